//
// Generated by NVIDIA NVVM Compiler
//
// Compiler Build ID: CL-36424714
// Cuda compilation tools, release 13.0, V13.0.88
// Based on NVVM 20.0.0
//

.version 9.0
.target sm_100
.address_size 64

	// .globl	_Z7swapRowPdiii
.extern .func  (.param .b32 func_retval0) vprintf
(
	.param .b64 vprintf_param_0,
	.param .b64 vprintf_param_1
)
;
.global .align 1 .b8 _ZN34_INTERNAL_08c1ad44_4_k_cu_ff65c53a4cuda3std3__45__cpo5beginE[1];
.global .align 1 .b8 _ZN34_INTERNAL_08c1ad44_4_k_cu_ff65c53a4cuda3std3__45__cpo3endE[1];
.global .align 1 .b8 _ZN34_INTERNAL_08c1ad44_4_k_cu_ff65c53a4cuda3std3__45__cpo6cbeginE[1];
.global .align 1 .b8 _ZN34_INTERNAL_08c1ad44_4_k_cu_ff65c53a4cuda3std3__45__cpo4cendE[1];
.global .align 1 .b8 _ZN34_INTERNAL_08c1ad44_4_k_cu_ff65c53a4cuda3std3__45__cpo6rbeginE[1];
.global .align 1 .b8 _ZN34_INTERNAL_08c1ad44_4_k_cu_ff65c53a4cuda3std3__45__cpo4rendE[1];
.global .align 1 .b8 _ZN34_INTERNAL_08c1ad44_4_k_cu_ff65c53a4cuda3std3__45__cpo7crbeginE[1];
.global .align 1 .b8 _ZN34_INTERNAL_08c1ad44_4_k_cu_ff65c53a4cuda3std3__45__cpo5crendE[1];
.global .align 1 .b8 _ZN34_INTERNAL_08c1ad44_4_k_cu_ff65c53a4cuda3std3__436_GLOBAL__N__08c1ad44_4_k_cu_ff65c53a6ignoreE[1];
.global .align 1 .b8 _ZN34_INTERNAL_08c1ad44_4_k_cu_ff65c53a4cuda3std3__419piecewise_constructE[1];
.global .align 1 .b8 _ZN34_INTERNAL_08c1ad44_4_k_cu_ff65c53a4cuda3std3__48in_placeE[1];
.global .align 1 .b8 _ZN34_INTERNAL_08c1ad44_4_k_cu_ff65c53a4cuda3std3__420unreachable_sentinelE[1];
.global .align 1 .b8 _ZN34_INTERNAL_08c1ad44_4_k_cu_ff65c53a4cuda3std3__47nulloptE[1];
.global .align 1 .b8 _ZN34_INTERNAL_08c1ad44_4_k_cu_ff65c53a4cuda3std3__48unexpectE[1];
.global .align 1 .b8 _ZN34_INTERNAL_08c1ad44_4_k_cu_ff65c53a4cuda3std6ranges3__45__cpo4swapE[1];
.global .align 1 .b8 _ZN34_INTERNAL_08c1ad44_4_k_cu_ff65c53a4cuda3std6ranges3__45__cpo9iter_moveE[1];
.global .align 1 .b8 _ZN34_INTERNAL_08c1ad44_4_k_cu_ff65c53a4cuda3std6ranges3__45__cpo5beginE[1];
.global .align 1 .b8 _ZN34_INTERNAL_08c1ad44_4_k_cu_ff65c53a4cuda3std6ranges3__45__cpo3endE[1];
.global .align 1 .b8 _ZN34_INTERNAL_08c1ad44_4_k_cu_ff65c53a4cuda3std6ranges3__45__cpo6cbeginE[1];
.global .align 1 .b8 _ZN34_INTERNAL_08c1ad44_4_k_cu_ff65c53a4cuda3std6ranges3__45__cpo4cendE[1];
.global .align 1 .b8 _ZN34_INTERNAL_08c1ad44_4_k_cu_ff65c53a4cuda3std6ranges3__45__cpo7advanceE[1];
.global .align 1 .b8 _ZN34_INTERNAL_08c1ad44_4_k_cu_ff65c53a4cuda3std6ranges3__45__cpo9iter_swapE[1];
.global .align 1 .b8 _ZN34_INTERNAL_08c1ad44_4_k_cu_ff65c53a4cuda3std6ranges3__45__cpo4nextE[1];
.global .align 1 .b8 _ZN34_INTERNAL_08c1ad44_4_k_cu_ff65c53a4cuda3std6ranges3__45__cpo4prevE[1];
.global .align 1 .b8 _ZN34_INTERNAL_08c1ad44_4_k_cu_ff65c53a4cuda3std6ranges3__45__cpo4dataE[1];
.global .align 1 .b8 _ZN34_INTERNAL_08c1ad44_4_k_cu_ff65c53a4cuda3std6ranges3__45__cpo5cdataE[1];
.global .align 1 .b8 _ZN34_INTERNAL_08c1ad44_4_k_cu_ff65c53a4cuda3std6ranges3__45__cpo4sizeE[1];
.global .align 1 .b8 _ZN34_INTERNAL_08c1ad44_4_k_cu_ff65c53a4cuda3std6ranges3__45__cpo5ssizeE[1];
.global .align 1 .b8 _ZN34_INTERNAL_08c1ad44_4_k_cu_ff65c53a4cuda3std6ranges3__45__cpo8distanceE[1];
.global .align 1 .b8 _ZN34_INTERNAL_08c1ad44_4_k_cu_ff65c53a6thrust24THRUST_300001_SM_1000_NS8cuda_cub3parE[1];
.global .align 1 .b8 _ZN34_INTERNAL_08c1ad44_4_k_cu_ff65c53a6thrust24THRUST_300001_SM_1000_NS8cuda_cub10par_nosyncE[1];
.global .align 1 .b8 _ZN34_INTERNAL_08c1ad44_4_k_cu_ff65c53a6thrust24THRUST_300001_SM_1000_NS6system6detail10sequential3seqE[1];
.global .align 1 .b8 _ZN34_INTERNAL_08c1ad44_4_k_cu_ff65c53a6thrust24THRUST_300001_SM_1000_NS6system3cpp3parE[1];
.global .align 1 .b8 _ZN34_INTERNAL_08c1ad44_4_k_cu_ff65c53a6thrust24THRUST_300001_SM_1000_NS12placeholders2_1E[1];
.global .align 1 .b8 _ZN34_INTERNAL_08c1ad44_4_k_cu_ff65c53a6thrust24THRUST_300001_SM_1000_NS12placeholders2_2E[1];
.global .align 1 .b8 _ZN34_INTERNAL_08c1ad44_4_k_cu_ff65c53a6thrust24THRUST_300001_SM_1000_NS12placeholders2_3E[1];
.global .align 1 .b8 _ZN34_INTERNAL_08c1ad44_4_k_cu_ff65c53a6thrust24THRUST_300001_SM_1000_NS12placeholders2_4E[1];
.global .align 1 .b8 _ZN34_INTERNAL_08c1ad44_4_k_cu_ff65c53a6thrust24THRUST_300001_SM_1000_NS12placeholders2_5E[1];
.global .align 1 .b8 _ZN34_INTERNAL_08c1ad44_4_k_cu_ff65c53a6thrust24THRUST_300001_SM_1000_NS12placeholders2_6E[1];
.global .align 1 .b8 _ZN34_INTERNAL_08c1ad44_4_k_cu_ff65c53a6thrust24THRUST_300001_SM_1000_NS12placeholders2_7E[1];
.global .align 1 .b8 _ZN34_INTERNAL_08c1ad44_4_k_cu_ff65c53a6thrust24THRUST_300001_SM_1000_NS12placeholders2_8E[1];
.global .align 1 .b8 _ZN34_INTERNAL_08c1ad44_4_k_cu_ff65c53a6thrust24THRUST_300001_SM_1000_NS12placeholders2_9E[1];
.global .align 1 .b8 _ZN34_INTERNAL_08c1ad44_4_k_cu_ff65c53a6thrust24THRUST_300001_SM_1000_NS12placeholders3_10E[1];
.global .align 1 .b8 _ZN34_INTERNAL_08c1ad44_4_k_cu_ff65c53a6thrust24THRUST_300001_SM_1000_NS3seqE[1];
.global .align 1 .b8 _ZN34_INTERNAL_08c1ad44_4_k_cu_ff65c53a6thrust24THRUST_300001_SM_1000_NS6deviceE[1];
.global .align 1 .b8 $str[11] = {37, 100, 32, 37, 100, 32, 37, 108, 102, 10};
.extern .shared .align 16 .b8 _ZN6thrust24THRUST_300001_SM_1000_NS8cuda_cub4core6detail5shmemE[];

.visible .entry _Z7swapRowPdiii(
	.param .u64 .ptr .align 1 _Z7swapRowPdiii_param_0,
	.param .u32 _Z7swapRowPdiii_param_1,
	.param .u32 _Z7swapRowPdiii_param_2,
	.param .u32 _Z7swapRowPdiii_param_3
)
{
	.reg .pred 	%p<7>;
	.reg .b32 	%r<54>;
	.reg .b64 	%rd<23>;
	.reg .b64 	%fd<11>;

	ld.param.u64 	%rd2, [_Z7swapRowPdiii_param_0];
	ld.param.u32 	%r19, [_Z7swapRowPdiii_param_1];
	ld.param.u32 	%r20, [_Z7swapRowPdiii_param_2];
	ld.param.u32 	%r21, [_Z7swapRowPdiii_param_3];
	cvta.to.global.u64 	%rd1, %rd2;
	mov.u32 	%r22, %nctaid.x;
	mov.u32 	%r23, %ctaid.x;
	mov.u32 	%r24, %tid.x;
	mad.lo.s32 	%r52, %r22, %r23, %r24;
	mov.u32 	%r25, %ntid.x;
	mul.lo.s32 	%r2, %r22, %r25;
	setp.ge.s32 	%p1, %r52, %r21;
	@%p1 bra 	$L__BB0_7;
	add.s32 	%r26, %r52, %r2;
	max.s32 	%r27, %r21, %r26;
	setp.lt.s32 	%p2, %r26, %r21;
	selp.u32 	%r28, 1, 0, %p2;
	add.s32 	%r29, %r26, %r28;
	sub.s32 	%r30, %r27, %r29;
	div.u32 	%r31, %r30, %r2;
	add.s32 	%r3, %r31, %r28;
	and.b32  	%r32, %r3, 3;
	setp.eq.s32 	%p3, %r32, 3;
	@%p3 bra 	$L__BB0_4;
	shl.b32 	%r33, %r52, 14;
	add.s32 	%r50, %r20, %r33;
	shl.b32 	%r5, %r2, 14;
	add.s32 	%r49, %r19, %r33;
	add.s32 	%r34, %r3, 1;
	and.b32  	%r35, %r34, 3;
	neg.s32 	%r48, %r35;
$L__BB0_3:
	.pragma "nounroll";
	mul.wide.s32 	%rd3, %r49, 8;
	add.s64 	%rd4, %rd1, %rd3;
	ld.global.f64 	%fd1, [%rd4];
	mul.wide.s32 	%rd5, %r50, 8;
	add.s64 	%rd6, %rd1, %rd5;
	ld.global.f64 	%fd2, [%rd6];
	st.global.f64 	[%rd4], %fd2;
	st.global.f64 	[%rd6], %fd1;
	add.s32 	%r52, %r52, %r2;
	add.s32 	%r50, %r50, %r5;
	add.s32 	%r49, %r49, %r5;
	add.s32 	%r48, %r48, 1;
	setp.ne.s32 	%p4, %r48, 0;
	@%p4 bra 	$L__BB0_3;
$L__BB0_4:
	setp.lt.u32 	%p5, %r3, 3;
	@%p5 bra 	$L__BB0_7;
	shl.b32 	%r39, %r2, 14;
	shl.b32 	%r42, %r2, 15;
	shl.b32 	%r47, %r2, 2;
$L__BB0_6:
	shl.b32 	%r36, %r52, 14;
	add.s32 	%r37, %r36, %r19;
	mul.wide.s32 	%rd7, %r37, 8;
	add.s64 	%rd8, %rd1, %rd7;
	ld.global.f64 	%fd3, [%rd8];
	add.s32 	%r38, %r36, %r20;
	mul.wide.s32 	%rd9, %r38, 8;
	add.s64 	%rd10, %rd1, %rd9;
	ld.global.f64 	%fd4, [%rd10];
	st.global.f64 	[%rd8], %fd4;
	st.global.f64 	[%rd10], %fd3;
	add.s32 	%r40, %r37, %r39;
	mul.wide.s32 	%rd11, %r40, 8;
	add.s64 	%rd12, %rd1, %rd11;
	ld.global.f64 	%fd5, [%rd12];
	add.s32 	%r41, %r38, %r39;
	mul.wide.s32 	%rd13, %r41, 8;
	add.s64 	%rd14, %rd1, %rd13;
	ld.global.f64 	%fd6, [%rd14];
	st.global.f64 	[%rd12], %fd6;
	st.global.f64 	[%rd14], %fd5;
	add.s32 	%r43, %r42, %r37;
	mul.wide.s32 	%rd15, %r43, 8;
	add.s64 	%rd16, %rd1, %rd15;
	ld.global.f64 	%fd7, [%rd16];
	add.s32 	%r44, %r42, %r38;
	mul.wide.s32 	%rd17, %r44, 8;
	add.s64 	%rd18, %rd1, %rd17;
	ld.global.f64 	%fd8, [%rd18];
	st.global.f64 	[%rd16], %fd8;
	st.global.f64 	[%rd18], %fd7;
	add.s32 	%r45, %r43, %r39;
	mul.wide.s32 	%rd19, %r45, 8;
	add.s64 	%rd20, %rd1, %rd19;
	ld.global.f64 	%fd9, [%rd20];
	add.s32 	%r46, %r44, %r39;
	mul.wide.s32 	%rd21, %r46, 8;
	add.s64 	%rd22, %rd1, %rd21;
	ld.global.f64 	%fd10, [%rd22];
	st.global.f64 	[%rd20], %fd10;
	st.global.f64 	[%rd22], %fd9;
	add.s32 	%r52, %r47, %r52;
	setp.lt.s32 	%p6, %r52, %r21;
	@%p6 bra 	$L__BB0_6;
$L__BB0_7:
	ret;

}
	// .globl	_Z9print_matPdi
.visible .entry _Z9print_matPdi(
	.param .u64 .ptr .align 1 _Z9print_matPdi_param_0,
	.param .u32 _Z9print_matPdi_param_1
)
{
	.local .align 16 .b8 	__local_depot1[16];
	.reg .b64 	%SP;
	.reg .b64 	%SPL;
	.reg .pred 	%p<10>;
	.reg .b32 	%r<56>;
	.reg .b64 	%rd<29>;
	.reg .b64 	%fd<8>;

	mov.u64 	%SPL, __local_depot1;
	cvta.local.u64 	%SP, %SPL;
	ld.param.u64 	%rd5, [_Z9print_matPdi_param_0];
	ld.param.u32 	%r20, [_Z9print_matPdi_param_1];
	cvta.to.global.u64 	%rd1, %rd5;
	add.u64 	%rd6, %SP, 0;
	add.u64 	%rd2, %SPL, 0;
	mov.u32 	%r1, %nctaid.x;
	mov.u32 	%r21, %ctaid.x;
	mov.u32 	%r22, %tid.x;
	mad.lo.s32 	%r53, %r1, %r21, %r22;
	mov.u32 	%r23, %nctaid.y;
	mov.u32 	%r24, %ctaid.y;
	mov.u32 	%r25, %tid.y;
	mad.lo.s32 	%r3, %r23, %r24, %r25;
	mov.u32 	%r26, %ntid.y;
	mul.lo.s32 	%r4, %r23, %r26;
	setp.ge.s32 	%p1, %r53, %r20;
	@%p1 bra 	$L__BB1_10;
	add.s32 	%r5, %r3, %r4;
	max.s32 	%r27, %r20, %r5;
	setp.lt.s32 	%p2, %r5, %r20;
	selp.u32 	%r28, 1, 0, %p2;
	add.s32 	%r29, %r5, %r28;
	sub.s32 	%r30, %r27, %r29;
	div.u32 	%r31, %r30, %r4;
	add.s32 	%r6, %r31, %r28;
	and.b32  	%r7, %r6, 3;
	add.s32 	%r8, %r5, %r4;
	add.s32 	%r9, %r8, %r4;
	mov.u32 	%r32, %ntid.x;
	mul.lo.s32 	%r10, %r1, %r32;
	mov.u64 	%rd22, $str;
$L__BB1_2:
	setp.ge.s32 	%p3, %r3, %r20;
	@%p3 bra 	$L__BB1_9;
	setp.eq.s32 	%p4, %r7, 3;
	shl.b32 	%r12, %r53, 14;
	mov.u32 	%r54, %r3;
	@%p4 bra 	$L__BB1_7;
	setp.eq.s32 	%p5, %r7, 0;
	add.s32 	%r33, %r12, %r3;
	mul.wide.s32 	%rd7, %r33, 8;
	add.s64 	%rd3, %rd1, %rd7;
	ld.global.f64 	%fd1, [%rd3];
	st.local.v2.u32 	[%rd2], {%r53, %r3};
	st.local.f64 	[%rd2+8], %fd1;
	cvta.global.u64 	%rd9, %rd22;
	add.u64 	%rd10, %SP, 0;
	{ // callseq 0, 0
	.param .b64 param0;
	st.param.b64 	[param0], %rd9;
	.param .b64 param1;
	st.param.b64 	[param1], %rd10;
	.param .b32 retval0;
	call.uni (retval0), 
	vprintf, 
	(
	param0, 
	param1
	);
	ld.param.b32 	%r34, [retval0];
	} // callseq 0
	mov.u32 	%r54, %r5;
	@%p5 bra 	$L__BB1_7;
	setp.eq.s32 	%p6, %r7, 1;
	shl.b32 	%r15, %r4, 3;
	cvt.u64.u32 	%rd11, %r15;
	add.s64 	%rd4, %rd3, %rd11;
	ld.global.f64 	%fd2, [%rd4];
	st.local.v2.u32 	[%rd2], {%r53, %r5};
	st.local.f64 	[%rd2+8], %fd2;
	cvta.global.u64 	%rd13, %rd22;
	{ // callseq 1, 0
	.param .b64 param0;
	st.param.b64 	[param0], %rd13;
	.param .b64 param1;
	st.param.b64 	[param1], %rd10;
	.param .b32 retval0;
	call.uni (retval0), 
	vprintf, 
	(
	param0, 
	param1
	);
	ld.param.b32 	%r36, [retval0];
	} // callseq 1
	mov.u32 	%r54, %r8;
	@%p6 bra 	$L__BB1_7;
	add.s64 	%rd16, %rd4, %rd11;
	ld.global.f64 	%fd3, [%rd16];
	st.local.v2.u32 	[%rd2], {%r53, %r8};
	st.local.f64 	[%rd2+8], %fd3;
	cvta.global.u64 	%rd18, %rd22;
	{ // callseq 2, 0
	.param .b64 param0;
	st.param.b64 	[param0], %rd18;
	.param .b64 param1;
	st.param.b64 	[param1], %rd10;
	.param .b32 retval0;
	call.uni (retval0), 
	vprintf, 
	(
	param0, 
	param1
	);
	ld.param.b32 	%r38, [retval0];
	} // callseq 2
	mov.u32 	%r54, %r9;
$L__BB1_7:
	setp.lt.u32 	%p7, %r6, 3;
	@%p7 bra 	$L__BB1_9;
$L__BB1_8:
	add.s32 	%r40, %r12, %r54;
	mul.wide.s32 	%rd20, %r40, 8;
	add.s64 	%rd21, %rd1, %rd20;
	ld.global.f64 	%fd4, [%rd21];
	st.local.v2.u32 	[%rd2], {%r53, %r54};
	st.local.f64 	[%rd2+8], %fd4;
	cvta.global.u64 	%rd23, %rd22;
	{ // callseq 3, 0
	.param .b64 param0;
	st.param.b64 	[param0], %rd23;
	.param .b64 param1;
	st.param.b64 	[param1], %rd6;
	.param .b32 retval0;
	call.uni (retval0), 
	vprintf, 
	(
	param0, 
	param1
	);
	ld.param.b32 	%r41, [retval0];
	} // callseq 3
	add.s32 	%r43, %r54, %r4;
	shl.b32 	%r44, %r4, 3;
	cvt.u64.u32 	%rd25, %r44;
	add.s64 	%rd26, %rd21, %rd25;
	ld.global.f64 	%fd5, [%rd26];
	st.local.v2.u32 	[%rd2], {%r53, %r43};
	st.local.f64 	[%rd2+8], %fd5;
	{ // callseq 4, 0
	.param .b64 param0;
	st.param.b64 	[param0], %rd23;
	.param .b64 param1;
	st.param.b64 	[param1], %rd6;
	.param .b32 retval0;
	call.uni (retval0), 
	vprintf, 
	(
	param0, 
	param1
	);
	ld.param.b32 	%r45, [retval0];
	} // callseq 4
	add.s32 	%r47, %r43, %r4;
	add.s64 	%rd27, %rd26, %rd25;
	ld.global.f64 	%fd6, [%rd27];
	st.local.v2.u32 	[%rd2], {%r53, %r47};
	st.local.f64 	[%rd2+8], %fd6;
	{ // callseq 5, 0
	.param .b64 param0;
	st.param.b64 	[param0], %rd23;
	.param .b64 param1;
	st.param.b64 	[param1], %rd6;
	.param .b32 retval0;
	call.uni (retval0), 
	vprintf, 
	(
	param0, 
	param1
	);
	ld.param.b32 	%r48, [retval0];
	} // callseq 5
	add.s32 	%r50, %r47, %r4;
	add.s64 	%rd28, %rd27, %rd25;
	ld.global.f64 	%fd7, [%rd28];
	st.local.v2.u32 	[%rd2], {%r53, %r50};
	st.local.f64 	[%rd2+8], %fd7;
	{ // callseq 6, 0
	.param .b64 param0;
	st.param.b64 	[param0], %rd23;
	.param .b64 param1;
	st.param.b64 	[param1], %rd6;
	.param .b32 retval0;
	call.uni (retval0), 
	vprintf, 
	(
	param0, 
	param1
	);
	ld.param.b32 	%r51, [retval0];
	} // callseq 6
	add.s32 	%r54, %r50, %r4;
	setp.lt.s32 	%p8, %r54, %r20;
	@%p8 bra 	$L__BB1_8;
$L__BB1_9:
	add.s32 	%r53, %r53, %r10;
	setp.lt.s32 	%p9, %r53, %r20;
	@%p9 bra 	$L__BB1_2;
$L__BB1_10:
	ret;

}
	// .globl	_Z6kernelPdiid
.visible .entry _Z6kernelPdiid(
	.param .u64 .ptr .align 1 _Z6kernelPdiid_param_0,
	.param .u32 _Z6kernelPdiid_param_1,
	.param .u32 _Z6kernelPdiid_param_2,
	.param .f64 _Z6kernelPdiid_param_3
)
{
	.reg .pred 	%p<10>;
	.reg .b32 	%r<66>;
	.reg .b64 	%rd<33>;
	.reg .b64 	%fd<33>;

	ld.param.u64 	%rd4, [_Z6kernelPdiid_param_0];
	ld.param.u32 	%r24, [_Z6kernelPdiid_param_1];
	ld.param.u32 	%r25, [_Z6kernelPdiid_param_2];
	cvta.to.global.u64 	%rd1, %rd4;
	mov.u32 	%r1, %nctaid.x;
	mov.u32 	%r2, %nctaid.y;
	mov.u32 	%r26, %ctaid.y;
	mov.u32 	%r27, %tid.y;
	mad.lo.s32 	%r28, %r2, %r26, %r27;
	mov.u32 	%r29, %ntid.x;
	mul.lo.s32 	%r3, %r1, %r29;
	add.s32 	%r4, %r24, 1;
	add.s32 	%r63, %r28, %r4;
	setp.ge.s32 	%p1, %r63, %r25;
	@%p1 bra 	$L__BB2_10;
	mov.u32 	%r30, %ctaid.x;
	mul.lo.s32 	%r31, %r1, %r30;
	mov.u32 	%r32, %tid.x;
	add.s32 	%r33, %r31, %r32;
	add.s32 	%r6, %r33, %r4;
	add.s32 	%r34, %r32, %r24;
	add.s32 	%r35, %r3, %r31;
	add.s32 	%r36, %r34, %r35;
	add.s32 	%r37, %r36, 1;
	max.s32 	%r38, %r25, %r37;
	not.b32 	%r39, %r35;
	add.s32 	%r40, %r38, %r39;
	sub.s32 	%r41, %r40, %r34;
	setp.ne.s32 	%p2, %r41, 0;
	selp.u32 	%r7, 1, 0, %p2;
	selp.s32 	%r42, -1, 0, %p2;
	add.s32 	%r8, %r41, %r42;
	shl.b32 	%r9, %r6, 14;
	add.s32 	%r43, %r9, %r24;
	add.s32 	%r10, %r6, %r3;
	shl.b32 	%r11, %r3, 14;
	add.s32 	%r44, %r43, %r11;
	mul.wide.s32 	%rd5, %r44, 8;
	add.s64 	%rd2, %rd1, %rd5;
	add.s32 	%r12, %r10, %r3;
	shl.b32 	%r13, %r3, 15;
	add.s32 	%r45, %r13, %r43;
	mul.wide.s32 	%rd6, %r45, 8;
	add.s64 	%rd3, %rd1, %rd6;
	mov.u32 	%r46, %ntid.y;
	mul.lo.s32 	%r14, %r2, %r46;
	div.u32 	%r49, %r8, %r3;
	add.s32 	%r16, %r49, %r7;
$L__BB2_2:
	ld.param.f64 	%fd32, [_Z6kernelPdiid_param_3];
	setp.ge.s32 	%p3, %r6, %r25;
	shl.b32 	%r47, %r24, 14;
	add.s32 	%r48, %r47, %r63;
	mul.wide.s32 	%rd7, %r48, 8;
	add.s64 	%rd8, %rd1, %rd7;
	ld.global.f64 	%fd3, [%rd8];
	div.rn.f64 	%fd1, %fd3, %fd32;
	@%p3 bra 	$L__BB2_9;
	and.b32  	%r17, %r16, 3;
	setp.eq.s32 	%p4, %r17, 3;
	mov.u32 	%r64, %r6;
	@%p4 bra 	$L__BB2_7;
	mul.wide.s32 	%rd9, %r43, 8;
	add.s64 	%rd10, %rd1, %rd9;
	ld.global.f64 	%fd4, [%rd10];
	mul.f64 	%fd5, %fd1, %fd4;
	add.s32 	%r18, %r9, %r63;
	mul.wide.s32 	%rd11, %r18, 8;
	add.s64 	%rd12, %rd1, %rd11;
	ld.global.f64 	%fd6, [%rd12];
	sub.f64 	%fd7, %fd6, %fd5;
	st.global.f64 	[%rd12], %fd7;
	setp.eq.s32 	%p5, %r17, 0;
	mov.u32 	%r64, %r10;
	@%p5 bra 	$L__BB2_7;
	ld.global.f64 	%fd8, [%rd2];
	mul.f64 	%fd9, %fd1, %fd8;
	add.s32 	%r51, %r18, %r11;
	mul.wide.s32 	%rd13, %r51, 8;
	add.s64 	%rd14, %rd1, %rd13;
	ld.global.f64 	%fd10, [%rd14];
	sub.f64 	%fd11, %fd10, %fd9;
	st.global.f64 	[%rd14], %fd11;
	setp.eq.s32 	%p6, %r17, 1;
	mov.u32 	%r64, %r12;
	@%p6 bra 	$L__BB2_7;
	add.s32 	%r64, %r12, %r3;
	ld.global.f64 	%fd12, [%rd3];
	mul.f64 	%fd13, %fd1, %fd12;
	add.s32 	%r52, %r13, %r18;
	mul.wide.s32 	%rd15, %r52, 8;
	add.s64 	%rd16, %rd1, %rd15;
	ld.global.f64 	%fd14, [%rd16];
	sub.f64 	%fd15, %fd14, %fd13;
	st.global.f64 	[%rd16], %fd15;
$L__BB2_7:
	setp.lt.u32 	%p7, %r16, 3;
	@%p7 bra 	$L__BB2_9;
$L__BB2_8:
	shl.b32 	%r53, %r64, 14;
	add.s32 	%r54, %r53, %r24;
	mul.wide.s32 	%rd17, %r54, 8;
	add.s64 	%rd18, %rd1, %rd17;
	ld.global.f64 	%fd16, [%rd18];
	mul.f64 	%fd17, %fd1, %fd16;
	add.s32 	%r55, %r53, %r63;
	mul.wide.s32 	%rd19, %r55, 8;
	add.s64 	%rd20, %rd1, %rd19;
	ld.global.f64 	%fd18, [%rd20];
	sub.f64 	%fd19, %fd18, %fd17;
	st.global.f64 	[%rd20], %fd19;
	add.s32 	%r56, %r54, %r11;
	mul.wide.s32 	%rd21, %r56, 8;
	add.s64 	%rd22, %rd1, %rd21;
	ld.global.f64 	%fd20, [%rd22];
	mul.f64 	%fd21, %fd1, %fd20;
	add.s32 	%r57, %r55, %r11;
	mul.wide.s32 	%rd23, %r57, 8;
	add.s64 	%rd24, %rd1, %rd23;
	ld.global.f64 	%fd22, [%rd24];
	sub.f64 	%fd23, %fd22, %fd21;
	st.global.f64 	[%rd24], %fd23;
	add.s32 	%r58, %r13, %r54;
	mul.wide.s32 	%rd25, %r58, 8;
	add.s64 	%rd26, %rd1, %rd25;
	ld.global.f64 	%fd24, [%rd26];
	mul.f64 	%fd25, %fd1, %fd24;
	add.s32 	%r59, %r13, %r55;
	mul.wide.s32 	%rd27, %r59, 8;
	add.s64 	%rd28, %rd1, %rd27;
	ld.global.f64 	%fd26, [%rd28];
	sub.f64 	%fd27, %fd26, %fd25;
	st.global.f64 	[%rd28], %fd27;
	add.s32 	%r60, %r58, %r11;
	mul.wide.s32 	%rd29, %r60, 8;
	add.s64 	%rd30, %rd1, %rd29;
	ld.global.f64 	%fd28, [%rd30];
	mul.f64 	%fd29, %fd1, %fd28;
	add.s32 	%r61, %r59, %r11;
	mul.wide.s32 	%rd31, %r61, 8;
	add.s64 	%rd32, %rd1, %rd31;
	ld.global.f64 	%fd30, [%rd32];
	sub.f64 	%fd31, %fd30, %fd29;
	st.global.f64 	[%rd32], %fd31;
	shl.b32 	%r62, %r3, 2;
	add.s32 	%r64, %r62, %r64;
	setp.lt.s32 	%p8, %r64, %r25;
	@%p8 bra 	$L__BB2_8;
$L__BB2_9:
	add.s32 	%r63, %r63, %r14;
	setp.lt.s32 	%p9, %r63, %r25;
	@%p9 bra 	$L__BB2_2;
$L__BB2_10:
	ret;

}
	// .globl	_ZN6thrust24THRUST_300001_SM_1000_NS8cuda_cub4core6detail13_kernel_agentINS1_8__reduce11ReduceAgentINS0_12zip_iteratorIN4cuda3std3__45tupleIJNS0_10device_ptrIdEENS0_17counting_iteratorIlNS0_11use_defaultESF_SF_EEEEEEEPNSB_IJdlEEESJ_iNS1_9__extrema9arg_max_fIdl10comparatorEEEEJSI_SK_iSO_EEEvDpT0_
.visible .entry _ZN6thrust24THRUST_300001_SM_1000_NS8cuda_cub4core6detail13_kernel_agentINS1_8__reduce11ReduceAgentINS0_12zip_iteratorIN4cuda3std3__45tupleIJNS0_10device_ptrIdEENS0_17counting_iteratorIlNS0_11use_defaultESF_SF_EEEEEEEPNSB_IJdlEEESJ_iNS1_9__extrema9arg_max_fIdl10comparatorEEEEJSI_SK_iSO_EEEvDpT0_(
	.param .align 8 .b8 _ZN6thrust24THRUST_300001_SM_1000_NS8cuda_cub4core6detail13_kernel_agentINS1_8__reduce11ReduceAgentINS0_12zip_iteratorIN4cuda3std3__45tupleIJNS0_10device_ptrIdEENS0_17counting_iteratorIlNS0_11use_defaultESF_SF_EEEEEEEPNSB_IJdlEEESJ_iNS1_9__extrema9arg_max_fIdl10comparatorEEEEJSI_SK_iSO_EEEvDpT0__param_0[16],
	.param .u64 .ptr .align 1 _ZN6thrust24THRUST_300001_SM_1000_NS8cuda_cub4core6detail13_kernel_agentINS1_8__reduce11ReduceAgentINS0_12zip_iteratorIN4cuda3std3__45tupleIJNS0_10device_ptrIdEENS0_17counting_iteratorIlNS0_11use_defaultESF_SF_EEEEEEEPNSB_IJdlEEESJ_iNS1_9__extrema9arg_max_fIdl10comparatorEEEEJSI_SK_iSO_EEEvDpT0__param_1,
	.param .u32 _ZN6thrust24THRUST_300001_SM_1000_NS8cuda_cub4core6detail13_kernel_agentINS1_8__reduce11ReduceAgentINS0_12zip_iteratorIN4cuda3std3__45tupleIJNS0_10device_ptrIdEENS0_17counting_iteratorIlNS0_11use_defaultESF_SF_EEEEEEEPNSB_IJdlEEESJ_iNS1_9__extrema9arg_max_fIdl10comparatorEEEEJSI_SK_iSO_EEEvDpT0__param_2,
	.param .align 1 .b8 _ZN6thrust24THRUST_300001_SM_1000_NS8cuda_cub4core6detail13_kernel_agentINS1_8__reduce11ReduceAgentINS0_12zip_iteratorIN4cuda3std3__45tupleIJNS0_10device_ptrIdEENS0_17counting_iteratorIlNS0_11use_defaultESF_SF_EEEEEEEPNSB_IJdlEEESJ_iNS1_9__extrema9arg_max_fIdl10comparatorEEEEJSI_SK_iSO_EEEvDpT0__param_3[1]
)
.maxntid 256
{
	.reg .pred 	%p<213>;
	.reg .b32 	%r<400>;
	.reg .b64 	%rd<368>;
	.reg .b64 	%fd<352>;

	ld.param.u64 	%rd198, [_ZN6thrust24THRUST_300001_SM_1000_NS8cuda_cub4core6detail13_kernel_agentINS1_8__reduce11ReduceAgentINS0_12zip_iteratorIN4cuda3std3__45tupleIJNS0_10device_ptrIdEENS0_17counting_iteratorIlNS0_11use_defaultESF_SF_EEEEEEEPNSB_IJdlEEESJ_iNS1_9__extrema9arg_max_fIdl10comparatorEEEEJSI_SK_iSO_EEEvDpT0__param_0+8];
	ld.param.u64 	%rd197, [_ZN6thrust24THRUST_300001_SM_1000_NS8cuda_cub4core6detail13_kernel_agentINS1_8__reduce11ReduceAgentINS0_12zip_iteratorIN4cuda3std3__45tupleIJNS0_10device_ptrIdEENS0_17counting_iteratorIlNS0_11use_defaultESF_SF_EEEEEEEPNSB_IJdlEEESJ_iNS1_9__extrema9arg_max_fIdl10comparatorEEEEJSI_SK_iSO_EEEvDpT0__param_0];
	ld.param.u32 	%r36, [_ZN6thrust24THRUST_300001_SM_1000_NS8cuda_cub4core6detail13_kernel_agentINS1_8__reduce11ReduceAgentINS0_12zip_iteratorIN4cuda3std3__45tupleIJNS0_10device_ptrIdEENS0_17counting_iteratorIlNS0_11use_defaultESF_SF_EEEEEEEPNSB_IJdlEEESJ_iNS1_9__extrema9arg_max_fIdl10comparatorEEEEJSI_SK_iSO_EEEvDpT0__param_2];
	setp.eq.s32 	%p1, %r36, 0;
	@%p1 bra 	$L__BB3_206;
	cvta.to.global.u64 	%rd1, %rd197;
	setp.gt.s32 	%p2, %r36, 1279;
	@%p2 bra 	$L__BB3_122;
	mov.u32 	%r1, %tid.x;
	setp.ge.s32 	%p96, %r1, %r36;
	mov.f64 	%fd298, 0d0000000000000000;
	mov.b64 	%rd309, 0;
	mov.u32 	%r391, %r1;
	@%p96 bra 	$L__BB3_4;
	cvt.u64.u32 	%rd265, %r1;
	mul.wide.u32 	%rd266, %r1, 8;
	add.s64 	%rd267, %rd1, %rd266;
	add.s64 	%rd309, %rd198, %rd265;
	ld.global.f64 	%fd298, [%rd267];
	add.s32 	%r391, %r1, 256;
$L__BB3_4:
	setp.ge.s32 	%p97, %r391, %r36;
	@%p97 bra 	$L__BB3_26;
	not.b32 	%r160, %r391;
	add.s32 	%r4, %r36, %r160;
	and.b32  	%r161, %r4, 768;
	setp.eq.s32 	%p98, %r161, 768;
	@%p98 bra 	$L__BB3_11;
	cvt.u64.u32 	%rd269, %r391;
	add.s64 	%rd300, %rd198, %rd269;
	mul.wide.u32 	%rd270, %r391, 8;
	add.s64 	%rd299, %rd1, %rd270;
	shr.u32 	%r162, %r4, 8;
	add.s32 	%r163, %r162, 1;
	and.b32  	%r164, %r163, 3;
	neg.s32 	%r389, %r164;
$L__BB3_7:
	.pragma "nounroll";
	mov.u64 	%rd9, %rd309;
	mov.f64 	%fd3, %fd298;
	ld.global.f64 	%fd4, [%rd299];
	abs.f64 	%fd5, %fd3;
	abs.f64 	%fd6, %fd4;
	setp.lt.f64 	%p99, %fd5, %fd6;
	mov.u64 	%rd309, %rd300;
	mov.f64 	%fd298, %fd4;
	@%p99 bra 	$L__BB3_10;
	setp.lt.f64 	%p100, %fd6, %fd5;
	mov.u64 	%rd309, %rd9;
	mov.f64 	%fd298, %fd3;
	@%p100 bra 	$L__BB3_10;
	setp.lt.s64 	%p101, %rd9, %rd300;
	min.s64 	%rd309, %rd9, %rd300;
	selp.f64 	%fd298, %fd3, %fd4, %p101;
$L__BB3_10:
	add.s32 	%r391, %r391, 256;
	add.s64 	%rd300, %rd300, 256;
	add.s64 	%rd299, %rd299, 2048;
	add.s32 	%r389, %r389, 1;
	setp.ne.s32 	%p102, %r389, 0;
	@%p102 bra 	$L__BB3_7;
$L__BB3_11:
	setp.lt.u32 	%p103, %r4, 768;
	@%p103 bra 	$L__BB3_26;
	add.s32 	%r392, %r391, 512;
$L__BB3_13:
	mov.u32 	%r12, %r392;
	add.s32 	%r165, %r12, -512;
	cvt.s64.s32 	%rd271, %r165;
	mul.wide.s32 	%rd272, %r165, 8;
	add.s64 	%rd17, %rd1, %rd272;
	add.s64 	%rd18, %rd198, %rd271;
	ld.global.f64 	%fd12, [%rd17];
	abs.f64 	%fd13, %fd298;
	abs.f64 	%fd14, %fd12;
	setp.lt.f64 	%p104, %fd13, %fd14;
	mov.u64 	%rd306, %rd18;
	mov.f64 	%fd295, %fd12;
	@%p104 bra 	$L__BB3_16;
	setp.lt.f64 	%p105, %fd14, %fd13;
	mov.u64 	%rd306, %rd309;
	mov.f64 	%fd295, %fd298;
	@%p105 bra 	$L__BB3_16;
	setp.lt.s64 	%p106, %rd309, %rd18;
	min.s64 	%rd306, %rd309, %rd18;
	selp.f64 	%fd295, %fd298, %fd12, %p106;
$L__BB3_16:
	add.s32 	%r166, %r12, -256;
	cvt.s64.s32 	%rd273, %r166;
	add.s64 	%rd21, %rd198, %rd273;
	ld.global.f64 	%fd17, [%rd17+2048];
	abs.f64 	%fd18, %fd295;
	abs.f64 	%fd19, %fd17;
	setp.lt.f64 	%p107, %fd18, %fd19;
	mov.u64 	%rd307, %rd21;
	mov.f64 	%fd296, %fd17;
	@%p107 bra 	$L__BB3_19;
	setp.lt.f64 	%p108, %fd19, %fd18;
	mov.u64 	%rd307, %rd306;
	mov.f64 	%fd296, %fd295;
	@%p108 bra 	$L__BB3_19;
	setp.lt.s64 	%p109, %rd306, %rd21;
	min.s64 	%rd307, %rd306, %rd21;
	selp.f64 	%fd296, %fd295, %fd17, %p109;
$L__BB3_19:
	cvt.s64.s32 	%rd274, %r12;
	add.s64 	%rd24, %rd198, %rd274;
	ld.global.f64 	%fd22, [%rd17+4096];
	abs.f64 	%fd23, %fd296;
	abs.f64 	%fd24, %fd22;
	setp.lt.f64 	%p110, %fd23, %fd24;
	mov.u64 	%rd308, %rd24;
	mov.f64 	%fd297, %fd22;
	@%p110 bra 	$L__BB3_22;
	setp.lt.f64 	%p111, %fd24, %fd23;
	mov.u64 	%rd308, %rd307;
	mov.f64 	%fd297, %fd296;
	@%p111 bra 	$L__BB3_22;
	setp.lt.s64 	%p112, %rd307, %rd24;
	min.s64 	%rd308, %rd307, %rd24;
	selp.f64 	%fd297, %fd296, %fd22, %p112;
$L__BB3_22:
	add.s32 	%r167, %r12, 256;
	cvt.s64.s32 	%rd275, %r167;
	add.s64 	%rd27, %rd198, %rd275;
	ld.global.f64 	%fd27, [%rd17+6144];
	abs.f64 	%fd28, %fd297;
	abs.f64 	%fd29, %fd27;
	setp.lt.f64 	%p113, %fd28, %fd29;
	mov.u64 	%rd309, %rd27;
	mov.f64 	%fd298, %fd27;
	@%p113 bra 	$L__BB3_25;
	setp.lt.f64 	%p114, %fd29, %fd28;
	mov.u64 	%rd309, %rd308;
	mov.f64 	%fd298, %fd297;
	@%p114 bra 	$L__BB3_25;
	setp.lt.s64 	%p115, %rd308, %rd27;
	min.s64 	%rd309, %rd308, %rd27;
	selp.f64 	%fd298, %fd297, %fd27, %p115;
$L__BB3_25:
	add.s32 	%r392, %r12, 1024;
	add.s32 	%r168, %r12, 512;
	setp.lt.s32 	%p116, %r168, %r36;
	@%p116 bra 	$L__BB3_13;
$L__BB3_26:
	setp.lt.s32 	%p117, %r36, 256;
	@%p117 bra 	$L__BB3_71;
	// begin inline asm
	mov.u32 %r282, %laneid;
	// end inline asm
	mov.b64 	%rd286, %fd298;
	mov.b64 	{%r284, %r289}, %rd286;
	mov.b32 	%r300, 1;
	mov.b32 	%r301, 31;
	mov.b32 	%r302, -1;
	// begin inline asm
	shfl.sync.down.b32 %r283, %r284, %r300, %r301, %r302;
	// end inline asm
	// begin inline asm
	shfl.sync.down.b32 %r288, %r289, %r300, %r301, %r302;
	// end inline asm
	mov.b64 	%rd287, {%r283, %r288};
	mov.b64 	%fd33, %rd287;
	mov.b64 	{%r294, %r299}, %rd309;
	// begin inline asm
	shfl.sync.down.b32 %r293, %r294, %r300, %r301, %r302;
	// end inline asm
	// begin inline asm
	shfl.sync.down.b32 %r298, %r299, %r300, %r301, %r302;
	// end inline asm
	mov.b64 	%rd31, {%r293, %r298};
	setp.gt.s32 	%p169, %r282, 30;
	mov.u64 	%rd311, %rd309;
	mov.f64 	%fd300, %fd298;
	@%p169 bra 	$L__BB3_31;
	abs.f64 	%fd34, %fd298;
	abs.f64 	%fd35, %fd33;
	setp.lt.f64 	%p170, %fd34, %fd35;
	mov.u64 	%rd311, %rd31;
	mov.f64 	%fd300, %fd33;
	@%p170 bra 	$L__BB3_31;
	setp.lt.f64 	%p171, %fd35, %fd34;
	mov.u64 	%rd311, %rd309;
	mov.f64 	%fd300, %fd298;
	@%p171 bra 	$L__BB3_31;
	setp.lt.s64 	%p172, %rd309, %rd31;
	min.s64 	%rd311, %rd309, %rd31;
	selp.f64 	%fd300, %fd298, %fd33, %p172;
$L__BB3_31:
	mov.b64 	%rd288, %fd300;
	mov.b64 	{%r304, %r309}, %rd288;
	mov.b32 	%r320, 2;
	mov.b32 	%r321, 31;
	mov.b32 	%r322, -1;
	// begin inline asm
	shfl.sync.down.b32 %r303, %r304, %r320, %r321, %r322;
	// end inline asm
	// begin inline asm
	shfl.sync.down.b32 %r308, %r309, %r320, %r321, %r322;
	// end inline asm
	mov.b64 	%rd289, {%r303, %r308};
	mov.b64 	%fd38, %rd289;
	mov.b64 	{%r314, %r319}, %rd311;
	// begin inline asm
	shfl.sync.down.b32 %r313, %r314, %r320, %r321, %r322;
	// end inline asm
	// begin inline asm
	shfl.sync.down.b32 %r318, %r319, %r320, %r321, %r322;
	// end inline asm
	mov.b64 	%rd34, {%r313, %r318};
	setp.gt.s32 	%p173, %r282, 29;
	mov.u64 	%rd312, %rd311;
	mov.f64 	%fd301, %fd300;
	@%p173 bra 	$L__BB3_35;
	abs.f64 	%fd39, %fd300;
	abs.f64 	%fd40, %fd38;
	setp.lt.f64 	%p174, %fd39, %fd40;
	mov.u64 	%rd312, %rd34;
	mov.f64 	%fd301, %fd38;
	@%p174 bra 	$L__BB3_35;
	setp.lt.f64 	%p175, %fd40, %fd39;
	mov.u64 	%rd312, %rd311;
	mov.f64 	%fd301, %fd300;
	@%p175 bra 	$L__BB3_35;
	setp.lt.s64 	%p176, %rd311, %rd34;
	min.s64 	%rd312, %rd311, %rd34;
	selp.f64 	%fd301, %fd300, %fd38, %p176;
$L__BB3_35:
	mov.b64 	%rd290, %fd301;
	mov.b64 	{%r324, %r329}, %rd290;
	mov.b32 	%r340, 4;
	mov.b32 	%r341, 31;
	mov.b32 	%r342, -1;
	// begin inline asm
	shfl.sync.down.b32 %r323, %r324, %r340, %r341, %r342;
	// end inline asm
	// begin inline asm
	shfl.sync.down.b32 %r328, %r329, %r340, %r341, %r342;
	// end inline asm
	mov.b64 	%rd291, {%r323, %r328};
	mov.b64 	%fd43, %rd291;
	mov.b64 	{%r334, %r339}, %rd312;
	// begin inline asm
	shfl.sync.down.b32 %r333, %r334, %r340, %r341, %r342;
	// end inline asm
	// begin inline asm
	shfl.sync.down.b32 %r338, %r339, %r340, %r341, %r342;
	// end inline asm
	mov.b64 	%rd37, {%r333, %r338};
	setp.gt.s32 	%p177, %r282, 27;
	mov.u64 	%rd313, %rd312;
	mov.f64 	%fd302, %fd301;
	@%p177 bra 	$L__BB3_39;
	abs.f64 	%fd44, %fd301;
	abs.f64 	%fd45, %fd43;
	setp.lt.f64 	%p178, %fd44, %fd45;
	mov.u64 	%rd313, %rd37;
	mov.f64 	%fd302, %fd43;
	@%p178 bra 	$L__BB3_39;
	setp.lt.f64 	%p179, %fd45, %fd44;
	mov.u64 	%rd313, %rd312;
	mov.f64 	%fd302, %fd301;
	@%p179 bra 	$L__BB3_39;
	setp.lt.s64 	%p180, %rd312, %rd37;
	min.s64 	%rd313, %rd312, %rd37;
	selp.f64 	%fd302, %fd301, %fd43, %p180;
$L__BB3_39:
	mov.b64 	%rd292, %fd302;
	mov.b64 	{%r344, %r349}, %rd292;
	mov.b32 	%r360, 8;
	mov.b32 	%r361, 31;
	mov.b32 	%r362, -1;
	// begin inline asm
	shfl.sync.down.b32 %r343, %r344, %r360, %r361, %r362;
	// end inline asm
	// begin inline asm
	shfl.sync.down.b32 %r348, %r349, %r360, %r361, %r362;
	// end inline asm
	mov.b64 	%rd293, {%r343, %r348};
	mov.b64 	%fd48, %rd293;
	mov.b64 	{%r354, %r359}, %rd313;
	// begin inline asm
	shfl.sync.down.b32 %r353, %r354, %r360, %r361, %r362;
	// end inline asm
	// begin inline asm
	shfl.sync.down.b32 %r358, %r359, %r360, %r361, %r362;
	// end inline asm
	mov.b64 	%rd40, {%r353, %r358};
	setp.gt.s32 	%p181, %r282, 23;
	mov.u64 	%rd314, %rd313;
	mov.f64 	%fd303, %fd302;
	@%p181 bra 	$L__BB3_43;
	abs.f64 	%fd49, %fd302;
	abs.f64 	%fd50, %fd48;
	setp.lt.f64 	%p182, %fd49, %fd50;
	mov.u64 	%rd314, %rd40;
	mov.f64 	%fd303, %fd48;
	@%p182 bra 	$L__BB3_43;
	setp.lt.f64 	%p183, %fd50, %fd49;
	mov.u64 	%rd314, %rd313;
	mov.f64 	%fd303, %fd302;
	@%p183 bra 	$L__BB3_43;
	setp.lt.s64 	%p184, %rd313, %rd40;
	min.s64 	%rd314, %rd313, %rd40;
	selp.f64 	%fd303, %fd302, %fd48, %p184;
$L__BB3_43:
	mov.b64 	%rd294, %fd303;
	mov.b64 	{%r364, %r369}, %rd294;
	mov.b32 	%r380, 16;
	mov.b32 	%r381, 31;
	mov.b32 	%r382, -1;
	// begin inline asm
	shfl.sync.down.b32 %r363, %r364, %r380, %r381, %r382;
	// end inline asm
	// begin inline asm
	shfl.sync.down.b32 %r368, %r369, %r380, %r381, %r382;
	// end inline asm
	mov.b64 	%rd295, {%r363, %r368};
	mov.b64 	%fd53, %rd295;
	mov.b64 	{%r374, %r379}, %rd314;
	// begin inline asm
	shfl.sync.down.b32 %r373, %r374, %r380, %r381, %r382;
	// end inline asm
	// begin inline asm
	shfl.sync.down.b32 %r378, %r379, %r380, %r381, %r382;
	// end inline asm
	mov.b64 	%rd43, {%r373, %r378};
	setp.gt.s32 	%p185, %r282, 15;
	mov.u64 	%rd367, %rd314;
	mov.f64 	%fd351, %fd303;
	@%p185 bra 	$L__BB3_47;
	abs.f64 	%fd54, %fd303;
	abs.f64 	%fd55, %fd53;
	setp.lt.f64 	%p186, %fd54, %fd55;
	mov.u64 	%rd367, %rd43;
	mov.f64 	%fd351, %fd53;
	@%p186 bra 	$L__BB3_47;
	setp.lt.f64 	%p187, %fd55, %fd54;
	mov.u64 	%rd367, %rd314;
	mov.f64 	%fd351, %fd303;
	@%p187 bra 	$L__BB3_47;
	setp.lt.s64 	%p188, %rd314, %rd43;
	min.s64 	%rd367, %rd314, %rd43;
	selp.f64 	%fd351, %fd303, %fd53, %p188;
$L__BB3_47:
	setp.ne.s32 	%p189, %r282, 0;
	@%p189 bra 	$L__BB3_49;
	shr.u32 	%r383, %r1, 1;
	and.b32  	%r384, %r383, 496;
	mov.u32 	%r385, _ZN6thrust24THRUST_300001_SM_1000_NS8cuda_cub4core6detail5shmemE;
	add.s32 	%r386, %r385, %r384;
	st.shared.f64 	[%r386+8], %fd351;
	st.shared.u64 	[%r386+16], %rd367;
$L__BB3_49:
	bar.sync 	0;
	setp.ne.s32 	%p190, %r1, 0;
	@%p190 bra 	$L__BB3_204;
	ld.shared.f64 	%fd58, [_ZN6thrust24THRUST_300001_SM_1000_NS8cuda_cub4core6detail5shmemE+24];
	ld.shared.u64 	%rd46, [_ZN6thrust24THRUST_300001_SM_1000_NS8cuda_cub4core6detail5shmemE+32];
	abs.f64 	%fd59, %fd351;
	abs.f64 	%fd60, %fd58;
	setp.lt.f64 	%p191, %fd59, %fd60;
	mov.u64 	%rd316, %rd46;
	mov.f64 	%fd305, %fd58;
	@%p191 bra 	$L__BB3_53;
	setp.lt.f64 	%p192, %fd60, %fd59;
	mov.u64 	%rd316, %rd367;
	mov.f64 	%fd305, %fd351;
	@%p192 bra 	$L__BB3_53;
	setp.lt.s64 	%p193, %rd367, %rd46;
	min.s64 	%rd316, %rd367, %rd46;
	selp.f64 	%fd305, %fd351, %fd58, %p193;
$L__BB3_53:
	ld.shared.f64 	%fd63, [_ZN6thrust24THRUST_300001_SM_1000_NS8cuda_cub4core6detail5shmemE+40];
	ld.shared.u64 	%rd49, [_ZN6thrust24THRUST_300001_SM_1000_NS8cuda_cub4core6detail5shmemE+48];
	abs.f64 	%fd64, %fd305;
	abs.f64 	%fd65, %fd63;
	setp.lt.f64 	%p194, %fd64, %fd65;
	mov.u64 	%rd317, %rd49;
	mov.f64 	%fd306, %fd63;
	@%p194 bra 	$L__BB3_56;
	setp.lt.f64 	%p195, %fd65, %fd64;
	mov.u64 	%rd317, %rd316;
	mov.f64 	%fd306, %fd305;
	@%p195 bra 	$L__BB3_56;
	setp.lt.s64 	%p196, %rd316, %rd49;
	min.s64 	%rd317, %rd316, %rd49;
	selp.f64 	%fd306, %fd305, %fd63, %p196;
$L__BB3_56:
	ld.shared.f64 	%fd68, [_ZN6thrust24THRUST_300001_SM_1000_NS8cuda_cub4core6detail5shmemE+56];
	ld.shared.u64 	%rd52, [_ZN6thrust24THRUST_300001_SM_1000_NS8cuda_cub4core6detail5shmemE+64];
	abs.f64 	%fd69, %fd306;
	abs.f64 	%fd70, %fd68;
	setp.lt.f64 	%p197, %fd69, %fd70;
	mov.u64 	%rd318, %rd52;
	mov.f64 	%fd307, %fd68;
	@%p197 bra 	$L__BB3_59;
	setp.lt.f64 	%p198, %fd70, %fd69;
	mov.u64 	%rd318, %rd317;
	mov.f64 	%fd307, %fd306;
	@%p198 bra 	$L__BB3_59;
	setp.lt.s64 	%p199, %rd317, %rd52;
	min.s64 	%rd318, %rd317, %rd52;
	selp.f64 	%fd307, %fd306, %fd68, %p199;
$L__BB3_59:
	ld.shared.f64 	%fd73, [_ZN6thrust24THRUST_300001_SM_1000_NS8cuda_cub4core6detail5shmemE+72];
	ld.shared.u64 	%rd55, [_ZN6thrust24THRUST_300001_SM_1000_NS8cuda_cub4core6detail5shmemE+80];
	abs.f64 	%fd74, %fd307;
	abs.f64 	%fd75, %fd73;
	setp.lt.f64 	%p200, %fd74, %fd75;
	mov.u64 	%rd319, %rd55;
	mov.f64 	%fd308, %fd73;
	@%p200 bra 	$L__BB3_62;
	setp.lt.f64 	%p201, %fd75, %fd74;
	mov.u64 	%rd319, %rd318;
	mov.f64 	%fd308, %fd307;
	@%p201 bra 	$L__BB3_62;
	setp.lt.s64 	%p202, %rd318, %rd55;
	min.s64 	%rd319, %rd318, %rd55;
	selp.f64 	%fd308, %fd307, %fd73, %p202;
$L__BB3_62:
	ld.shared.f64 	%fd78, [_ZN6thrust24THRUST_300001_SM_1000_NS8cuda_cub4core6detail5shmemE+88];
	ld.shared.u64 	%rd58, [_ZN6thrust24THRUST_300001_SM_1000_NS8cuda_cub4core6detail5shmemE+96];
	abs.f64 	%fd79, %fd308;
	abs.f64 	%fd80, %fd78;
	setp.lt.f64 	%p203, %fd79, %fd80;
	mov.u64 	%rd320, %rd58;
	mov.f64 	%fd309, %fd78;
	@%p203 bra 	$L__BB3_65;
	setp.lt.f64 	%p204, %fd80, %fd79;
	mov.u64 	%rd320, %rd319;
	mov.f64 	%fd309, %fd308;
	@%p204 bra 	$L__BB3_65;
	setp.lt.s64 	%p205, %rd319, %rd58;
	min.s64 	%rd320, %rd319, %rd58;
	selp.f64 	%fd309, %fd308, %fd78, %p205;
$L__BB3_65:
	ld.shared.f64 	%fd83, [_ZN6thrust24THRUST_300001_SM_1000_NS8cuda_cub4core6detail5shmemE+104];
	ld.shared.u64 	%rd61, [_ZN6thrust24THRUST_300001_SM_1000_NS8cuda_cub4core6detail5shmemE+112];
	abs.f64 	%fd84, %fd309;
	abs.f64 	%fd85, %fd83;
	setp.lt.f64 	%p206, %fd84, %fd85;
	mov.u64 	%rd321, %rd61;
	mov.f64 	%fd310, %fd83;
	@%p206 bra 	$L__BB3_68;
	setp.lt.f64 	%p207, %fd85, %fd84;
	mov.u64 	%rd321, %rd320;
	mov.f64 	%fd310, %fd309;
	@%p207 bra 	$L__BB3_68;
	setp.lt.s64 	%p208, %rd320, %rd61;
	min.s64 	%rd321, %rd320, %rd61;
	selp.f64 	%fd310, %fd309, %fd83, %p208;
$L__BB3_68:
	ld.shared.f64 	%fd88, [_ZN6thrust24THRUST_300001_SM_1000_NS8cuda_cub4core6detail5shmemE+120];
	ld.shared.u64 	%rd64, [_ZN6thrust24THRUST_300001_SM_1000_NS8cuda_cub4core6detail5shmemE+128];
	abs.f64 	%fd89, %fd310;
	abs.f64 	%fd90, %fd88;
	setp.lt.f64 	%p209, %fd89, %fd90;
	mov.u64 	%rd367, %rd64;
	mov.f64 	%fd351, %fd88;
	@%p209 bra 	$L__BB3_204;
	setp.lt.f64 	%p210, %fd90, %fd89;
	mov.u64 	%rd367, %rd321;
	mov.f64 	%fd351, %fd310;
	@%p210 bra 	$L__BB3_204;
	setp.lt.s64 	%p211, %rd321, %rd64;
	min.s64 	%rd367, %rd321, %rd64;
	selp.f64 	%fd351, %fd310, %fd88, %p211;
	bra.uni 	$L__BB3_204;
$L__BB3_71:
	// begin inline asm
	mov.u32 %r169, %laneid;
	// end inline asm
	and.b32  	%r190, %r1, 992;
	add.s32 	%r191, %r190, 32;
	setp.gt.s32 	%p118, %r191, %r36;
	not.b32 	%r192, %r190;
	add.s32 	%r193, %r36, %r192;
	selp.b32 	%r188, %r193, 31, %p118;
	mov.b64 	%rd276, %fd298;
	mov.b64 	{%r171, %r176}, %rd276;
	mov.b32 	%r187, 1;
	mov.b32 	%r189, -1;
	// begin inline asm
	shfl.sync.down.b32 %r170, %r171, %r187, %r188, %r189;
	// end inline asm
	// begin inline asm
	shfl.sync.down.b32 %r175, %r176, %r187, %r188, %r189;
	// end inline asm
	mov.b64 	%rd277, {%r170, %r175};
	mov.b64 	%fd92, %rd277;
	mov.b64 	{%r181, %r186}, %rd309;
	// begin inline asm
	shfl.sync.down.b32 %r180, %r181, %r187, %r188, %r189;
	// end inline asm
	// begin inline asm
	shfl.sync.down.b32 %r185, %r186, %r187, %r188, %r189;
	// end inline asm
	mov.b64 	%rd66, {%r180, %r185};
	setp.ge.s32 	%p119, %r169, %r188;
	mov.u64 	%rd322, %rd309;
	mov.f64 	%fd311, %fd298;
	@%p119 bra 	$L__BB3_75;
	abs.f64 	%fd93, %fd298;
	abs.f64 	%fd94, %fd92;
	setp.lt.f64 	%p120, %fd93, %fd94;
	mov.u64 	%rd322, %rd66;
	mov.f64 	%fd311, %fd92;
	@%p120 bra 	$L__BB3_75;
	setp.lt.f64 	%p121, %fd94, %fd93;
	mov.u64 	%rd322, %rd309;
	mov.f64 	%fd311, %fd298;
	@%p121 bra 	$L__BB3_75;
	setp.lt.s64 	%p122, %rd309, %rd66;
	min.s64 	%rd322, %rd309, %rd66;
	selp.f64 	%fd311, %fd298, %fd92, %p122;
$L__BB3_75:
	mov.b64 	%rd278, %fd311;
	mov.b64 	{%r195, %r200}, %rd278;
	mov.b32 	%r211, 2;
	mov.b32 	%r213, -1;
	// begin inline asm
	shfl.sync.down.b32 %r194, %r195, %r211, %r188, %r213;
	// end inline asm
	// begin inline asm
	shfl.sync.down.b32 %r199, %r200, %r211, %r188, %r213;
	// end inline asm
	mov.b64 	%rd279, {%r194, %r199};
	mov.b64 	%fd97, %rd279;
	mov.b64 	{%r205, %r210}, %rd322;
	// begin inline asm
	shfl.sync.down.b32 %r204, %r205, %r211, %r188, %r213;
	// end inline asm
	// begin inline asm
	shfl.sync.down.b32 %r209, %r210, %r211, %r188, %r213;
	// end inline asm
	mov.b64 	%rd69, {%r204, %r209};
	add.s32 	%r214, %r169, 2;
	setp.gt.s32 	%p123, %r214, %r188;
	mov.u64 	%rd323, %rd322;
	mov.f64 	%fd312, %fd311;
	@%p123 bra 	$L__BB3_79;
	abs.f64 	%fd98, %fd311;
	abs.f64 	%fd99, %fd97;
	setp.lt.f64 	%p124, %fd98, %fd99;
	mov.u64 	%rd323, %rd69;
	mov.f64 	%fd312, %fd97;
	@%p124 bra 	$L__BB3_79;
	setp.lt.f64 	%p125, %fd99, %fd98;
	mov.u64 	%rd323, %rd322;
	mov.f64 	%fd312, %fd311;
	@%p125 bra 	$L__BB3_79;
	setp.lt.s64 	%p126, %rd322, %rd69;
	min.s64 	%rd323, %rd322, %rd69;
	selp.f64 	%fd312, %fd311, %fd97, %p126;
$L__BB3_79:
	mov.b64 	%rd280, %fd312;
	mov.b64 	{%r216, %r221}, %rd280;
	mov.b32 	%r232, 4;
	mov.b32 	%r234, -1;
	// begin inline asm
	shfl.sync.down.b32 %r215, %r216, %r232, %r188, %r234;
	// end inline asm
	// begin inline asm
	shfl.sync.down.b32 %r220, %r221, %r232, %r188, %r234;
	// end inline asm
	mov.b64 	%rd281, {%r215, %r220};
	mov.b64 	%fd102, %rd281;
	mov.b64 	{%r226, %r231}, %rd323;
	// begin inline asm
	shfl.sync.down.b32 %r225, %r226, %r232, %r188, %r234;
	// end inline asm
	// begin inline asm
	shfl.sync.down.b32 %r230, %r231, %r232, %r188, %r234;
	// end inline asm
	mov.b64 	%rd72, {%r225, %r230};
	add.s32 	%r235, %r169, 4;
	setp.gt.s32 	%p127, %r235, %r188;
	mov.u64 	%rd324, %rd323;
	mov.f64 	%fd313, %fd312;
	@%p127 bra 	$L__BB3_83;
	abs.f64 	%fd103, %fd312;
	abs.f64 	%fd104, %fd102;
	setp.lt.f64 	%p128, %fd103, %fd104;
	mov.u64 	%rd324, %rd72;
	mov.f64 	%fd313, %fd102;
	@%p128 bra 	$L__BB3_83;
	setp.lt.f64 	%p129, %fd104, %fd103;
	mov.u64 	%rd324, %rd323;
	mov.f64 	%fd313, %fd312;
	@%p129 bra 	$L__BB3_83;
	setp.lt.s64 	%p130, %rd323, %rd72;
	min.s64 	%rd324, %rd323, %rd72;
	selp.f64 	%fd313, %fd312, %fd102, %p130;
$L__BB3_83:
	mov.b64 	%rd282, %fd313;
	mov.b64 	{%r237, %r242}, %rd282;
	mov.b32 	%r253, 8;
	mov.b32 	%r255, -1;
	// begin inline asm
	shfl.sync.down.b32 %r236, %r237, %r253, %r188, %r255;
	// end inline asm
	// begin inline asm
	shfl.sync.down.b32 %r241, %r242, %r253, %r188, %r255;
	// end inline asm
	mov.b64 	%rd283, {%r236, %r241};
	mov.b64 	%fd107, %rd283;
	mov.b64 	{%r247, %r252}, %rd324;
	// begin inline asm
	shfl.sync.down.b32 %r246, %r247, %r253, %r188, %r255;
	// end inline asm
	// begin inline asm
	shfl.sync.down.b32 %r251, %r252, %r253, %r188, %r255;
	// end inline asm
	mov.b64 	%rd75, {%r246, %r251};
	add.s32 	%r256, %r169, 8;
	setp.gt.s32 	%p131, %r256, %r188;
	mov.u64 	%rd325, %rd324;
	mov.f64 	%fd314, %fd313;
	@%p131 bra 	$L__BB3_87;
	abs.f64 	%fd108, %fd313;
	abs.f64 	%fd109, %fd107;
	setp.lt.f64 	%p132, %fd108, %fd109;
	mov.u64 	%rd325, %rd75;
	mov.f64 	%fd314, %fd107;
	@%p132 bra 	$L__BB3_87;
	setp.lt.f64 	%p133, %fd109, %fd108;
	mov.u64 	%rd325, %rd324;
	mov.f64 	%fd314, %fd313;
	@%p133 bra 	$L__BB3_87;
	setp.lt.s64 	%p134, %rd324, %rd75;
	min.s64 	%rd325, %rd324, %rd75;
	selp.f64 	%fd314, %fd313, %fd107, %p134;
$L__BB3_87:
	mov.b64 	%rd284, %fd314;
	mov.b64 	{%r258, %r263}, %rd284;
	mov.b32 	%r274, 16;
	mov.b32 	%r276, -1;
	// begin inline asm
	shfl.sync.down.b32 %r257, %r258, %r274, %r188, %r276;
	// end inline asm
	// begin inline asm
	shfl.sync.down.b32 %r262, %r263, %r274, %r188, %r276;
	// end inline asm
	mov.b64 	%rd285, {%r257, %r262};
	mov.b64 	%fd112, %rd285;
	mov.b64 	{%r268, %r273}, %rd325;
	// begin inline asm
	shfl.sync.down.b32 %r267, %r268, %r274, %r188, %r276;
	// end inline asm
	// begin inline asm
	shfl.sync.down.b32 %r272, %r273, %r274, %r188, %r276;
	// end inline asm
	mov.b64 	%rd78, {%r267, %r272};
	add.s32 	%r277, %r169, 16;
	setp.gt.s32 	%p135, %r277, %r188;
	mov.u64 	%rd367, %rd325;
	mov.f64 	%fd351, %fd314;
	@%p135 bra 	$L__BB3_91;
	abs.f64 	%fd113, %fd314;
	abs.f64 	%fd114, %fd112;
	setp.lt.f64 	%p136, %fd113, %fd114;
	mov.u64 	%rd367, %rd78;
	mov.f64 	%fd351, %fd112;
	@%p136 bra 	$L__BB3_91;
	setp.lt.f64 	%p137, %fd114, %fd113;
	mov.u64 	%rd367, %rd325;
	mov.f64 	%fd351, %fd314;
	@%p137 bra 	$L__BB3_91;
	setp.lt.s64 	%p138, %rd325, %rd78;
	min.s64 	%rd367, %rd325, %rd78;
	selp.f64 	%fd351, %fd314, %fd112, %p138;
$L__BB3_91:
	setp.ne.s32 	%p139, %r169, 0;
	@%p139 bra 	$L__BB3_93;
	shr.u32 	%r278, %r1, 1;
	and.b32  	%r279, %r278, 496;
	mov.u32 	%r280, _ZN6thrust24THRUST_300001_SM_1000_NS8cuda_cub4core6detail5shmemE;
	add.s32 	%r281, %r280, %r279;
	st.shared.f64 	[%r281+8], %fd351;
	st.shared.u64 	[%r281+16], %rd367;
$L__BB3_93:
	bar.sync 	0;
	setp.ne.s32 	%p140, %r1, 0;
	@%p140 bra 	$L__BB3_204;
	setp.lt.s32 	%p141, %r36, 33;
	mov.f64 	%fd316, %fd351;
	mov.u64 	%rd327, %rd367;
	@%p141 bra 	$L__BB3_98;
	ld.shared.f64 	%fd117, [_ZN6thrust24THRUST_300001_SM_1000_NS8cuda_cub4core6detail5shmemE+24];
	ld.shared.u64 	%rd81, [_ZN6thrust24THRUST_300001_SM_1000_NS8cuda_cub4core6detail5shmemE+32];
	abs.f64 	%fd118, %fd351;
	abs.f64 	%fd119, %fd117;
	setp.lt.f64 	%p142, %fd118, %fd119;
	mov.f64 	%fd316, %fd117;
	mov.u64 	%rd327, %rd81;
	@%p142 bra 	$L__BB3_98;
	setp.lt.f64 	%p143, %fd119, %fd118;
	mov.f64 	%fd316, %fd351;
	mov.u64 	%rd327, %rd367;
	@%p143 bra 	$L__BB3_98;
	setp.lt.s64 	%p144, %rd367, %rd81;
	min.s64 	%rd327, %rd367, %rd81;
	selp.f64 	%fd316, %fd351, %fd117, %p144;
$L__BB3_98:
	setp.lt.s32 	%p145, %r36, 65;
	mov.f64 	%fd317, %fd316;
	mov.u64 	%rd328, %rd327;
	@%p145 bra 	$L__BB3_102;
	ld.shared.f64 	%fd122, [_ZN6thrust24THRUST_300001_SM_1000_NS8cuda_cub4core6detail5shmemE+40];
	ld.shared.u64 	%rd84, [_ZN6thrust24THRUST_300001_SM_1000_NS8cuda_cub4core6detail5shmemE+48];
	abs.f64 	%fd123, %fd316;
	abs.f64 	%fd124, %fd122;
	setp.lt.f64 	%p146, %fd123, %fd124;
	mov.f64 	%fd317, %fd122;
	mov.u64 	%rd328, %rd84;
	@%p146 bra 	$L__BB3_102;
	setp.lt.f64 	%p147, %fd124, %fd123;
	mov.f64 	%fd317, %fd316;
	mov.u64 	%rd328, %rd327;
	@%p147 bra 	$L__BB3_102;
	setp.lt.s64 	%p148, %rd327, %rd84;
	min.s64 	%rd328, %rd327, %rd84;
	selp.f64 	%fd317, %fd316, %fd122, %p148;
$L__BB3_102:
	setp.lt.s32 	%p149, %r36, 97;
	mov.f64 	%fd318, %fd317;
	mov.u64 	%rd329, %rd328;
	@%p149 bra 	$L__BB3_106;
	ld.shared.f64 	%fd127, [_ZN6thrust24THRUST_300001_SM_1000_NS8cuda_cub4core6detail5shmemE+56];
	ld.shared.u64 	%rd87, [_ZN6thrust24THRUST_300001_SM_1000_NS8cuda_cub4core6detail5shmemE+64];
	abs.f64 	%fd128, %fd317;
	abs.f64 	%fd129, %fd127;
	setp.lt.f64 	%p150, %fd128, %fd129;
	mov.f64 	%fd318, %fd127;
	mov.u64 	%rd329, %rd87;
	@%p150 bra 	$L__BB3_106;
	setp.lt.f64 	%p151, %fd129, %fd128;
	mov.f64 	%fd318, %fd317;
	mov.u64 	%rd329, %rd328;
	@%p151 bra 	$L__BB3_106;
	setp.lt.s64 	%p152, %rd328, %rd87;
	min.s64 	%rd329, %rd328, %rd87;
	selp.f64 	%fd318, %fd317, %fd127, %p152;
$L__BB3_106:
	setp.lt.s32 	%p153, %r36, 129;
	mov.f64 	%fd319, %fd318;
	mov.u64 	%rd330, %rd329;
	@%p153 bra 	$L__BB3_110;
	ld.shared.f64 	%fd132, [_ZN6thrust24THRUST_300001_SM_1000_NS8cuda_cub4core6detail5shmemE+72];
	ld.shared.u64 	%rd90, [_ZN6thrust24THRUST_300001_SM_1000_NS8cuda_cub4core6detail5shmemE+80];
	abs.f64 	%fd133, %fd318;
	abs.f64 	%fd134, %fd132;
	setp.lt.f64 	%p154, %fd133, %fd134;
	mov.f64 	%fd319, %fd132;
	mov.u64 	%rd330, %rd90;
	@%p154 bra 	$L__BB3_110;
	setp.lt.f64 	%p155, %fd134, %fd133;
	mov.f64 	%fd319, %fd318;
	mov.u64 	%rd330, %rd329;
	@%p155 bra 	$L__BB3_110;
	setp.lt.s64 	%p156, %rd329, %rd90;
	min.s64 	%rd330, %rd329, %rd90;
	selp.f64 	%fd319, %fd318, %fd132, %p156;
$L__BB3_110:
	setp.lt.s32 	%p157, %r36, 161;
	mov.f64 	%fd320, %fd319;
	mov.u64 	%rd331, %rd330;
	@%p157 bra 	$L__BB3_114;
	ld.shared.f64 	%fd137, [_ZN6thrust24THRUST_300001_SM_1000_NS8cuda_cub4core6detail5shmemE+88];
	ld.shared.u64 	%rd93, [_ZN6thrust24THRUST_300001_SM_1000_NS8cuda_cub4core6detail5shmemE+96];
	abs.f64 	%fd138, %fd319;
	abs.f64 	%fd139, %fd137;
	setp.lt.f64 	%p158, %fd138, %fd139;
	mov.f64 	%fd320, %fd137;
	mov.u64 	%rd331, %rd93;
	@%p158 bra 	$L__BB3_114;
	setp.lt.f64 	%p159, %fd139, %fd138;
	mov.f64 	%fd320, %fd319;
	mov.u64 	%rd331, %rd330;
	@%p159 bra 	$L__BB3_114;
	setp.lt.s64 	%p160, %rd330, %rd93;
	min.s64 	%rd331, %rd330, %rd93;
	selp.f64 	%fd320, %fd319, %fd137, %p160;
$L__BB3_114:
	setp.lt.s32 	%p161, %r36, 193;
	mov.f64 	%fd321, %fd320;
	mov.u64 	%rd332, %rd331;
	@%p161 bra 	$L__BB3_118;
	ld.shared.f64 	%fd142, [_ZN6thrust24THRUST_300001_SM_1000_NS8cuda_cub4core6detail5shmemE+104];
	ld.shared.u64 	%rd96, [_ZN6thrust24THRUST_300001_SM_1000_NS8cuda_cub4core6detail5shmemE+112];
	abs.f64 	%fd143, %fd320;
	abs.f64 	%fd144, %fd142;
	setp.lt.f64 	%p162, %fd143, %fd144;
	mov.f64 	%fd321, %fd142;
	mov.u64 	%rd332, %rd96;
	@%p162 bra 	$L__BB3_118;
	setp.lt.f64 	%p163, %fd144, %fd143;
	mov.f64 	%fd321, %fd320;
	mov.u64 	%rd332, %rd331;
	@%p163 bra 	$L__BB3_118;
	setp.lt.s64 	%p164, %rd331, %rd96;
	min.s64 	%rd332, %rd331, %rd96;
	selp.f64 	%fd321, %fd320, %fd142, %p164;
$L__BB3_118:
	setp.lt.s32 	%p165, %r36, 225;
	mov.u64 	%rd367, %rd332;
	mov.f64 	%fd351, %fd321;
	@%p165 bra 	$L__BB3_204;
	ld.shared.f64 	%fd147, [_ZN6thrust24THRUST_300001_SM_1000_NS8cuda_cub4core6detail5shmemE+120];
	ld.shared.u64 	%rd99, [_ZN6thrust24THRUST_300001_SM_1000_NS8cuda_cub4core6detail5shmemE+128];
	abs.f64 	%fd148, %fd321;
	abs.f64 	%fd149, %fd147;
	setp.lt.f64 	%p166, %fd148, %fd149;
	mov.u64 	%rd367, %rd99;
	mov.f64 	%fd351, %fd147;
	@%p166 bra 	$L__BB3_204;
	setp.lt.f64 	%p167, %fd149, %fd148;
	mov.u64 	%rd367, %rd332;
	mov.f64 	%fd351, %fd321;
	@%p167 bra 	$L__BB3_204;
	setp.lt.s64 	%p168, %rd332, %rd99;
	min.s64 	%rd367, %rd332, %rd99;
	selp.f64 	%fd351, %fd321, %fd147, %p168;
	bra.uni 	$L__BB3_204;
$L__BB3_122:
	mov.u32 	%r17, %tid.x;
	cvt.u64.u32 	%rd200, %r17;
	cvta.to.global.u64 	%rd201, %rd197;
	mul.wide.u32 	%rd202, %r17, 8;
	add.s64 	%rd203, %rd201, %rd202;
	ld.global.f64 	%fd274, [%rd203];
	add.s32 	%r37, %r17, 256;
	cvt.u64.u32 	%rd204, %r37;
	ld.global.f64 	%fd275, [%rd203+2048];
	add.s32 	%r38, %r17, 512;
	cvt.u64.u32 	%rd205, %r38;
	ld.global.f64 	%fd276, [%rd203+4096];
	add.s32 	%r39, %r17, 768;
	cvt.u64.u32 	%rd206, %r39;
	ld.global.f64 	%fd277, [%rd203+6144];
	or.b32  	%r40, %r17, 1024;
	cvt.u64.u32 	%rd101, %r40;
	add.s64 	%rd354, %rd198, %rd101;
	ld.global.f64 	%fd338, [%rd203+8192];
	abs.f64 	%fd278, %fd274;
	abs.f64 	%fd279, %fd275;
	setp.geu.f64 	%p3, %fd278, %fd279;
	selp.f64 	%fd280, %fd274, %fd275, %p3;
	selp.b64 	%rd207, %rd200, %rd204, %p3;
	abs.f64 	%fd281, %fd280;
	abs.f64 	%fd282, %fd276;
	setp.geu.f64 	%p4, %fd281, %fd282;
	selp.f64 	%fd283, %fd280, %fd276, %p4;
	selp.b64 	%rd208, %rd207, %rd205, %p4;
	abs.f64 	%fd284, %fd283;
	abs.f64 	%fd285, %fd277;
	setp.geu.f64 	%p5, %fd284, %fd285;
	selp.f64 	%fd152, %fd283, %fd277, %p5;
	selp.b64 	%rd104, %rd208, %rd206, %p5;
	abs.f64 	%fd153, %fd152;
	abs.f64 	%fd154, %fd338;
	setp.lt.f64 	%p6, %fd153, %fd154;
	@%p6 bra 	$L__BB3_124;
	setp.lt.f64 	%p7, %fd154, %fd153;
	setp.lt.u64 	%p8, %rd104, %rd101;
	or.pred  	%p9, %p7, %p8;
	selp.f64 	%fd338, %fd152, %fd338, %p9;
	add.s64 	%rd211, %rd198, %rd104;
	selp.b64 	%rd354, %rd211, %rd354, %p9;
$L__BB3_124:
	setp.lt.u32 	%p10, %r36, 2560;
	mov.b32 	%r394, 1280;
	@%p10 bra 	$L__BB3_137;
	mov.b32 	%r393, 1280;
	mov.f64 	%fd323, %fd338;
$L__BB3_126:
	cvt.u64.u32 	%rd212, %r393;
	add.s64 	%rd213, %rd200, %rd212;
	mul.wide.u32 	%rd214, %r393, 8;
	cvta.to.global.u64 	%rd215, %rd197;
	add.s64 	%rd217, %rd215, %rd202;
	add.s64 	%rd218, %rd217, %rd214;
	add.s64 	%rd335, %rd213, %rd198;
	ld.global.f64 	%fd324, [%rd218];
	ld.global.f64 	%fd325, [%rd218+2048];
	ld.global.f64 	%fd326, [%rd218+4096];
	ld.global.f64 	%fd327, [%rd218+6144];
	ld.global.f64 	%fd338, [%rd218+8192];
	abs.f64 	%fd163, %fd323;
	abs.f64 	%fd164, %fd324;
	setp.lt.f64 	%p11, %fd163, %fd164;
	@%p11 bra 	$L__BB3_128;
	setp.lt.f64 	%p12, %fd164, %fd163;
	setp.lt.s64 	%p13, %rd354, %rd335;
	or.pred  	%p14, %p12, %p13;
	selp.f64 	%fd324, %fd323, %fd324, %p14;
	selp.b64 	%rd335, %rd354, %rd335, %p14;
$L__BB3_128:
	cvt.u64.u32 	%rd219, %r393;
	add.s64 	%rd220, %rd200, %rd219;
	add.s64 	%rd221, %rd220, %rd198;
	add.s64 	%rd336, %rd221, 256;
	abs.f64 	%fd167, %fd324;
	abs.f64 	%fd168, %fd325;
	setp.lt.f64 	%p15, %fd167, %fd168;
	@%p15 bra 	$L__BB3_130;
	setp.lt.f64 	%p16, %fd168, %fd167;
	add.s64 	%rd226, %rd221, 256;
	setp.lt.s64 	%p17, %rd335, %rd226;
	or.pred  	%p18, %p16, %p17;
	selp.f64 	%fd325, %fd324, %fd325, %p18;
	selp.b64 	%rd336, %rd335, %rd226, %p18;
$L__BB3_130:
	add.s64 	%rd337, %rd221, 512;
	abs.f64 	%fd171, %fd325;
	abs.f64 	%fd172, %fd326;
	setp.lt.f64 	%p19, %fd171, %fd172;
	@%p19 bra 	$L__BB3_132;
	setp.lt.f64 	%p20, %fd172, %fd171;
	add.s64 	%rd234, %rd221, 512;
	setp.lt.s64 	%p21, %rd336, %rd234;
	or.pred  	%p22, %p20, %p21;
	selp.f64 	%fd326, %fd325, %fd326, %p22;
	selp.b64 	%rd337, %rd336, %rd234, %p22;
$L__BB3_132:
	add.s64 	%rd338, %rd221, 768;
	abs.f64 	%fd175, %fd326;
	abs.f64 	%fd176, %fd327;
	setp.lt.f64 	%p23, %fd175, %fd176;
	@%p23 bra 	$L__BB3_134;
	setp.lt.f64 	%p24, %fd176, %fd175;
	setp.lt.s64 	%p25, %rd337, %rd338;
	or.pred  	%p26, %p24, %p25;
	selp.f64 	%fd327, %fd326, %fd327, %p26;
	selp.b64 	%rd338, %rd337, %rd338, %p26;
$L__BB3_134:
	add.s64 	%rd354, %rd221, 1024;
	abs.f64 	%fd179, %fd327;
	abs.f64 	%fd180, %fd338;
	setp.lt.f64 	%p27, %fd179, %fd180;
	@%p27 bra 	$L__BB3_136;
	setp.lt.f64 	%p28, %fd180, %fd179;
	setp.lt.s64 	%p29, %rd338, %rd354;
	or.pred  	%p30, %p28, %p29;
	selp.f64 	%fd338, %fd327, %fd338, %p30;
	selp.b64 	%rd354, %rd338, %rd354, %p30;
$L__BB3_136:
	add.s32 	%r394, %r393, 1280;
	add.s32 	%r43, %r393, 2560;
	setp.le.s32 	%p31, %r43, %r36;
	mov.u32 	%r393, %r394;
	mov.f64 	%fd323, %fd338;
	@%p31 bra 	$L__BB3_126;
$L__BB3_137:
	setp.le.s32 	%p32, %r36, %r394;
	@%p32 bra 	$L__BB3_160;
	sub.s32 	%r21, %r36, %r394;
	setp.ge.s32 	%p33, %r17, %r21;
	@%p33 bra 	$L__BB3_160;
	cvta.to.global.u64 	%rd127, %rd197;
	not.b32 	%r44, %r17;
	add.s32 	%r45, %r36, %r44;
	sub.s32 	%r22, %r45, %r394;
	and.b32  	%r46, %r22, 768;
	setp.eq.s32 	%p34, %r46, 768;
	mov.u32 	%r397, %r17;
	@%p34 bra 	$L__BB3_145;
	add.s32 	%r47, %r17, %r394;
	cvt.u64.u32 	%rd242, %r47;
	add.s64 	%rd342, %rd198, %rd242;
	mul.wide.u32 	%rd243, %r47, 8;
	add.s64 	%rd341, %rd127, %rd243;
	shr.u32 	%r48, %r22, 8;
	add.s32 	%r49, %r48, 1;
	and.b32  	%r50, %r49, 3;
	neg.s32 	%r395, %r50;
	mov.u32 	%r397, %r17;
$L__BB3_141:
	.pragma "nounroll";
	mov.u64 	%rd132, %rd354;
	mov.f64 	%fd184, %fd338;
	ld.global.f64 	%fd185, [%rd341];
	abs.f64 	%fd186, %fd184;
	abs.f64 	%fd187, %fd185;
	setp.lt.f64 	%p35, %fd186, %fd187;
	mov.f64 	%fd338, %fd185;
	mov.u64 	%rd354, %rd342;
	@%p35 bra 	$L__BB3_144;
	setp.lt.f64 	%p36, %fd187, %fd186;
	mov.f64 	%fd338, %fd184;
	mov.u64 	%rd354, %rd132;
	@%p36 bra 	$L__BB3_144;
	setp.lt.s64 	%p37, %rd132, %rd342;
	selp.f64 	%fd338, %fd184, %fd185, %p37;
	min.s64 	%rd354, %rd132, %rd342;
$L__BB3_144:
	add.s32 	%r397, %r397, 256;
	add.s64 	%rd342, %rd342, 256;
	add.s64 	%rd341, %rd341, 2048;
	add.s32 	%r395, %r395, 1;
	setp.ne.s32 	%p38, %r395, 0;
	@%p38 bra 	$L__BB3_141;
$L__BB3_145:
	setp.lt.u32 	%p39, %r22, 768;
	@%p39 bra 	$L__BB3_160;
	add.s32 	%r398, %r397, %r394;
	cvt.u64.u32 	%rd244, %r398;
	add.s64 	%rd349, %rd198, %rd244;
	cvt.u64.u32 	%rd245, %r397;
	cvt.u64.u32 	%rd246, %r394;
	add.s64 	%rd247, %rd245, %rd246;
	shl.b64 	%rd248, %rd247, 3;
	add.s64 	%rd249, %rd248, %rd127;
	add.s64 	%rd348, %rd249, 6144;
	mul.wide.u32 	%rd250, %r398, 8;
	add.s64 	%rd347, %rd127, %rd250;
	add.s32 	%r399, %r397, 512;
$L__BB3_147:
	mov.u32 	%r32, %r399;
	ld.global.f64 	%fd193, [%rd347];
	abs.f64 	%fd194, %fd338;
	abs.f64 	%fd195, %fd193;
	setp.lt.f64 	%p40, %fd194, %fd195;
	mov.f64 	%fd335, %fd193;
	mov.u64 	%rd351, %rd349;
	@%p40 bra 	$L__BB3_150;
	setp.lt.f64 	%p41, %fd195, %fd194;
	mov.f64 	%fd335, %fd338;
	mov.u64 	%rd351, %rd354;
	@%p41 bra 	$L__BB3_150;
	setp.lt.s64 	%p42, %rd354, %rd349;
	selp.f64 	%fd335, %fd338, %fd193, %p42;
	min.s64 	%rd351, %rd354, %rd349;
$L__BB3_150:
	add.s32 	%r51, %r398, 256;
	cvt.u64.u32 	%rd251, %r51;
	add.s64 	%rd148, %rd198, %rd251;
	ld.global.f64 	%fd198, [%rd348+-4096];
	abs.f64 	%fd199, %fd335;
	abs.f64 	%fd200, %fd198;
	setp.lt.f64 	%p43, %fd199, %fd200;
	mov.f64 	%fd336, %fd198;
	mov.u64 	%rd352, %rd148;
	@%p43 bra 	$L__BB3_153;
	setp.lt.f64 	%p44, %fd200, %fd199;
	mov.f64 	%fd336, %fd335;
	mov.u64 	%rd352, %rd351;
	@%p44 bra 	$L__BB3_153;
	setp.lt.s64 	%p45, %rd351, %rd148;
	selp.f64 	%fd336, %fd335, %fd198, %p45;
	min.s64 	%rd352, %rd351, %rd148;
$L__BB3_153:
	add.s32 	%r52, %r398, 512;
	cvt.u64.u32 	%rd252, %r52;
	add.s64 	%rd151, %rd198, %rd252;
	ld.global.f64 	%fd203, [%rd348+-2048];
	abs.f64 	%fd204, %fd336;
	abs.f64 	%fd205, %fd203;
	setp.lt.f64 	%p46, %fd204, %fd205;
	mov.f64 	%fd337, %fd203;
	mov.u64 	%rd353, %rd151;
	@%p46 bra 	$L__BB3_156;
	setp.lt.f64 	%p47, %fd205, %fd204;
	mov.f64 	%fd337, %fd336;
	mov.u64 	%rd353, %rd352;
	@%p47 bra 	$L__BB3_156;
	setp.lt.s64 	%p48, %rd352, %rd151;
	selp.f64 	%fd337, %fd336, %fd203, %p48;
	min.s64 	%rd353, %rd352, %rd151;
$L__BB3_156:
	add.s32 	%r53, %r398, 768;
	cvt.u64.u32 	%rd253, %r53;
	add.s64 	%rd154, %rd198, %rd253;
	ld.global.f64 	%fd208, [%rd348];
	abs.f64 	%fd209, %fd337;
	abs.f64 	%fd210, %fd208;
	setp.lt.f64 	%p49, %fd209, %fd210;
	mov.f64 	%fd338, %fd208;
	mov.u64 	%rd354, %rd154;
	@%p49 bra 	$L__BB3_159;
	setp.lt.f64 	%p50, %fd210, %fd209;
	mov.f64 	%fd338, %fd337;
	mov.u64 	%rd354, %rd353;
	@%p50 bra 	$L__BB3_159;
	setp.lt.s64 	%p51, %rd353, %rd154;
	selp.f64 	%fd338, %fd337, %fd208, %p51;
	min.s64 	%rd354, %rd353, %rd154;
$L__BB3_159:
	add.s64 	%rd349, %rd349, 1024;
	add.s64 	%rd348, %rd348, 8192;
	add.s64 	%rd347, %rd347, 8192;
	add.s32 	%r399, %r32, 1024;
	add.s32 	%r54, %r32, 512;
	add.s32 	%r398, %r398, 1024;
	setp.lt.s32 	%p52, %r54, %r21;
	@%p52 bra 	$L__BB3_147;
$L__BB3_160:
	// begin inline asm
	mov.u32 %r55, %laneid;
	// end inline asm
	mov.b64 	%rd254, %fd338;
	mov.b64 	{%r57, %r62}, %rd254;
	mov.b32 	%r73, 1;
	mov.b32 	%r74, 31;
	mov.b32 	%r75, -1;
	// begin inline asm
	shfl.sync.down.b32 %r56, %r57, %r73, %r74, %r75;
	// end inline asm
	// begin inline asm
	shfl.sync.down.b32 %r61, %r62, %r73, %r74, %r75;
	// end inline asm
	mov.b64 	%rd255, {%r56, %r61};
	mov.b64 	%fd214, %rd255;
	mov.b64 	{%r67, %r72}, %rd354;
	// begin inline asm
	shfl.sync.down.b32 %r66, %r67, %r73, %r74, %r75;
	// end inline asm
	// begin inline asm
	shfl.sync.down.b32 %r71, %r72, %r73, %r74, %r75;
	// end inline asm
	mov.b64 	%rd161, {%r66, %r71};
	setp.gt.s32 	%p53, %r55, 30;
	mov.f64 	%fd340, %fd338;
	mov.u64 	%rd356, %rd354;
	@%p53 bra 	$L__BB3_164;
	abs.f64 	%fd215, %fd338;
	abs.f64 	%fd216, %fd214;
	setp.lt.f64 	%p54, %fd215, %fd216;
	mov.f64 	%fd340, %fd214;
	mov.u64 	%rd356, %rd161;
	@%p54 bra 	$L__BB3_164;
	setp.lt.f64 	%p55, %fd216, %fd215;
	mov.f64 	%fd340, %fd338;
	mov.u64 	%rd356, %rd354;
	@%p55 bra 	$L__BB3_164;
	setp.lt.s64 	%p56, %rd354, %rd161;
	selp.f64 	%fd340, %fd338, %fd214, %p56;
	min.s64 	%rd356, %rd354, %rd161;
$L__BB3_164:
	mov.b64 	%rd256, %fd340;
	mov.b64 	{%r77, %r82}, %rd256;
	mov.b32 	%r93, 2;
	mov.b32 	%r94, 31;
	mov.b32 	%r95, -1;
	// begin inline asm
	shfl.sync.down.b32 %r76, %r77, %r93, %r94, %r95;
	// end inline asm
	// begin inline asm
	shfl.sync.down.b32 %r81, %r82, %r93, %r94, %r95;
	// end inline asm
	mov.b64 	%rd257, {%r76, %r81};
	mov.b64 	%fd219, %rd257;
	mov.b64 	{%r87, %r92}, %rd356;
	// begin inline asm
	shfl.sync.down.b32 %r86, %r87, %r93, %r94, %r95;
	// end inline asm
	// begin inline asm
	shfl.sync.down.b32 %r91, %r92, %r93, %r94, %r95;
	// end inline asm
	mov.b64 	%rd164, {%r86, %r91};
	setp.gt.s32 	%p57, %r55, 29;
	mov.f64 	%fd341, %fd340;
	mov.u64 	%rd357, %rd356;
	@%p57 bra 	$L__BB3_168;
	abs.f64 	%fd220, %fd340;
	abs.f64 	%fd221, %fd219;
	setp.lt.f64 	%p58, %fd220, %fd221;
	mov.f64 	%fd341, %fd219;
	mov.u64 	%rd357, %rd164;
	@%p58 bra 	$L__BB3_168;
	setp.lt.f64 	%p59, %fd221, %fd220;
	mov.f64 	%fd341, %fd340;
	mov.u64 	%rd357, %rd356;
	@%p59 bra 	$L__BB3_168;
	setp.lt.s64 	%p60, %rd356, %rd164;
	selp.f64 	%fd341, %fd340, %fd219, %p60;
	min.s64 	%rd357, %rd356, %rd164;
$L__BB3_168:
	mov.b64 	%rd258, %fd341;
	mov.b64 	{%r97, %r102}, %rd258;
	mov.b32 	%r113, 4;
	mov.b32 	%r114, 31;
	mov.b32 	%r115, -1;
	// begin inline asm
	shfl.sync.down.b32 %r96, %r97, %r113, %r114, %r115;
	// end inline asm
	// begin inline asm
	shfl.sync.down.b32 %r101, %r102, %r113, %r114, %r115;
	// end inline asm
	mov.b64 	%rd259, {%r96, %r101};
	mov.b64 	%fd224, %rd259;
	mov.b64 	{%r107, %r112}, %rd357;
	// begin inline asm
	shfl.sync.down.b32 %r106, %r107, %r113, %r114, %r115;
	// end inline asm
	// begin inline asm
	shfl.sync.down.b32 %r111, %r112, %r113, %r114, %r115;
	// end inline asm
	mov.b64 	%rd167, {%r106, %r111};
	setp.gt.s32 	%p61, %r55, 27;
	mov.f64 	%fd342, %fd341;
	mov.u64 	%rd358, %rd357;
	@%p61 bra 	$L__BB3_172;
	abs.f64 	%fd225, %fd341;
	abs.f64 	%fd226, %fd224;
	setp.lt.f64 	%p62, %fd225, %fd226;
	mov.f64 	%fd342, %fd224;
	mov.u64 	%rd358, %rd167;
	@%p62 bra 	$L__BB3_172;
	setp.lt.f64 	%p63, %fd226, %fd225;
	mov.f64 	%fd342, %fd341;
	mov.u64 	%rd358, %rd357;
	@%p63 bra 	$L__BB3_172;
	setp.lt.s64 	%p64, %rd357, %rd167;
	selp.f64 	%fd342, %fd341, %fd224, %p64;
	min.s64 	%rd358, %rd357, %rd167;
$L__BB3_172:
	mov.b64 	%rd260, %fd342;
	mov.b64 	{%r117, %r122}, %rd260;
	mov.b32 	%r133, 8;
	mov.b32 	%r134, 31;
	mov.b32 	%r135, -1;
	// begin inline asm
	shfl.sync.down.b32 %r116, %r117, %r133, %r134, %r135;
	// end inline asm
	// begin inline asm
	shfl.sync.down.b32 %r121, %r122, %r133, %r134, %r135;
	// end inline asm
	mov.b64 	%rd261, {%r116, %r121};
	mov.b64 	%fd229, %rd261;
	mov.b64 	{%r127, %r132}, %rd358;
	// begin inline asm
	shfl.sync.down.b32 %r126, %r127, %r133, %r134, %r135;
	// end inline asm
	// begin inline asm
	shfl.sync.down.b32 %r131, %r132, %r133, %r134, %r135;
	// end inline asm
	mov.b64 	%rd170, {%r126, %r131};
	setp.gt.s32 	%p65, %r55, 23;
	mov.f64 	%fd343, %fd342;
	mov.u64 	%rd359, %rd358;
	@%p65 bra 	$L__BB3_176;
	abs.f64 	%fd230, %fd342;
	abs.f64 	%fd231, %fd229;
	setp.lt.f64 	%p66, %fd230, %fd231;
	mov.f64 	%fd343, %fd229;
	mov.u64 	%rd359, %rd170;
	@%p66 bra 	$L__BB3_176;
	setp.lt.f64 	%p67, %fd231, %fd230;
	mov.f64 	%fd343, %fd342;
	mov.u64 	%rd359, %rd358;
	@%p67 bra 	$L__BB3_176;
	setp.lt.s64 	%p68, %rd358, %rd170;
	selp.f64 	%fd343, %fd342, %fd229, %p68;
	min.s64 	%rd359, %rd358, %rd170;
$L__BB3_176:
	mov.b64 	%rd262, %fd343;
	mov.b64 	{%r137, %r142}, %rd262;
	mov.b32 	%r153, 16;
	mov.b32 	%r154, 31;
	mov.b32 	%r155, -1;
	// begin inline asm
	shfl.sync.down.b32 %r136, %r137, %r153, %r154, %r155;
	// end inline asm
	// begin inline asm
	shfl.sync.down.b32 %r141, %r142, %r153, %r154, %r155;
	// end inline asm
	mov.b64 	%rd263, {%r136, %r141};
	mov.b64 	%fd234, %rd263;
	mov.b64 	{%r147, %r152}, %rd359;
	// begin inline asm
	shfl.sync.down.b32 %r146, %r147, %r153, %r154, %r155;
	// end inline asm
	// begin inline asm
	shfl.sync.down.b32 %r151, %r152, %r153, %r154, %r155;
	// end inline asm
	mov.b64 	%rd173, {%r146, %r151};
	setp.gt.s32 	%p69, %r55, 15;
	mov.f64 	%fd351, %fd343;
	mov.u64 	%rd367, %rd359;
	@%p69 bra 	$L__BB3_180;
	abs.f64 	%fd235, %fd343;
	abs.f64 	%fd236, %fd234;
	setp.lt.f64 	%p70, %fd235, %fd236;
	mov.f64 	%fd351, %fd234;
	mov.u64 	%rd367, %rd173;
	@%p70 bra 	$L__BB3_180;
	setp.lt.f64 	%p71, %fd236, %fd235;
	mov.f64 	%fd351, %fd343;
	mov.u64 	%rd367, %rd359;
	@%p71 bra 	$L__BB3_180;
	setp.lt.s64 	%p72, %rd359, %rd173;
	selp.f64 	%fd351, %fd343, %fd234, %p72;
	min.s64 	%rd367, %rd359, %rd173;
$L__BB3_180:
	setp.ne.s32 	%p73, %r55, 0;
	@%p73 bra 	$L__BB3_182;
	shr.u32 	%r156, %r17, 1;
	and.b32  	%r157, %r156, 496;
	mov.u32 	%r158, _ZN6thrust24THRUST_300001_SM_1000_NS8cuda_cub4core6detail5shmemE;
	add.s32 	%r159, %r158, %r157;
	st.shared.f64 	[%r159+8], %fd351;
	st.shared.u64 	[%r159+16], %rd367;
$L__BB3_182:
	bar.sync 	0;
	setp.ne.s32 	%p74, %r17, 0;
	@%p74 bra 	$L__BB3_204;
	ld.shared.f64 	%fd239, [_ZN6thrust24THRUST_300001_SM_1000_NS8cuda_cub4core6detail5shmemE+24];
	ld.shared.u64 	%rd176, [_ZN6thrust24THRUST_300001_SM_1000_NS8cuda_cub4core6detail5shmemE+32];
	abs.f64 	%fd240, %fd351;
	abs.f64 	%fd241, %fd239;
	setp.lt.f64 	%p75, %fd240, %fd241;
	mov.f64 	%fd345, %fd239;
	mov.u64 	%rd361, %rd176;
	@%p75 bra 	$L__BB3_186;
	setp.lt.f64 	%p76, %fd241, %fd240;
	mov.f64 	%fd345, %fd351;
	mov.u64 	%rd361, %rd367;
	@%p76 bra 	$L__BB3_186;
	setp.lt.s64 	%p77, %rd367, %rd176;
	selp.f64 	%fd345, %fd351, %fd239, %p77;
	min.s64 	%rd361, %rd367, %rd176;
$L__BB3_186:
	ld.shared.f64 	%fd244, [_ZN6thrust24THRUST_300001_SM_1000_NS8cuda_cub4core6detail5shmemE+40];
	ld.shared.u64 	%rd179, [_ZN6thrust24THRUST_300001_SM_1000_NS8cuda_cub4core6detail5shmemE+48];
	abs.f64 	%fd245, %fd345;
	abs.f64 	%fd246, %fd244;
	setp.lt.f64 	%p78, %fd245, %fd246;
	mov.f64 	%fd346, %fd244;
	mov.u64 	%rd362, %rd179;
	@%p78 bra 	$L__BB3_189;
	setp.lt.f64 	%p79, %fd246, %fd245;
	mov.f64 	%fd346, %fd345;
	mov.u64 	%rd362, %rd361;
	@%p79 bra 	$L__BB3_189;
	setp.lt.s64 	%p80, %rd361, %rd179;
	selp.f64 	%fd346, %fd345, %fd244, %p80;
	min.s64 	%rd362, %rd361, %rd179;
$L__BB3_189:
	ld.shared.f64 	%fd249, [_ZN6thrust24THRUST_300001_SM_1000_NS8cuda_cub4core6detail5shmemE+56];
	ld.shared.u64 	%rd182, [_ZN6thrust24THRUST_300001_SM_1000_NS8cuda_cub4core6detail5shmemE+64];
	abs.f64 	%fd250, %fd346;
	abs.f64 	%fd251, %fd249;
	setp.lt.f64 	%p81, %fd250, %fd251;
	mov.f64 	%fd347, %fd249;
	mov.u64 	%rd363, %rd182;
	@%p81 bra 	$L__BB3_192;
	setp.lt.f64 	%p82, %fd251, %fd250;
	mov.f64 	%fd347, %fd346;
	mov.u64 	%rd363, %rd362;
	@%p82 bra 	$L__BB3_192;
	setp.lt.s64 	%p83, %rd362, %rd182;
	selp.f64 	%fd347, %fd346, %fd249, %p83;
	min.s64 	%rd363, %rd362, %rd182;
$L__BB3_192:
	ld.shared.f64 	%fd254, [_ZN6thrust24THRUST_300001_SM_1000_NS8cuda_cub4core6detail5shmemE+72];
	ld.shared.u64 	%rd185, [_ZN6thrust24THRUST_300001_SM_1000_NS8cuda_cub4core6detail5shmemE+80];
	abs.f64 	%fd255, %fd347;
	abs.f64 	%fd256, %fd254;
	setp.lt.f64 	%p84, %fd255, %fd256;
	mov.f64 	%fd348, %fd254;
	mov.u64 	%rd364, %rd185;
	@%p84 bra 	$L__BB3_195;
	setp.lt.f64 	%p85, %fd256, %fd255;
	mov.f64 	%fd348, %fd347;
	mov.u64 	%rd364, %rd363;
	@%p85 bra 	$L__BB3_195;
	setp.lt.s64 	%p86, %rd363, %rd185;
	selp.f64 	%fd348, %fd347, %fd254, %p86;
	min.s64 	%rd364, %rd363, %rd185;
$L__BB3_195:
	ld.shared.f64 	%fd259, [_ZN6thrust24THRUST_300001_SM_1000_NS8cuda_cub4core6detail5shmemE+88];
	ld.shared.u64 	%rd188, [_ZN6thrust24THRUST_300001_SM_1000_NS8cuda_cub4core6detail5shmemE+96];
	abs.f64 	%fd260, %fd348;
	abs.f64 	%fd261, %fd259;
	setp.lt.f64 	%p87, %fd260, %fd261;
	mov.f64 	%fd349, %fd259;
	mov.u64 	%rd365, %rd188;
	@%p87 bra 	$L__BB3_198;
	setp.lt.f64 	%p88, %fd261, %fd260;
	mov.f64 	%fd349, %fd348;
	mov.u64 	%rd365, %rd364;
	@%p88 bra 	$L__BB3_198;
	setp.lt.s64 	%p89, %rd364, %rd188;
	selp.f64 	%fd349, %fd348, %fd259, %p89;
	min.s64 	%rd365, %rd364, %rd188;
$L__BB3_198:
	ld.shared.f64 	%fd264, [_ZN6thrust24THRUST_300001_SM_1000_NS8cuda_cub4core6detail5shmemE+104];
	ld.shared.u64 	%rd191, [_ZN6thrust24THRUST_300001_SM_1000_NS8cuda_cub4core6detail5shmemE+112];
	abs.f64 	%fd265, %fd349;
	abs.f64 	%fd266, %fd264;
	setp.lt.f64 	%p90, %fd265, %fd266;
	mov.f64 	%fd350, %fd264;
	mov.u64 	%rd366, %rd191;
	@%p90 bra 	$L__BB3_201;
	setp.lt.f64 	%p91, %fd266, %fd265;
	mov.f64 	%fd350, %fd349;
	mov.u64 	%rd366, %rd365;
	@%p91 bra 	$L__BB3_201;
	setp.lt.s64 	%p92, %rd365, %rd191;
	selp.f64 	%fd350, %fd349, %fd264, %p92;
	min.s64 	%rd366, %rd365, %rd191;
$L__BB3_201:
	ld.shared.f64 	%fd269, [_ZN6thrust24THRUST_300001_SM_1000_NS8cuda_cub4core6detail5shmemE+120];
	ld.shared.u64 	%rd194, [_ZN6thrust24THRUST_300001_SM_1000_NS8cuda_cub4core6detail5shmemE+128];
	abs.f64 	%fd270, %fd350;
	abs.f64 	%fd271, %fd269;
	setp.lt.f64 	%p93, %fd270, %fd271;
	mov.u64 	%rd367, %rd194;
	mov.f64 	%fd351, %fd269;
	@%p93 bra 	$L__BB3_204;
	setp.lt.f64 	%p94, %fd271, %fd270;
	mov.u64 	%rd367, %rd366;
	mov.f64 	%fd351, %fd350;
	@%p94 bra 	$L__BB3_204;
	setp.lt.s64 	%p95, %rd366, %rd194;
	selp.f64 	%fd351, %fd350, %fd269, %p95;
	min.s64 	%rd367, %rd366, %rd194;
$L__BB3_204:
	mov.u32 	%r387, %tid.x;
	setp.ne.s32 	%p212, %r387, 0;
	@%p212 bra 	$L__BB3_206;
	ld.param.u64 	%rd297, [_ZN6thrust24THRUST_300001_SM_1000_NS8cuda_cub4core6detail13_kernel_agentINS1_8__reduce11ReduceAgentINS0_12zip_iteratorIN4cuda3std3__45tupleIJNS0_10device_ptrIdEENS0_17counting_iteratorIlNS0_11use_defaultESF_SF_EEEEEEEPNSB_IJdlEEESJ_iNS1_9__extrema9arg_max_fIdl10comparatorEEEEJSI_SK_iSO_EEEvDpT0__param_1];
	cvta.to.global.u64 	%rd296, %rd297;
	st.global.f64 	[%rd296], %fd351;
	st.global.u64 	[%rd296+8], %rd367;
$L__BB3_206:
	ret;

}
	// .globl	_ZN6thrust24THRUST_300001_SM_1000_NS8cuda_cub4core6detail13_kernel_agentINS1_8__reduce11ReduceAgentINS0_12zip_iteratorIN4cuda3std3__45tupleIJNS0_10device_ptrIdEENS0_17counting_iteratorIlNS0_11use_defaultESF_SF_EEEEEEEPNSB_IJdlEEESJ_iNS1_9__extrema9arg_max_fIdl10comparatorEEEEJSI_SK_iN3cub18CUB_300001_SM_100013GridEvenShareIiEENSR_9GridQueueIjEESO_EEEvDpT0_
.visible .entry _ZN6thrust24THRUST_300001_SM_1000_NS8cuda_cub4core6detail13_kernel_agentINS1_8__reduce11ReduceAgentINS0_12zip_iteratorIN4cuda3std3__45tupleIJNS0_10device_ptrIdEENS0_17counting_iteratorIlNS0_11use_defaultESF_SF_EEEEEEEPNSB_IJdlEEESJ_iNS1_9__extrema9arg_max_fIdl10comparatorEEEEJSI_SK_iN3cub18CUB_300001_SM_100013GridEvenShareIiEENSR_9GridQueueIjEESO_EEEvDpT0_(
	.param .align 8 .b8 _ZN6thrust24THRUST_300001_SM_1000_NS8cuda_cub4core6detail13_kernel_agentINS1_8__reduce11ReduceAgentINS0_12zip_iteratorIN4cuda3std3__45tupleIJNS0_10device_ptrIdEENS0_17counting_iteratorIlNS0_11use_defaultESF_SF_EEEEEEEPNSB_IJdlEEESJ_iNS1_9__extrema9arg_max_fIdl10comparatorEEEEJSI_SK_iN3cub18CUB_300001_SM_100013GridEvenShareIiEENSR_9GridQueueIjEESO_EEEvDpT0__param_0[16],
	.param .u64 .ptr .align 1 _ZN6thrust24THRUST_300001_SM_1000_NS8cuda_cub4core6detail13_kernel_agentINS1_8__reduce11ReduceAgentINS0_12zip_iteratorIN4cuda3std3__45tupleIJNS0_10device_ptrIdEENS0_17counting_iteratorIlNS0_11use_defaultESF_SF_EEEEEEEPNSB_IJdlEEESJ_iNS1_9__extrema9arg_max_fIdl10comparatorEEEEJSI_SK_iN3cub18CUB_300001_SM_100013GridEvenShareIiEENSR_9GridQueueIjEESO_EEEvDpT0__param_1,
	.param .u32 _ZN6thrust24THRUST_300001_SM_1000_NS8cuda_cub4core6detail13_kernel_agentINS1_8__reduce11ReduceAgentINS0_12zip_iteratorIN4cuda3std3__45tupleIJNS0_10device_ptrIdEENS0_17counting_iteratorIlNS0_11use_defaultESF_SF_EEEEEEEPNSB_IJdlEEESJ_iNS1_9__extrema9arg_max_fIdl10comparatorEEEEJSI_SK_iN3cub18CUB_300001_SM_100013GridEvenShareIiEENSR_9GridQueueIjEESO_EEEvDpT0__param_2,
	.param .align 4 .b8 _ZN6thrust24THRUST_300001_SM_1000_NS8cuda_cub4core6detail13_kernel_agentINS1_8__reduce11ReduceAgentINS0_12zip_iteratorIN4cuda3std3__45tupleIJNS0_10device_ptrIdEENS0_17counting_iteratorIlNS0_11use_defaultESF_SF_EEEEEEEPNSB_IJdlEEESJ_iNS1_9__extrema9arg_max_fIdl10comparatorEEEEJSI_SK_iN3cub18CUB_300001_SM_100013GridEvenShareIiEENSR_9GridQueueIjEESO_EEEvDpT0__param_3[40],
	.param .align 8 .b8 _ZN6thrust24THRUST_300001_SM_1000_NS8cuda_cub4core6detail13_kernel_agentINS1_8__reduce11ReduceAgentINS0_12zip_iteratorIN4cuda3std3__45tupleIJNS0_10device_ptrIdEENS0_17counting_iteratorIlNS0_11use_defaultESF_SF_EEEEEEEPNSB_IJdlEEESJ_iNS1_9__extrema9arg_max_fIdl10comparatorEEEEJSI_SK_iN3cub18CUB_300001_SM_100013GridEvenShareIiEENSR_9GridQueueIjEESO_EEEvDpT0__param_4[8],
	.param .align 1 .b8 _ZN6thrust24THRUST_300001_SM_1000_NS8cuda_cub4core6detail13_kernel_agentINS1_8__reduce11ReduceAgentINS0_12zip_iteratorIN4cuda3std3__45tupleIJNS0_10device_ptrIdEENS0_17counting_iteratorIlNS0_11use_defaultESF_SF_EEEEEEEPNSB_IJdlEEESJ_iNS1_9__extrema9arg_max_fIdl10comparatorEEEEJSI_SK_iN3cub18CUB_300001_SM_100013GridEvenShareIiEENSR_9GridQueueIjEESO_EEEvDpT0__param_5[1]
)
.maxntid 256
{
	.reg .pred 	%p<215>;
	.reg .b32 	%r<437>;
	.reg .b64 	%rd<318>;
	.reg .b64 	%fd<352>;

	ld.param.u64 	%rd3, [_ZN6thrust24THRUST_300001_SM_1000_NS8cuda_cub4core6detail13_kernel_agentINS1_8__reduce11ReduceAgentINS0_12zip_iteratorIN4cuda3std3__45tupleIJNS0_10device_ptrIdEENS0_17counting_iteratorIlNS0_11use_defaultESF_SF_EEEEEEEPNSB_IJdlEEESJ_iNS1_9__extrema9arg_max_fIdl10comparatorEEEEJSI_SK_iN3cub18CUB_300001_SM_100013GridEvenShareIiEENSR_9GridQueueIjEESO_EEEvDpT0__param_0+8];
	ld.param.u64 	%rd181, [_ZN6thrust24THRUST_300001_SM_1000_NS8cuda_cub4core6detail13_kernel_agentINS1_8__reduce11ReduceAgentINS0_12zip_iteratorIN4cuda3std3__45tupleIJNS0_10device_ptrIdEENS0_17counting_iteratorIlNS0_11use_defaultESF_SF_EEEEEEEPNSB_IJdlEEESJ_iNS1_9__extrema9arg_max_fIdl10comparatorEEEEJSI_SK_iN3cub18CUB_300001_SM_100013GridEvenShareIiEENSR_9GridQueueIjEESO_EEEvDpT0__param_0];
	ld.param.u64 	%rd182, [_ZN6thrust24THRUST_300001_SM_1000_NS8cuda_cub4core6detail13_kernel_agentINS1_8__reduce11ReduceAgentINS0_12zip_iteratorIN4cuda3std3__45tupleIJNS0_10device_ptrIdEENS0_17counting_iteratorIlNS0_11use_defaultESF_SF_EEEEEEEPNSB_IJdlEEESJ_iNS1_9__extrema9arg_max_fIdl10comparatorEEEEJSI_SK_iN3cub18CUB_300001_SM_100013GridEvenShareIiEENSR_9GridQueueIjEESO_EEEvDpT0__param_4];
	ld.param.u32 	%r66, [_ZN6thrust24THRUST_300001_SM_1000_NS8cuda_cub4core6detail13_kernel_agentINS1_8__reduce11ReduceAgentINS0_12zip_iteratorIN4cuda3std3__45tupleIJNS0_10device_ptrIdEENS0_17counting_iteratorIlNS0_11use_defaultESF_SF_EEEEEEEPNSB_IJdlEEESJ_iNS1_9__extrema9arg_max_fIdl10comparatorEEEEJSI_SK_iN3cub18CUB_300001_SM_100013GridEvenShareIiEENSR_9GridQueueIjEESO_EEEvDpT0__param_2];
	cvta.to.global.u64 	%rd1, %rd182;
	cvta.to.global.u64 	%rd2, %rd181;
	mov.u32 	%r1, %ctaid.x;
	mul.lo.s32 	%r2, %r1, 1280;
	mov.u32 	%r67, %nctaid.x;
	mul.lo.s32 	%r3, %r67, 1280;
	add.s32 	%r68, %r2, 1280;
	setp.le.s32 	%p1, %r68, %r66;
	@%p1 bra 	$L__BB4_121;
	sub.s32 	%r4, %r66, %r2;
	mov.u32 	%r5, %tid.x;
	setp.ge.s32 	%p98, %r5, %r4;
	mov.f64 	%fd298, 0d0000000000000000;
	mov.b64 	%rd264, 0;
	mov.u32 	%r420, %r5;
	@%p98 bra 	$L__BB4_3;
	add.s32 	%r190, %r2, %r5;
	cvt.s64.s32 	%rd219, %r190;
	mul.wide.s32 	%rd220, %r190, 8;
	add.s64 	%rd221, %rd2, %rd220;
	add.s64 	%rd264, %rd3, %rd219;
	ld.global.f64 	%fd298, [%rd221];
	add.s32 	%r420, %r5, 256;
$L__BB4_3:
	setp.ge.s32 	%p99, %r420, %r4;
	@%p99 bra 	$L__BB4_25;
	not.b32 	%r191, %r420;
	add.s32 	%r192, %r66, %r191;
	sub.s32 	%r8, %r192, %r2;
	and.b32  	%r193, %r8, 768;
	setp.eq.s32 	%p100, %r193, 768;
	@%p100 bra 	$L__BB4_10;
	add.s32 	%r418, %r420, %r2;
	shr.u32 	%r194, %r8, 8;
	add.s32 	%r195, %r194, 1;
	and.b32  	%r196, %r195, 3;
	neg.s32 	%r417, %r196;
$L__BB4_6:
	.pragma "nounroll";
	mov.u64 	%rd6, %rd264;
	mov.f64 	%fd3, %fd298;
	cvt.s64.s32 	%rd223, %r418;
	add.s64 	%rd7, %rd3, %rd223;
	mul.wide.s32 	%rd224, %r418, 8;
	add.s64 	%rd225, %rd2, %rd224;
	ld.global.f64 	%fd4, [%rd225];
	abs.f64 	%fd5, %fd3;
	abs.f64 	%fd6, %fd4;
	setp.lt.f64 	%p101, %fd5, %fd6;
	mov.u64 	%rd264, %rd7;
	mov.f64 	%fd298, %fd4;
	@%p101 bra 	$L__BB4_9;
	setp.lt.f64 	%p102, %fd6, %fd5;
	mov.u64 	%rd264, %rd6;
	mov.f64 	%fd298, %fd3;
	@%p102 bra 	$L__BB4_9;
	setp.lt.s64 	%p103, %rd6, %rd7;
	min.s64 	%rd264, %rd6, %rd7;
	selp.f64 	%fd298, %fd3, %fd4, %p103;
$L__BB4_9:
	add.s32 	%r420, %r420, 256;
	add.s32 	%r418, %r418, 256;
	add.s32 	%r417, %r417, 1;
	setp.ne.s32 	%p104, %r417, 0;
	@%p104 bra 	$L__BB4_6;
$L__BB4_10:
	setp.lt.u32 	%p105, %r8, 768;
	@%p105 bra 	$L__BB4_25;
	add.s32 	%r421, %r420, %r2;
	add.s32 	%r424, %r421, 256;
	add.s32 	%r423, %r421, 512;
	add.s32 	%r422, %r421, 768;
	add.s64 	%rd12, %rd2, 4096;
$L__BB4_12:
	cvt.s64.s32 	%rd226, %r424;
	add.s64 	%rd14, %rd3, %rd226;
	cvt.s64.s32 	%rd227, %r423;
	add.s64 	%rd15, %rd3, %rd227;
	cvt.s64.s32 	%rd228, %r422;
	add.s64 	%rd16, %rd3, %rd228;
	cvt.s64.s32 	%rd229, %r421;
	mul.wide.s32 	%rd230, %r421, 8;
	add.s64 	%rd17, %rd12, %rd230;
	add.s64 	%rd18, %rd3, %rd229;
	ld.global.f64 	%fd12, [%rd17+-4096];
	abs.f64 	%fd13, %fd298;
	abs.f64 	%fd14, %fd12;
	setp.lt.f64 	%p106, %fd13, %fd14;
	mov.u64 	%rd261, %rd18;
	mov.f64 	%fd295, %fd12;
	@%p106 bra 	$L__BB4_15;
	setp.lt.f64 	%p107, %fd14, %fd13;
	mov.u64 	%rd261, %rd264;
	mov.f64 	%fd295, %fd298;
	@%p107 bra 	$L__BB4_15;
	setp.lt.s64 	%p108, %rd264, %rd18;
	min.s64 	%rd261, %rd264, %rd18;
	selp.f64 	%fd295, %fd298, %fd12, %p108;
$L__BB4_15:
	ld.global.f64 	%fd17, [%rd17+-2048];
	abs.f64 	%fd18, %fd295;
	abs.f64 	%fd19, %fd17;
	setp.lt.f64 	%p109, %fd18, %fd19;
	mov.u64 	%rd262, %rd14;
	mov.f64 	%fd296, %fd17;
	@%p109 bra 	$L__BB4_18;
	setp.lt.f64 	%p110, %fd19, %fd18;
	mov.u64 	%rd262, %rd261;
	mov.f64 	%fd296, %fd295;
	@%p110 bra 	$L__BB4_18;
	setp.lt.s64 	%p111, %rd261, %rd14;
	min.s64 	%rd262, %rd261, %rd14;
	selp.f64 	%fd296, %fd295, %fd17, %p111;
$L__BB4_18:
	ld.global.f64 	%fd22, [%rd17];
	abs.f64 	%fd23, %fd296;
	abs.f64 	%fd24, %fd22;
	setp.lt.f64 	%p112, %fd23, %fd24;
	mov.u64 	%rd263, %rd15;
	mov.f64 	%fd297, %fd22;
	@%p112 bra 	$L__BB4_21;
	setp.lt.f64 	%p113, %fd24, %fd23;
	mov.u64 	%rd263, %rd262;
	mov.f64 	%fd297, %fd296;
	@%p113 bra 	$L__BB4_21;
	setp.lt.s64 	%p114, %rd262, %rd15;
	min.s64 	%rd263, %rd262, %rd15;
	selp.f64 	%fd297, %fd296, %fd22, %p114;
$L__BB4_21:
	ld.global.f64 	%fd27, [%rd17+2048];
	abs.f64 	%fd28, %fd297;
	abs.f64 	%fd29, %fd27;
	setp.lt.f64 	%p115, %fd28, %fd29;
	mov.u64 	%rd264, %rd16;
	mov.f64 	%fd298, %fd27;
	@%p115 bra 	$L__BB4_24;
	setp.lt.f64 	%p116, %fd29, %fd28;
	mov.u64 	%rd264, %rd263;
	mov.f64 	%fd298, %fd297;
	@%p116 bra 	$L__BB4_24;
	setp.lt.s64 	%p117, %rd263, %rd16;
	min.s64 	%rd264, %rd263, %rd16;
	selp.f64 	%fd298, %fd297, %fd27, %p117;
$L__BB4_24:
	add.s32 	%r420, %r420, 1024;
	add.s32 	%r424, %r424, 1024;
	add.s32 	%r423, %r423, 1024;
	add.s32 	%r422, %r422, 1024;
	add.s32 	%r421, %r421, 1024;
	setp.lt.s32 	%p118, %r420, %r4;
	@%p118 bra 	$L__BB4_12;
$L__BB4_25:
	setp.lt.s32 	%p119, %r4, 256;
	@%p119 bra 	$L__BB4_70;
	// begin inline asm
	mov.u32 %r310, %laneid;
	// end inline asm
	mov.b64 	%rd241, %fd298;
	mov.b64 	{%r312, %r317}, %rd241;
	mov.b32 	%r328, 1;
	mov.b32 	%r329, 31;
	mov.b32 	%r330, -1;
	// begin inline asm
	shfl.sync.down.b32 %r311, %r312, %r328, %r329, %r330;
	// end inline asm
	// begin inline asm
	shfl.sync.down.b32 %r316, %r317, %r328, %r329, %r330;
	// end inline asm
	mov.b64 	%rd242, {%r311, %r316};
	mov.b64 	%fd33, %rd242;
	mov.b64 	{%r322, %r327}, %rd264;
	// begin inline asm
	shfl.sync.down.b32 %r321, %r322, %r328, %r329, %r330;
	// end inline asm
	// begin inline asm
	shfl.sync.down.b32 %r326, %r327, %r328, %r329, %r330;
	// end inline asm
	mov.b64 	%rd28, {%r321, %r326};
	setp.gt.s32 	%p171, %r310, 30;
	mov.u64 	%rd266, %rd264;
	mov.f64 	%fd300, %fd298;
	@%p171 bra 	$L__BB4_30;
	abs.f64 	%fd34, %fd298;
	abs.f64 	%fd35, %fd33;
	setp.lt.f64 	%p172, %fd34, %fd35;
	mov.u64 	%rd266, %rd28;
	mov.f64 	%fd300, %fd33;
	@%p172 bra 	$L__BB4_30;
	setp.lt.f64 	%p173, %fd35, %fd34;
	mov.u64 	%rd266, %rd264;
	mov.f64 	%fd300, %fd298;
	@%p173 bra 	$L__BB4_30;
	setp.lt.s64 	%p174, %rd264, %rd28;
	min.s64 	%rd266, %rd264, %rd28;
	selp.f64 	%fd300, %fd298, %fd33, %p174;
$L__BB4_30:
	mov.b64 	%rd243, %fd300;
	mov.b64 	{%r332, %r337}, %rd243;
	mov.b32 	%r348, 2;
	mov.b32 	%r349, 31;
	mov.b32 	%r350, -1;
	// begin inline asm
	shfl.sync.down.b32 %r331, %r332, %r348, %r349, %r350;
	// end inline asm
	// begin inline asm
	shfl.sync.down.b32 %r336, %r337, %r348, %r349, %r350;
	// end inline asm
	mov.b64 	%rd244, {%r331, %r336};
	mov.b64 	%fd38, %rd244;
	mov.b64 	{%r342, %r347}, %rd266;
	// begin inline asm
	shfl.sync.down.b32 %r341, %r342, %r348, %r349, %r350;
	// end inline asm
	// begin inline asm
	shfl.sync.down.b32 %r346, %r347, %r348, %r349, %r350;
	// end inline asm
	mov.b64 	%rd31, {%r341, %r346};
	setp.gt.s32 	%p175, %r310, 29;
	mov.u64 	%rd267, %rd266;
	mov.f64 	%fd301, %fd300;
	@%p175 bra 	$L__BB4_34;
	abs.f64 	%fd39, %fd300;
	abs.f64 	%fd40, %fd38;
	setp.lt.f64 	%p176, %fd39, %fd40;
	mov.u64 	%rd267, %rd31;
	mov.f64 	%fd301, %fd38;
	@%p176 bra 	$L__BB4_34;
	setp.lt.f64 	%p177, %fd40, %fd39;
	mov.u64 	%rd267, %rd266;
	mov.f64 	%fd301, %fd300;
	@%p177 bra 	$L__BB4_34;
	setp.lt.s64 	%p178, %rd266, %rd31;
	min.s64 	%rd267, %rd266, %rd31;
	selp.f64 	%fd301, %fd300, %fd38, %p178;
$L__BB4_34:
	mov.b64 	%rd245, %fd301;
	mov.b64 	{%r352, %r357}, %rd245;
	mov.b32 	%r368, 4;
	mov.b32 	%r369, 31;
	mov.b32 	%r370, -1;
	// begin inline asm
	shfl.sync.down.b32 %r351, %r352, %r368, %r369, %r370;
	// end inline asm
	// begin inline asm
	shfl.sync.down.b32 %r356, %r357, %r368, %r369, %r370;
	// end inline asm
	mov.b64 	%rd246, {%r351, %r356};
	mov.b64 	%fd43, %rd246;
	mov.b64 	{%r362, %r367}, %rd267;
	// begin inline asm
	shfl.sync.down.b32 %r361, %r362, %r368, %r369, %r370;
	// end inline asm
	// begin inline asm
	shfl.sync.down.b32 %r366, %r367, %r368, %r369, %r370;
	// end inline asm
	mov.b64 	%rd34, {%r361, %r366};
	setp.gt.s32 	%p179, %r310, 27;
	mov.u64 	%rd268, %rd267;
	mov.f64 	%fd302, %fd301;
	@%p179 bra 	$L__BB4_38;
	abs.f64 	%fd44, %fd301;
	abs.f64 	%fd45, %fd43;
	setp.lt.f64 	%p180, %fd44, %fd45;
	mov.u64 	%rd268, %rd34;
	mov.f64 	%fd302, %fd43;
	@%p180 bra 	$L__BB4_38;
	setp.lt.f64 	%p181, %fd45, %fd44;
	mov.u64 	%rd268, %rd267;
	mov.f64 	%fd302, %fd301;
	@%p181 bra 	$L__BB4_38;
	setp.lt.s64 	%p182, %rd267, %rd34;
	min.s64 	%rd268, %rd267, %rd34;
	selp.f64 	%fd302, %fd301, %fd43, %p182;
$L__BB4_38:
	mov.b64 	%rd247, %fd302;
	mov.b64 	{%r372, %r377}, %rd247;
	mov.b32 	%r388, 8;
	mov.b32 	%r389, 31;
	mov.b32 	%r390, -1;
	// begin inline asm
	shfl.sync.down.b32 %r371, %r372, %r388, %r389, %r390;
	// end inline asm
	// begin inline asm
	shfl.sync.down.b32 %r376, %r377, %r388, %r389, %r390;
	// end inline asm
	mov.b64 	%rd248, {%r371, %r376};
	mov.b64 	%fd48, %rd248;
	mov.b64 	{%r382, %r387}, %rd268;
	// begin inline asm
	shfl.sync.down.b32 %r381, %r382, %r388, %r389, %r390;
	// end inline asm
	// begin inline asm
	shfl.sync.down.b32 %r386, %r387, %r388, %r389, %r390;
	// end inline asm
	mov.b64 	%rd37, {%r381, %r386};
	setp.gt.s32 	%p183, %r310, 23;
	mov.u64 	%rd269, %rd268;
	mov.f64 	%fd303, %fd302;
	@%p183 bra 	$L__BB4_42;
	abs.f64 	%fd49, %fd302;
	abs.f64 	%fd50, %fd48;
	setp.lt.f64 	%p184, %fd49, %fd50;
	mov.u64 	%rd269, %rd37;
	mov.f64 	%fd303, %fd48;
	@%p184 bra 	$L__BB4_42;
	setp.lt.f64 	%p185, %fd50, %fd49;
	mov.u64 	%rd269, %rd268;
	mov.f64 	%fd303, %fd302;
	@%p185 bra 	$L__BB4_42;
	setp.lt.s64 	%p186, %rd268, %rd37;
	min.s64 	%rd269, %rd268, %rd37;
	selp.f64 	%fd303, %fd302, %fd48, %p186;
$L__BB4_42:
	mov.b64 	%rd249, %fd303;
	mov.b64 	{%r392, %r397}, %rd249;
	mov.b32 	%r408, 16;
	mov.b32 	%r409, 31;
	mov.b32 	%r410, -1;
	// begin inline asm
	shfl.sync.down.b32 %r391, %r392, %r408, %r409, %r410;
	// end inline asm
	// begin inline asm
	shfl.sync.down.b32 %r396, %r397, %r408, %r409, %r410;
	// end inline asm
	mov.b64 	%rd250, {%r391, %r396};
	mov.b64 	%fd53, %rd250;
	mov.b64 	{%r402, %r407}, %rd269;
	// begin inline asm
	shfl.sync.down.b32 %r401, %r402, %r408, %r409, %r410;
	// end inline asm
	// begin inline asm
	shfl.sync.down.b32 %r406, %r407, %r408, %r409, %r410;
	// end inline asm
	mov.b64 	%rd40, {%r401, %r406};
	setp.gt.s32 	%p187, %r310, 15;
	mov.u64 	%rd317, %rd269;
	mov.f64 	%fd351, %fd303;
	@%p187 bra 	$L__BB4_46;
	abs.f64 	%fd54, %fd303;
	abs.f64 	%fd55, %fd53;
	setp.lt.f64 	%p188, %fd54, %fd55;
	mov.u64 	%rd317, %rd40;
	mov.f64 	%fd351, %fd53;
	@%p188 bra 	$L__BB4_46;
	setp.lt.f64 	%p189, %fd55, %fd54;
	mov.u64 	%rd317, %rd269;
	mov.f64 	%fd351, %fd303;
	@%p189 bra 	$L__BB4_46;
	setp.lt.s64 	%p190, %rd269, %rd40;
	min.s64 	%rd317, %rd269, %rd40;
	selp.f64 	%fd351, %fd303, %fd53, %p190;
$L__BB4_46:
	setp.ne.s32 	%p191, %r310, 0;
	@%p191 bra 	$L__BB4_48;
	shr.u32 	%r411, %r5, 1;
	and.b32  	%r412, %r411, 496;
	mov.u32 	%r413, _ZN6thrust24THRUST_300001_SM_1000_NS8cuda_cub4core6detail5shmemE;
	add.s32 	%r414, %r413, %r412;
	st.shared.f64 	[%r414+8], %fd351;
	st.shared.u64 	[%r414+16], %rd317;
$L__BB4_48:
	bar.sync 	0;
	setp.ne.s32 	%p192, %r5, 0;
	@%p192 bra 	$L__BB4_208;
	ld.shared.f64 	%fd58, [_ZN6thrust24THRUST_300001_SM_1000_NS8cuda_cub4core6detail5shmemE+24];
	ld.shared.u64 	%rd43, [_ZN6thrust24THRUST_300001_SM_1000_NS8cuda_cub4core6detail5shmemE+32];
	abs.f64 	%fd59, %fd351;
	abs.f64 	%fd60, %fd58;
	setp.lt.f64 	%p193, %fd59, %fd60;
	mov.u64 	%rd271, %rd43;
	mov.f64 	%fd305, %fd58;
	@%p193 bra 	$L__BB4_52;
	setp.lt.f64 	%p194, %fd60, %fd59;
	mov.u64 	%rd271, %rd317;
	mov.f64 	%fd305, %fd351;
	@%p194 bra 	$L__BB4_52;
	setp.lt.s64 	%p195, %rd317, %rd43;
	min.s64 	%rd271, %rd317, %rd43;
	selp.f64 	%fd305, %fd351, %fd58, %p195;
$L__BB4_52:
	ld.shared.f64 	%fd63, [_ZN6thrust24THRUST_300001_SM_1000_NS8cuda_cub4core6detail5shmemE+40];
	ld.shared.u64 	%rd46, [_ZN6thrust24THRUST_300001_SM_1000_NS8cuda_cub4core6detail5shmemE+48];
	abs.f64 	%fd64, %fd305;
	abs.f64 	%fd65, %fd63;
	setp.lt.f64 	%p196, %fd64, %fd65;
	mov.u64 	%rd272, %rd46;
	mov.f64 	%fd306, %fd63;
	@%p196 bra 	$L__BB4_55;
	setp.lt.f64 	%p197, %fd65, %fd64;
	mov.u64 	%rd272, %rd271;
	mov.f64 	%fd306, %fd305;
	@%p197 bra 	$L__BB4_55;
	setp.lt.s64 	%p198, %rd271, %rd46;
	min.s64 	%rd272, %rd271, %rd46;
	selp.f64 	%fd306, %fd305, %fd63, %p198;
$L__BB4_55:
	ld.shared.f64 	%fd68, [_ZN6thrust24THRUST_300001_SM_1000_NS8cuda_cub4core6detail5shmemE+56];
	ld.shared.u64 	%rd49, [_ZN6thrust24THRUST_300001_SM_1000_NS8cuda_cub4core6detail5shmemE+64];
	abs.f64 	%fd69, %fd306;
	abs.f64 	%fd70, %fd68;
	setp.lt.f64 	%p199, %fd69, %fd70;
	mov.u64 	%rd273, %rd49;
	mov.f64 	%fd307, %fd68;
	@%p199 bra 	$L__BB4_58;
	setp.lt.f64 	%p200, %fd70, %fd69;
	mov.u64 	%rd273, %rd272;
	mov.f64 	%fd307, %fd306;
	@%p200 bra 	$L__BB4_58;
	setp.lt.s64 	%p201, %rd272, %rd49;
	min.s64 	%rd273, %rd272, %rd49;
	selp.f64 	%fd307, %fd306, %fd68, %p201;
$L__BB4_58:
	ld.shared.f64 	%fd73, [_ZN6thrust24THRUST_300001_SM_1000_NS8cuda_cub4core6detail5shmemE+72];
	ld.shared.u64 	%rd52, [_ZN6thrust24THRUST_300001_SM_1000_NS8cuda_cub4core6detail5shmemE+80];
	abs.f64 	%fd74, %fd307;
	abs.f64 	%fd75, %fd73;
	setp.lt.f64 	%p202, %fd74, %fd75;
	mov.u64 	%rd274, %rd52;
	mov.f64 	%fd308, %fd73;
	@%p202 bra 	$L__BB4_61;
	setp.lt.f64 	%p203, %fd75, %fd74;
	mov.u64 	%rd274, %rd273;
	mov.f64 	%fd308, %fd307;
	@%p203 bra 	$L__BB4_61;
	setp.lt.s64 	%p204, %rd273, %rd52;
	min.s64 	%rd274, %rd273, %rd52;
	selp.f64 	%fd308, %fd307, %fd73, %p204;
$L__BB4_61:
	ld.shared.f64 	%fd78, [_ZN6thrust24THRUST_300001_SM_1000_NS8cuda_cub4core6detail5shmemE+88];
	ld.shared.u64 	%rd55, [_ZN6thrust24THRUST_300001_SM_1000_NS8cuda_cub4core6detail5shmemE+96];
	abs.f64 	%fd79, %fd308;
	abs.f64 	%fd80, %fd78;
	setp.lt.f64 	%p205, %fd79, %fd80;
	mov.u64 	%rd275, %rd55;
	mov.f64 	%fd309, %fd78;
	@%p205 bra 	$L__BB4_64;
	setp.lt.f64 	%p206, %fd80, %fd79;
	mov.u64 	%rd275, %rd274;
	mov.f64 	%fd309, %fd308;
	@%p206 bra 	$L__BB4_64;
	setp.lt.s64 	%p207, %rd274, %rd55;
	min.s64 	%rd275, %rd274, %rd55;
	selp.f64 	%fd309, %fd308, %fd78, %p207;
$L__BB4_64:
	ld.shared.f64 	%fd83, [_ZN6thrust24THRUST_300001_SM_1000_NS8cuda_cub4core6detail5shmemE+104];
	ld.shared.u64 	%rd58, [_ZN6thrust24THRUST_300001_SM_1000_NS8cuda_cub4core6detail5shmemE+112];
	abs.f64 	%fd84, %fd309;
	abs.f64 	%fd85, %fd83;
	setp.lt.f64 	%p208, %fd84, %fd85;
	mov.u64 	%rd276, %rd58;
	mov.f64 	%fd310, %fd83;
	@%p208 bra 	$L__BB4_67;
	setp.lt.f64 	%p209, %fd85, %fd84;
	mov.u64 	%rd276, %rd275;
	mov.f64 	%fd310, %fd309;
	@%p209 bra 	$L__BB4_67;
	setp.lt.s64 	%p210, %rd275, %rd58;
	min.s64 	%rd276, %rd275, %rd58;
	selp.f64 	%fd310, %fd309, %fd83, %p210;
$L__BB4_67:
	ld.shared.f64 	%fd88, [_ZN6thrust24THRUST_300001_SM_1000_NS8cuda_cub4core6detail5shmemE+120];
	ld.shared.u64 	%rd61, [_ZN6thrust24THRUST_300001_SM_1000_NS8cuda_cub4core6detail5shmemE+128];
	abs.f64 	%fd89, %fd310;
	abs.f64 	%fd90, %fd88;
	setp.lt.f64 	%p211, %fd89, %fd90;
	mov.u64 	%rd317, %rd61;
	mov.f64 	%fd351, %fd88;
	@%p211 bra 	$L__BB4_208;
	setp.lt.f64 	%p212, %fd90, %fd89;
	mov.u64 	%rd317, %rd276;
	mov.f64 	%fd351, %fd310;
	@%p212 bra 	$L__BB4_208;
	setp.lt.s64 	%p213, %rd276, %rd61;
	min.s64 	%rd317, %rd276, %rd61;
	selp.f64 	%fd351, %fd310, %fd88, %p213;
	bra.uni 	$L__BB4_208;
$L__BB4_70:
	// begin inline asm
	mov.u32 %r197, %laneid;
	// end inline asm
	and.b32  	%r218, %r5, 992;
	add.s32 	%r219, %r218, 32;
	setp.gt.s32 	%p120, %r219, %r4;
	not.b32 	%r220, %r218;
	add.s32 	%r221, %r4, %r220;
	selp.b32 	%r216, %r221, 31, %p120;
	mov.b64 	%rd231, %fd298;
	mov.b64 	{%r199, %r204}, %rd231;
	mov.b32 	%r215, 1;
	mov.b32 	%r217, -1;
	// begin inline asm
	shfl.sync.down.b32 %r198, %r199, %r215, %r216, %r217;
	// end inline asm
	// begin inline asm
	shfl.sync.down.b32 %r203, %r204, %r215, %r216, %r217;
	// end inline asm
	mov.b64 	%rd232, {%r198, %r203};
	mov.b64 	%fd92, %rd232;
	mov.b64 	{%r209, %r214}, %rd264;
	// begin inline asm
	shfl.sync.down.b32 %r208, %r209, %r215, %r216, %r217;
	// end inline asm
	// begin inline asm
	shfl.sync.down.b32 %r213, %r214, %r215, %r216, %r217;
	// end inline asm
	mov.b64 	%rd63, {%r208, %r213};
	setp.ge.s32 	%p121, %r197, %r216;
	mov.u64 	%rd277, %rd264;
	mov.f64 	%fd311, %fd298;
	@%p121 bra 	$L__BB4_74;
	abs.f64 	%fd93, %fd298;
	abs.f64 	%fd94, %fd92;
	setp.lt.f64 	%p122, %fd93, %fd94;
	mov.u64 	%rd277, %rd63;
	mov.f64 	%fd311, %fd92;
	@%p122 bra 	$L__BB4_74;
	setp.lt.f64 	%p123, %fd94, %fd93;
	mov.u64 	%rd277, %rd264;
	mov.f64 	%fd311, %fd298;
	@%p123 bra 	$L__BB4_74;
	setp.lt.s64 	%p124, %rd264, %rd63;
	min.s64 	%rd277, %rd264, %rd63;
	selp.f64 	%fd311, %fd298, %fd92, %p124;
$L__BB4_74:
	mov.b64 	%rd233, %fd311;
	mov.b64 	{%r223, %r228}, %rd233;
	mov.b32 	%r239, 2;
	mov.b32 	%r241, -1;
	// begin inline asm
	shfl.sync.down.b32 %r222, %r223, %r239, %r216, %r241;
	// end inline asm
	// begin inline asm
	shfl.sync.down.b32 %r227, %r228, %r239, %r216, %r241;
	// end inline asm
	mov.b64 	%rd234, {%r222, %r227};
	mov.b64 	%fd97, %rd234;
	mov.b64 	{%r233, %r238}, %rd277;
	// begin inline asm
	shfl.sync.down.b32 %r232, %r233, %r239, %r216, %r241;
	// end inline asm
	// begin inline asm
	shfl.sync.down.b32 %r237, %r238, %r239, %r216, %r241;
	// end inline asm
	mov.b64 	%rd66, {%r232, %r237};
	add.s32 	%r242, %r197, 2;
	setp.gt.s32 	%p125, %r242, %r216;
	mov.u64 	%rd278, %rd277;
	mov.f64 	%fd312, %fd311;
	@%p125 bra 	$L__BB4_78;
	abs.f64 	%fd98, %fd311;
	abs.f64 	%fd99, %fd97;
	setp.lt.f64 	%p126, %fd98, %fd99;
	mov.u64 	%rd278, %rd66;
	mov.f64 	%fd312, %fd97;
	@%p126 bra 	$L__BB4_78;
	setp.lt.f64 	%p127, %fd99, %fd98;
	mov.u64 	%rd278, %rd277;
	mov.f64 	%fd312, %fd311;
	@%p127 bra 	$L__BB4_78;
	setp.lt.s64 	%p128, %rd277, %rd66;
	min.s64 	%rd278, %rd277, %rd66;
	selp.f64 	%fd312, %fd311, %fd97, %p128;
$L__BB4_78:
	mov.b64 	%rd235, %fd312;
	mov.b64 	{%r244, %r249}, %rd235;
	mov.b32 	%r260, 4;
	mov.b32 	%r262, -1;
	// begin inline asm
	shfl.sync.down.b32 %r243, %r244, %r260, %r216, %r262;
	// end inline asm
	// begin inline asm
	shfl.sync.down.b32 %r248, %r249, %r260, %r216, %r262;
	// end inline asm
	mov.b64 	%rd236, {%r243, %r248};
	mov.b64 	%fd102, %rd236;
	mov.b64 	{%r254, %r259}, %rd278;
	// begin inline asm
	shfl.sync.down.b32 %r253, %r254, %r260, %r216, %r262;
	// end inline asm
	// begin inline asm
	shfl.sync.down.b32 %r258, %r259, %r260, %r216, %r262;
	// end inline asm
	mov.b64 	%rd69, {%r253, %r258};
	add.s32 	%r263, %r197, 4;
	setp.gt.s32 	%p129, %r263, %r216;
	mov.u64 	%rd279, %rd278;
	mov.f64 	%fd313, %fd312;
	@%p129 bra 	$L__BB4_82;
	abs.f64 	%fd103, %fd312;
	abs.f64 	%fd104, %fd102;
	setp.lt.f64 	%p130, %fd103, %fd104;
	mov.u64 	%rd279, %rd69;
	mov.f64 	%fd313, %fd102;
	@%p130 bra 	$L__BB4_82;
	setp.lt.f64 	%p131, %fd104, %fd103;
	mov.u64 	%rd279, %rd278;
	mov.f64 	%fd313, %fd312;
	@%p131 bra 	$L__BB4_82;
	setp.lt.s64 	%p132, %rd278, %rd69;
	min.s64 	%rd279, %rd278, %rd69;
	selp.f64 	%fd313, %fd312, %fd102, %p132;
$L__BB4_82:
	mov.b64 	%rd237, %fd313;
	mov.b64 	{%r265, %r270}, %rd237;
	mov.b32 	%r281, 8;
	mov.b32 	%r283, -1;
	// begin inline asm
	shfl.sync.down.b32 %r264, %r265, %r281, %r216, %r283;
	// end inline asm
	// begin inline asm
	shfl.sync.down.b32 %r269, %r270, %r281, %r216, %r283;
	// end inline asm
	mov.b64 	%rd238, {%r264, %r269};
	mov.b64 	%fd107, %rd238;
	mov.b64 	{%r275, %r280}, %rd279;
	// begin inline asm
	shfl.sync.down.b32 %r274, %r275, %r281, %r216, %r283;
	// end inline asm
	// begin inline asm
	shfl.sync.down.b32 %r279, %r280, %r281, %r216, %r283;
	// end inline asm
	mov.b64 	%rd72, {%r274, %r279};
	add.s32 	%r284, %r197, 8;
	setp.gt.s32 	%p133, %r284, %r216;
	mov.u64 	%rd280, %rd279;
	mov.f64 	%fd314, %fd313;
	@%p133 bra 	$L__BB4_86;
	abs.f64 	%fd108, %fd313;
	abs.f64 	%fd109, %fd107;
	setp.lt.f64 	%p134, %fd108, %fd109;
	mov.u64 	%rd280, %rd72;
	mov.f64 	%fd314, %fd107;
	@%p134 bra 	$L__BB4_86;
	setp.lt.f64 	%p135, %fd109, %fd108;
	mov.u64 	%rd280, %rd279;
	mov.f64 	%fd314, %fd313;
	@%p135 bra 	$L__BB4_86;
	setp.lt.s64 	%p136, %rd279, %rd72;
	min.s64 	%rd280, %rd279, %rd72;
	selp.f64 	%fd314, %fd313, %fd107, %p136;
$L__BB4_86:
	mov.b64 	%rd239, %fd314;
	mov.b64 	{%r286, %r291}, %rd239;
	mov.b32 	%r302, 16;
	mov.b32 	%r304, -1;
	// begin inline asm
	shfl.sync.down.b32 %r285, %r286, %r302, %r216, %r304;
	// end inline asm
	// begin inline asm
	shfl.sync.down.b32 %r290, %r291, %r302, %r216, %r304;
	// end inline asm
	mov.b64 	%rd240, {%r285, %r290};
	mov.b64 	%fd112, %rd240;
	mov.b64 	{%r296, %r301}, %rd280;
	// begin inline asm
	shfl.sync.down.b32 %r295, %r296, %r302, %r216, %r304;
	// end inline asm
	// begin inline asm
	shfl.sync.down.b32 %r300, %r301, %r302, %r216, %r304;
	// end inline asm
	mov.b64 	%rd75, {%r295, %r300};
	add.s32 	%r305, %r197, 16;
	setp.gt.s32 	%p137, %r305, %r216;
	mov.u64 	%rd317, %rd280;
	mov.f64 	%fd351, %fd314;
	@%p137 bra 	$L__BB4_90;
	abs.f64 	%fd113, %fd314;
	abs.f64 	%fd114, %fd112;
	setp.lt.f64 	%p138, %fd113, %fd114;
	mov.u64 	%rd317, %rd75;
	mov.f64 	%fd351, %fd112;
	@%p138 bra 	$L__BB4_90;
	setp.lt.f64 	%p139, %fd114, %fd113;
	mov.u64 	%rd317, %rd280;
	mov.f64 	%fd351, %fd314;
	@%p139 bra 	$L__BB4_90;
	setp.lt.s64 	%p140, %rd280, %rd75;
	min.s64 	%rd317, %rd280, %rd75;
	selp.f64 	%fd351, %fd314, %fd112, %p140;
$L__BB4_90:
	setp.ne.s32 	%p141, %r197, 0;
	@%p141 bra 	$L__BB4_92;
	shr.u32 	%r306, %r5, 1;
	and.b32  	%r307, %r306, 496;
	mov.u32 	%r308, _ZN6thrust24THRUST_300001_SM_1000_NS8cuda_cub4core6detail5shmemE;
	add.s32 	%r309, %r308, %r307;
	st.shared.f64 	[%r309+8], %fd351;
	st.shared.u64 	[%r309+16], %rd317;
$L__BB4_92:
	bar.sync 	0;
	setp.ne.s32 	%p142, %r5, 0;
	@%p142 bra 	$L__BB4_208;
	setp.lt.s32 	%p143, %r4, 33;
	mov.f64 	%fd316, %fd351;
	mov.u64 	%rd282, %rd317;
	@%p143 bra 	$L__BB4_97;
	ld.shared.f64 	%fd117, [_ZN6thrust24THRUST_300001_SM_1000_NS8cuda_cub4core6detail5shmemE+24];
	ld.shared.u64 	%rd78, [_ZN6thrust24THRUST_300001_SM_1000_NS8cuda_cub4core6detail5shmemE+32];
	abs.f64 	%fd118, %fd351;
	abs.f64 	%fd119, %fd117;
	setp.lt.f64 	%p144, %fd118, %fd119;
	mov.f64 	%fd316, %fd117;
	mov.u64 	%rd282, %rd78;
	@%p144 bra 	$L__BB4_97;
	setp.lt.f64 	%p145, %fd119, %fd118;
	mov.f64 	%fd316, %fd351;
	mov.u64 	%rd282, %rd317;
	@%p145 bra 	$L__BB4_97;
	setp.lt.s64 	%p146, %rd317, %rd78;
	min.s64 	%rd282, %rd317, %rd78;
	selp.f64 	%fd316, %fd351, %fd117, %p146;
$L__BB4_97:
	setp.lt.s32 	%p147, %r4, 65;
	mov.f64 	%fd317, %fd316;
	mov.u64 	%rd283, %rd282;
	@%p147 bra 	$L__BB4_101;
	ld.shared.f64 	%fd122, [_ZN6thrust24THRUST_300001_SM_1000_NS8cuda_cub4core6detail5shmemE+40];
	ld.shared.u64 	%rd81, [_ZN6thrust24THRUST_300001_SM_1000_NS8cuda_cub4core6detail5shmemE+48];
	abs.f64 	%fd123, %fd316;
	abs.f64 	%fd124, %fd122;
	setp.lt.f64 	%p148, %fd123, %fd124;
	mov.f64 	%fd317, %fd122;
	mov.u64 	%rd283, %rd81;
	@%p148 bra 	$L__BB4_101;
	setp.lt.f64 	%p149, %fd124, %fd123;
	mov.f64 	%fd317, %fd316;
	mov.u64 	%rd283, %rd282;
	@%p149 bra 	$L__BB4_101;
	setp.lt.s64 	%p150, %rd282, %rd81;
	selp.f64 	%fd317, %fd316, %fd122, %p150;
	min.s64 	%rd283, %rd282, %rd81;
$L__BB4_101:
	setp.lt.s32 	%p151, %r4, 97;
	mov.f64 	%fd318, %fd317;
	mov.u64 	%rd284, %rd283;
	@%p151 bra 	$L__BB4_105;
	ld.shared.f64 	%fd127, [_ZN6thrust24THRUST_300001_SM_1000_NS8cuda_cub4core6detail5shmemE+56];
	ld.shared.u64 	%rd84, [_ZN6thrust24THRUST_300001_SM_1000_NS8cuda_cub4core6detail5shmemE+64];
	abs.f64 	%fd128, %fd317;
	abs.f64 	%fd129, %fd127;
	setp.lt.f64 	%p152, %fd128, %fd129;
	mov.f64 	%fd318, %fd127;
	mov.u64 	%rd284, %rd84;
	@%p152 bra 	$L__BB4_105;
	setp.lt.f64 	%p153, %fd129, %fd128;
	mov.f64 	%fd318, %fd317;
	mov.u64 	%rd284, %rd283;
	@%p153 bra 	$L__BB4_105;
	setp.lt.s64 	%p154, %rd283, %rd84;
	selp.f64 	%fd318, %fd317, %fd127, %p154;
	min.s64 	%rd284, %rd283, %rd84;
$L__BB4_105:
	setp.lt.s32 	%p155, %r4, 129;
	mov.f64 	%fd319, %fd318;
	mov.u64 	%rd285, %rd284;
	@%p155 bra 	$L__BB4_109;
	ld.shared.f64 	%fd132, [_ZN6thrust24THRUST_300001_SM_1000_NS8cuda_cub4core6detail5shmemE+72];
	ld.shared.u64 	%rd87, [_ZN6thrust24THRUST_300001_SM_1000_NS8cuda_cub4core6detail5shmemE+80];
	abs.f64 	%fd133, %fd318;
	abs.f64 	%fd134, %fd132;
	setp.lt.f64 	%p156, %fd133, %fd134;
	mov.f64 	%fd319, %fd132;
	mov.u64 	%rd285, %rd87;
	@%p156 bra 	$L__BB4_109;
	setp.lt.f64 	%p157, %fd134, %fd133;
	mov.f64 	%fd319, %fd318;
	mov.u64 	%rd285, %rd284;
	@%p157 bra 	$L__BB4_109;
	setp.lt.s64 	%p158, %rd284, %rd87;
	selp.f64 	%fd319, %fd318, %fd132, %p158;
	min.s64 	%rd285, %rd284, %rd87;
$L__BB4_109:
	setp.lt.s32 	%p159, %r4, 161;
	mov.f64 	%fd320, %fd319;
	mov.u64 	%rd286, %rd285;
	@%p159 bra 	$L__BB4_113;
	ld.shared.f64 	%fd137, [_ZN6thrust24THRUST_300001_SM_1000_NS8cuda_cub4core6detail5shmemE+88];
	ld.shared.u64 	%rd90, [_ZN6thrust24THRUST_300001_SM_1000_NS8cuda_cub4core6detail5shmemE+96];
	abs.f64 	%fd138, %fd319;
	abs.f64 	%fd139, %fd137;
	setp.lt.f64 	%p160, %fd138, %fd139;
	mov.f64 	%fd320, %fd137;
	mov.u64 	%rd286, %rd90;
	@%p160 bra 	$L__BB4_113;
	setp.lt.f64 	%p161, %fd139, %fd138;
	mov.f64 	%fd320, %fd319;
	mov.u64 	%rd286, %rd285;
	@%p161 bra 	$L__BB4_113;
	setp.lt.s64 	%p162, %rd285, %rd90;
	selp.f64 	%fd320, %fd319, %fd137, %p162;
	min.s64 	%rd286, %rd285, %rd90;
$L__BB4_113:
	setp.lt.s32 	%p163, %r4, 193;
	mov.f64 	%fd321, %fd320;
	mov.u64 	%rd287, %rd286;
	@%p163 bra 	$L__BB4_117;
	ld.shared.f64 	%fd142, [_ZN6thrust24THRUST_300001_SM_1000_NS8cuda_cub4core6detail5shmemE+104];
	ld.shared.u64 	%rd93, [_ZN6thrust24THRUST_300001_SM_1000_NS8cuda_cub4core6detail5shmemE+112];
	abs.f64 	%fd143, %fd320;
	abs.f64 	%fd144, %fd142;
	setp.lt.f64 	%p164, %fd143, %fd144;
	mov.f64 	%fd321, %fd142;
	mov.u64 	%rd287, %rd93;
	@%p164 bra 	$L__BB4_117;
	setp.lt.f64 	%p165, %fd144, %fd143;
	mov.f64 	%fd321, %fd320;
	mov.u64 	%rd287, %rd286;
	@%p165 bra 	$L__BB4_117;
	setp.lt.s64 	%p166, %rd286, %rd93;
	selp.f64 	%fd321, %fd320, %fd142, %p166;
	min.s64 	%rd287, %rd286, %rd93;
$L__BB4_117:
	setp.lt.s32 	%p167, %r4, 225;
	mov.u64 	%rd317, %rd287;
	mov.f64 	%fd351, %fd321;
	@%p167 bra 	$L__BB4_208;
	ld.shared.f64 	%fd147, [_ZN6thrust24THRUST_300001_SM_1000_NS8cuda_cub4core6detail5shmemE+120];
	ld.shared.u64 	%rd96, [_ZN6thrust24THRUST_300001_SM_1000_NS8cuda_cub4core6detail5shmemE+128];
	abs.f64 	%fd148, %fd321;
	abs.f64 	%fd149, %fd147;
	setp.lt.f64 	%p168, %fd148, %fd149;
	mov.u64 	%rd317, %rd96;
	mov.f64 	%fd351, %fd147;
	@%p168 bra 	$L__BB4_208;
	setp.lt.f64 	%p169, %fd149, %fd148;
	mov.u64 	%rd317, %rd287;
	mov.f64 	%fd351, %fd321;
	@%p169 bra 	$L__BB4_208;
	setp.lt.s64 	%p170, %rd287, %rd96;
	selp.f64 	%fd351, %fd321, %fd147, %p170;
	min.s64 	%rd317, %rd287, %rd96;
	bra.uni 	$L__BB4_208;
$L__BB4_121:
	mov.u32 	%r35, %tid.x;
	cvt.s64.s32 	%rd183, %r2;
	add.s64 	%rd98, %rd3, %rd183;
	cvt.u64.u32 	%rd99, %r35;
	add.s64 	%rd184, %rd99, %rd183;
	shl.b64 	%rd185, %rd184, 3;
	add.s64 	%rd186, %rd2, %rd185;
	ld.global.f64 	%fd274, [%rd186];
	add.s32 	%r69, %r35, 256;
	cvt.u64.u32 	%rd187, %r69;
	ld.global.f64 	%fd275, [%rd186+2048];
	add.s32 	%r70, %r35, 512;
	cvt.u64.u32 	%rd188, %r70;
	ld.global.f64 	%fd276, [%rd186+4096];
	add.s32 	%r71, %r35, 768;
	cvt.u64.u32 	%rd189, %r71;
	ld.global.f64 	%fd277, [%rd186+6144];
	or.b32  	%r72, %r35, 1024;
	cvt.u64.u32 	%rd100, %r72;
	add.s64 	%rd305, %rd98, %rd100;
	ld.global.f64 	%fd339, [%rd186+8192];
	abs.f64 	%fd278, %fd274;
	abs.f64 	%fd279, %fd275;
	setp.geu.f64 	%p2, %fd278, %fd279;
	selp.f64 	%fd280, %fd274, %fd275, %p2;
	selp.b64 	%rd190, %rd99, %rd187, %p2;
	abs.f64 	%fd281, %fd280;
	abs.f64 	%fd282, %fd276;
	setp.geu.f64 	%p3, %fd281, %fd282;
	selp.f64 	%fd283, %fd280, %fd276, %p3;
	selp.b64 	%rd191, %rd190, %rd188, %p3;
	abs.f64 	%fd284, %fd283;
	abs.f64 	%fd285, %fd277;
	setp.geu.f64 	%p4, %fd284, %fd285;
	selp.f64 	%fd152, %fd283, %fd277, %p4;
	selp.b64 	%rd102, %rd191, %rd189, %p4;
	abs.f64 	%fd153, %fd152;
	abs.f64 	%fd154, %fd339;
	setp.lt.f64 	%p5, %fd153, %fd154;
	@%p5 bra 	$L__BB4_123;
	setp.lt.f64 	%p6, %fd154, %fd153;
	setp.lt.u64 	%p7, %rd102, %rd100;
	or.pred  	%p8, %p6, %p7;
	selp.f64 	%fd339, %fd152, %fd339, %p8;
	add.s64 	%rd194, %rd98, %rd102;
	selp.b64 	%rd305, %rd194, %rd305, %p8;
$L__BB4_123:
	setp.le.s32 	%p9, %r66, %r3;
	@%p9 bra 	$L__BB4_164;
	setp.ne.s32 	%p10, %r35, 0;
	@%p10 bra 	$L__BB4_126;
	atom.global.add.u32 	%r73, [%rd1+4], 1280;
	add.s32 	%r74, %r73, %r3;
	st.shared.u32 	[_ZN6thrust24THRUST_300001_SM_1000_NS8cuda_cub4core6detail5shmemE+152], %r74;
$L__BB4_126:
	bar.sync 	0;
	ld.shared.u32 	%r427, [_ZN6thrust24THRUST_300001_SM_1000_NS8cuda_cub4core6detail5shmemE+152];
	add.s32 	%r75, %r427, 1280;
	setp.gt.s32 	%p11, %r75, %r66;
	@%p11 bra 	$L__BB4_141;
	mov.f64 	%fd323, %fd339;
	mov.u64 	%rd289, %rd305;
$L__BB4_128:
	cvt.s64.s32 	%rd195, %r427;
	add.s64 	%rd196, %rd99, %rd195;
	shl.b64 	%rd197, %rd196, 3;
	add.s64 	%rd198, %rd2, %rd197;
	add.s64 	%rd290, %rd196, %rd3;
	ld.global.f64 	%fd324, [%rd198];
	add.s64 	%rd291, %rd290, 256;
	ld.global.f64 	%fd325, [%rd198+2048];
	add.s64 	%rd292, %rd290, 512;
	ld.global.f64 	%fd326, [%rd198+4096];
	add.s64 	%rd293, %rd290, 768;
	ld.global.f64 	%fd327, [%rd198+6144];
	add.s64 	%rd305, %rd290, 1024;
	ld.global.f64 	%fd339, [%rd198+8192];
	abs.f64 	%fd163, %fd323;
	abs.f64 	%fd164, %fd324;
	setp.lt.f64 	%p12, %fd163, %fd164;
	@%p12 bra 	$L__BB4_130;
	setp.lt.f64 	%p13, %fd164, %fd163;
	setp.lt.s64 	%p14, %rd289, %rd290;
	or.pred  	%p15, %p13, %p14;
	selp.f64 	%fd324, %fd323, %fd324, %p15;
	selp.b64 	%rd290, %rd289, %rd290, %p15;
$L__BB4_130:
	abs.f64 	%fd167, %fd324;
	abs.f64 	%fd168, %fd325;
	setp.lt.f64 	%p16, %fd167, %fd168;
	@%p16 bra 	$L__BB4_132;
	setp.lt.f64 	%p17, %fd168, %fd167;
	setp.lt.s64 	%p18, %rd290, %rd291;
	or.pred  	%p19, %p17, %p18;
	selp.f64 	%fd325, %fd324, %fd325, %p19;
	selp.b64 	%rd291, %rd290, %rd291, %p19;
$L__BB4_132:
	abs.f64 	%fd171, %fd325;
	abs.f64 	%fd172, %fd326;
	setp.lt.f64 	%p20, %fd171, %fd172;
	@%p20 bra 	$L__BB4_134;
	setp.lt.f64 	%p21, %fd172, %fd171;
	setp.lt.s64 	%p22, %rd291, %rd292;
	or.pred  	%p23, %p21, %p22;
	selp.f64 	%fd326, %fd325, %fd326, %p23;
	selp.b64 	%rd292, %rd291, %rd292, %p23;
$L__BB4_134:
	abs.f64 	%fd175, %fd326;
	abs.f64 	%fd176, %fd327;
	setp.lt.f64 	%p24, %fd175, %fd176;
	@%p24 bra 	$L__BB4_136;
	setp.lt.f64 	%p25, %fd176, %fd175;
	setp.lt.s64 	%p26, %rd292, %rd293;
	or.pred  	%p27, %p25, %p26;
	selp.f64 	%fd327, %fd326, %fd327, %p27;
	selp.b64 	%rd293, %rd292, %rd293, %p27;
$L__BB4_136:
	abs.f64 	%fd179, %fd327;
	abs.f64 	%fd180, %fd339;
	setp.lt.f64 	%p28, %fd179, %fd180;
	@%p28 bra 	$L__BB4_138;
	setp.lt.f64 	%p29, %fd180, %fd179;
	setp.lt.s64 	%p30, %rd293, %rd305;
	or.pred  	%p31, %p29, %p30;
	selp.f64 	%fd339, %fd327, %fd339, %p31;
	selp.b64 	%rd305, %rd293, %rd305, %p31;
$L__BB4_138:
	setp.ne.s32 	%p32, %r35, 0;
	bar.sync 	0;
	@%p32 bra 	$L__BB4_140;
	atom.global.add.u32 	%r76, [%rd1+4], 1280;
	add.s32 	%r77, %r76, %r3;
	st.shared.u32 	[_ZN6thrust24THRUST_300001_SM_1000_NS8cuda_cub4core6detail5shmemE+152], %r77;
$L__BB4_140:
	bar.sync 	0;
	ld.shared.u32 	%r427, [_ZN6thrust24THRUST_300001_SM_1000_NS8cuda_cub4core6detail5shmemE+152];
	add.s32 	%r78, %r427, 1280;
	setp.le.s32 	%p33, %r78, %r66;
	mov.f64 	%fd323, %fd339;
	mov.u64 	%rd289, %rd305;
	@%p33 bra 	$L__BB4_128;
$L__BB4_141:
	setp.le.s32 	%p34, %r66, %r427;
	@%p34 bra 	$L__BB4_164;
	sub.s32 	%r40, %r66, %r427;
	setp.ge.s32 	%p35, %r35, %r40;
	@%p35 bra 	$L__BB4_164;
	not.b32 	%r79, %r35;
	add.s32 	%r80, %r66, %r79;
	sub.s32 	%r41, %r80, %r427;
	and.b32  	%r81, %r41, 768;
	setp.eq.s32 	%p36, %r81, 768;
	mov.u32 	%r431, %r35;
	@%p36 bra 	$L__BB4_149;
	add.s32 	%r429, %r35, %r427;
	shr.u32 	%r82, %r41, 8;
	add.s32 	%r83, %r82, 1;
	and.b32  	%r84, %r83, 3;
	neg.s32 	%r428, %r84;
	mov.u32 	%r431, %r35;
$L__BB4_145:
	.pragma "nounroll";
	mov.u64 	%rd122, %rd305;
	mov.f64 	%fd184, %fd339;
	cvt.s64.s32 	%rd200, %r429;
	add.s64 	%rd123, %rd3, %rd200;
	mul.wide.s32 	%rd201, %r429, 8;
	add.s64 	%rd202, %rd2, %rd201;
	ld.global.f64 	%fd185, [%rd202];
	abs.f64 	%fd186, %fd184;
	abs.f64 	%fd187, %fd185;
	setp.lt.f64 	%p37, %fd186, %fd187;
	mov.f64 	%fd339, %fd185;
	mov.u64 	%rd305, %rd123;
	@%p37 bra 	$L__BB4_148;
	setp.lt.f64 	%p38, %fd187, %fd186;
	mov.f64 	%fd339, %fd184;
	mov.u64 	%rd305, %rd122;
	@%p38 bra 	$L__BB4_148;
	setp.lt.s64 	%p39, %rd122, %rd123;
	selp.f64 	%fd339, %fd184, %fd185, %p39;
	min.s64 	%rd305, %rd122, %rd123;
$L__BB4_148:
	add.s32 	%r431, %r431, 256;
	add.s32 	%r429, %r429, 256;
	add.s32 	%r428, %r428, 1;
	setp.ne.s32 	%p40, %r428, 0;
	@%p40 bra 	$L__BB4_145;
$L__BB4_149:
	setp.lt.u32 	%p41, %r41, 768;
	@%p41 bra 	$L__BB4_164;
	add.s32 	%r432, %r431, %r427;
	add.s32 	%r435, %r432, 256;
	add.s32 	%r434, %r432, 512;
	add.s32 	%r433, %r432, 768;
	add.s64 	%rd128, %rd2, 4096;
$L__BB4_151:
	cvt.s64.s32 	%rd203, %r435;
	add.s64 	%rd130, %rd3, %rd203;
	cvt.s64.s32 	%rd204, %r434;
	add.s64 	%rd131, %rd3, %rd204;
	cvt.s64.s32 	%rd205, %r433;
	add.s64 	%rd132, %rd3, %rd205;
	cvt.s64.s32 	%rd206, %r432;
	mul.wide.s32 	%rd207, %r432, 8;
	add.s64 	%rd133, %rd128, %rd207;
	add.s64 	%rd134, %rd3, %rd206;
	ld.global.f64 	%fd193, [%rd133+-4096];
	abs.f64 	%fd194, %fd339;
	abs.f64 	%fd195, %fd193;
	setp.lt.f64 	%p42, %fd194, %fd195;
	mov.f64 	%fd335, %fd193;
	mov.u64 	%rd301, %rd134;
	@%p42 bra 	$L__BB4_154;
	setp.lt.f64 	%p43, %fd195, %fd194;
	mov.f64 	%fd335, %fd339;
	mov.u64 	%rd301, %rd305;
	@%p43 bra 	$L__BB4_154;
	setp.lt.s64 	%p44, %rd305, %rd134;
	selp.f64 	%fd335, %fd339, %fd193, %p44;
	min.s64 	%rd301, %rd305, %rd134;
$L__BB4_154:
	ld.global.f64 	%fd198, [%rd133+-2048];
	abs.f64 	%fd199, %fd335;
	abs.f64 	%fd200, %fd198;
	setp.lt.f64 	%p45, %fd199, %fd200;
	mov.f64 	%fd336, %fd198;
	mov.u64 	%rd302, %rd130;
	@%p45 bra 	$L__BB4_157;
	setp.lt.f64 	%p46, %fd200, %fd199;
	mov.f64 	%fd336, %fd335;
	mov.u64 	%rd302, %rd301;
	@%p46 bra 	$L__BB4_157;
	setp.lt.s64 	%p47, %rd301, %rd130;
	selp.f64 	%fd336, %fd335, %fd198, %p47;
	min.s64 	%rd302, %rd301, %rd130;
$L__BB4_157:
	ld.global.f64 	%fd203, [%rd133];
	abs.f64 	%fd204, %fd336;
	abs.f64 	%fd205, %fd203;
	setp.lt.f64 	%p48, %fd204, %fd205;
	mov.f64 	%fd337, %fd203;
	mov.u64 	%rd303, %rd131;
	@%p48 bra 	$L__BB4_160;
	setp.lt.f64 	%p49, %fd205, %fd204;
	mov.f64 	%fd337, %fd336;
	mov.u64 	%rd303, %rd302;
	@%p49 bra 	$L__BB4_160;
	setp.lt.s64 	%p50, %rd302, %rd131;
	selp.f64 	%fd337, %fd336, %fd203, %p50;
	min.s64 	%rd303, %rd302, %rd131;
$L__BB4_160:
	ld.global.f64 	%fd208, [%rd133+2048];
	abs.f64 	%fd209, %fd337;
	abs.f64 	%fd210, %fd208;
	setp.lt.f64 	%p51, %fd209, %fd210;
	mov.f64 	%fd339, %fd208;
	mov.u64 	%rd305, %rd132;
	@%p51 bra 	$L__BB4_163;
	setp.lt.f64 	%p52, %fd210, %fd209;
	mov.f64 	%fd339, %fd337;
	mov.u64 	%rd305, %rd303;
	@%p52 bra 	$L__BB4_163;
	setp.lt.s64 	%p53, %rd303, %rd132;
	selp.f64 	%fd339, %fd337, %fd208, %p53;
	min.s64 	%rd305, %rd303, %rd132;
$L__BB4_163:
	add.s32 	%r431, %r431, 1024;
	add.s32 	%r435, %r435, 1024;
	add.s32 	%r434, %r434, 1024;
	add.s32 	%r433, %r433, 1024;
	add.s32 	%r432, %r432, 1024;
	setp.lt.s32 	%p54, %r431, %r40;
	@%p54 bra 	$L__BB4_151;
$L__BB4_164:
	// begin inline asm
	mov.u32 %r85, %laneid;
	// end inline asm
	mov.b64 	%rd208, %fd339;
	mov.b64 	{%r87, %r92}, %rd208;
	mov.b32 	%r103, 1;
	mov.b32 	%r104, 31;
	mov.b32 	%r105, -1;
	// begin inline asm
	shfl.sync.down.b32 %r86, %r87, %r103, %r104, %r105;
	// end inline asm
	// begin inline asm
	shfl.sync.down.b32 %r91, %r92, %r103, %r104, %r105;
	// end inline asm
	mov.b64 	%rd209, {%r86, %r91};
	mov.b64 	%fd214, %rd209;
	mov.b64 	{%r97, %r102}, %rd305;
	// begin inline asm
	shfl.sync.down.b32 %r96, %r97, %r103, %r104, %r105;
	// end inline asm
	// begin inline asm
	shfl.sync.down.b32 %r101, %r102, %r103, %r104, %r105;
	// end inline asm
	mov.b64 	%rd144, {%r96, %r101};
	setp.gt.s32 	%p55, %r85, 30;
	mov.f64 	%fd340, %fd339;
	mov.u64 	%rd306, %rd305;
	@%p55 bra 	$L__BB4_168;
	abs.f64 	%fd215, %fd339;
	abs.f64 	%fd216, %fd214;
	setp.lt.f64 	%p56, %fd215, %fd216;
	mov.f64 	%fd340, %fd214;
	mov.u64 	%rd306, %rd144;
	@%p56 bra 	$L__BB4_168;
	setp.lt.f64 	%p57, %fd216, %fd215;
	mov.f64 	%fd340, %fd339;
	mov.u64 	%rd306, %rd305;
	@%p57 bra 	$L__BB4_168;
	setp.lt.s64 	%p58, %rd305, %rd144;
	selp.f64 	%fd340, %fd339, %fd214, %p58;
	min.s64 	%rd306, %rd305, %rd144;
$L__BB4_168:
	mov.b64 	%rd210, %fd340;
	mov.b64 	{%r107, %r112}, %rd210;
	mov.b32 	%r123, 2;
	mov.b32 	%r124, 31;
	mov.b32 	%r125, -1;
	// begin inline asm
	shfl.sync.down.b32 %r106, %r107, %r123, %r124, %r125;
	// end inline asm
	// begin inline asm
	shfl.sync.down.b32 %r111, %r112, %r123, %r124, %r125;
	// end inline asm
	mov.b64 	%rd211, {%r106, %r111};
	mov.b64 	%fd219, %rd211;
	mov.b64 	{%r117, %r122}, %rd306;
	// begin inline asm
	shfl.sync.down.b32 %r116, %r117, %r123, %r124, %r125;
	// end inline asm
	// begin inline asm
	shfl.sync.down.b32 %r121, %r122, %r123, %r124, %r125;
	// end inline asm
	mov.b64 	%rd147, {%r116, %r121};
	setp.gt.s32 	%p59, %r85, 29;
	mov.f64 	%fd341, %fd340;
	mov.u64 	%rd307, %rd306;
	@%p59 bra 	$L__BB4_172;
	abs.f64 	%fd220, %fd340;
	abs.f64 	%fd221, %fd219;
	setp.lt.f64 	%p60, %fd220, %fd221;
	mov.f64 	%fd341, %fd219;
	mov.u64 	%rd307, %rd147;
	@%p60 bra 	$L__BB4_172;
	setp.lt.f64 	%p61, %fd221, %fd220;
	mov.f64 	%fd341, %fd340;
	mov.u64 	%rd307, %rd306;
	@%p61 bra 	$L__BB4_172;
	setp.lt.s64 	%p62, %rd306, %rd147;
	selp.f64 	%fd341, %fd340, %fd219, %p62;
	min.s64 	%rd307, %rd306, %rd147;
$L__BB4_172:
	mov.b64 	%rd212, %fd341;
	mov.b64 	{%r127, %r132}, %rd212;
	mov.b32 	%r143, 4;
	mov.b32 	%r144, 31;
	mov.b32 	%r145, -1;
	// begin inline asm
	shfl.sync.down.b32 %r126, %r127, %r143, %r144, %r145;
	// end inline asm
	// begin inline asm
	shfl.sync.down.b32 %r131, %r132, %r143, %r144, %r145;
	// end inline asm
	mov.b64 	%rd213, {%r126, %r131};
	mov.b64 	%fd224, %rd213;
	mov.b64 	{%r137, %r142}, %rd307;
	// begin inline asm
	shfl.sync.down.b32 %r136, %r137, %r143, %r144, %r145;
	// end inline asm
	// begin inline asm
	shfl.sync.down.b32 %r141, %r142, %r143, %r144, %r145;
	// end inline asm
	mov.b64 	%rd150, {%r136, %r141};
	setp.gt.s32 	%p63, %r85, 27;
	mov.f64 	%fd342, %fd341;
	mov.u64 	%rd308, %rd307;
	@%p63 bra 	$L__BB4_176;
	abs.f64 	%fd225, %fd341;
	abs.f64 	%fd226, %fd224;
	setp.lt.f64 	%p64, %fd225, %fd226;
	mov.f64 	%fd342, %fd224;
	mov.u64 	%rd308, %rd150;
	@%p64 bra 	$L__BB4_176;
	setp.lt.f64 	%p65, %fd226, %fd225;
	mov.f64 	%fd342, %fd341;
	mov.u64 	%rd308, %rd307;
	@%p65 bra 	$L__BB4_176;
	setp.lt.s64 	%p66, %rd307, %rd150;
	selp.f64 	%fd342, %fd341, %fd224, %p66;
	min.s64 	%rd308, %rd307, %rd150;
$L__BB4_176:
	mov.b64 	%rd214, %fd342;
	mov.b64 	{%r147, %r152}, %rd214;
	mov.b32 	%r163, 8;
	mov.b32 	%r164, 31;
	mov.b32 	%r165, -1;
	// begin inline asm
	shfl.sync.down.b32 %r146, %r147, %r163, %r164, %r165;
	// end inline asm
	// begin inline asm
	shfl.sync.down.b32 %r151, %r152, %r163, %r164, %r165;
	// end inline asm
	mov.b64 	%rd215, {%r146, %r151};
	mov.b64 	%fd229, %rd215;
	mov.b64 	{%r157, %r162}, %rd308;
	// begin inline asm
	shfl.sync.down.b32 %r156, %r157, %r163, %r164, %r165;
	// end inline asm
	// begin inline asm
	shfl.sync.down.b32 %r161, %r162, %r163, %r164, %r165;
	// end inline asm
	mov.b64 	%rd153, {%r156, %r161};
	setp.gt.s32 	%p67, %r85, 23;
	mov.f64 	%fd343, %fd342;
	mov.u64 	%rd309, %rd308;
	@%p67 bra 	$L__BB4_180;
	abs.f64 	%fd230, %fd342;
	abs.f64 	%fd231, %fd229;
	setp.lt.f64 	%p68, %fd230, %fd231;
	mov.f64 	%fd343, %fd229;
	mov.u64 	%rd309, %rd153;
	@%p68 bra 	$L__BB4_180;
	setp.lt.f64 	%p69, %fd231, %fd230;
	mov.f64 	%fd343, %fd342;
	mov.u64 	%rd309, %rd308;
	@%p69 bra 	$L__BB4_180;
	setp.lt.s64 	%p70, %rd308, %rd153;
	selp.f64 	%fd343, %fd342, %fd229, %p70;
	min.s64 	%rd309, %rd308, %rd153;
$L__BB4_180:
	mov.b64 	%rd216, %fd343;
	mov.b64 	{%r167, %r172}, %rd216;
	mov.b32 	%r183, 16;
	mov.b32 	%r184, 31;
	mov.b32 	%r185, -1;
	// begin inline asm
	shfl.sync.down.b32 %r166, %r167, %r183, %r184, %r185;
	// end inline asm
	// begin inline asm
	shfl.sync.down.b32 %r171, %r172, %r183, %r184, %r185;
	// end inline asm
	mov.b64 	%rd217, {%r166, %r171};
	mov.b64 	%fd234, %rd217;
	mov.b64 	{%r177, %r182}, %rd309;
	// begin inline asm
	shfl.sync.down.b32 %r176, %r177, %r183, %r184, %r185;
	// end inline asm
	// begin inline asm
	shfl.sync.down.b32 %r181, %r182, %r183, %r184, %r185;
	// end inline asm
	mov.b64 	%rd156, {%r176, %r181};
	setp.gt.s32 	%p71, %r85, 15;
	mov.f64 	%fd351, %fd343;
	mov.u64 	%rd317, %rd309;
	@%p71 bra 	$L__BB4_184;
	abs.f64 	%fd235, %fd343;
	abs.f64 	%fd236, %fd234;
	setp.lt.f64 	%p72, %fd235, %fd236;
	mov.f64 	%fd351, %fd234;
	mov.u64 	%rd317, %rd156;
	@%p72 bra 	$L__BB4_184;
	setp.lt.f64 	%p73, %fd236, %fd235;
	mov.f64 	%fd351, %fd343;
	mov.u64 	%rd317, %rd309;
	@%p73 bra 	$L__BB4_184;
	setp.lt.s64 	%p74, %rd309, %rd156;
	selp.f64 	%fd351, %fd343, %fd234, %p74;
	min.s64 	%rd317, %rd309, %rd156;
$L__BB4_184:
	setp.ne.s32 	%p75, %r85, 0;
	@%p75 bra 	$L__BB4_186;
	shr.u32 	%r186, %r35, 1;
	and.b32  	%r187, %r186, 496;
	mov.u32 	%r188, _ZN6thrust24THRUST_300001_SM_1000_NS8cuda_cub4core6detail5shmemE;
	add.s32 	%r189, %r188, %r187;
	st.shared.f64 	[%r189+8], %fd351;
	st.shared.u64 	[%r189+16], %rd317;
$L__BB4_186:
	bar.sync 	0;
	setp.ne.s32 	%p76, %r35, 0;
	@%p76 bra 	$L__BB4_208;
	ld.shared.f64 	%fd239, [_ZN6thrust24THRUST_300001_SM_1000_NS8cuda_cub4core6detail5shmemE+24];
	ld.shared.u64 	%rd159, [_ZN6thrust24THRUST_300001_SM_1000_NS8cuda_cub4core6detail5shmemE+32];
	abs.f64 	%fd240, %fd351;
	abs.f64 	%fd241, %fd239;
	setp.lt.f64 	%p77, %fd240, %fd241;
	mov.f64 	%fd345, %fd239;
	mov.u64 	%rd311, %rd159;
	@%p77 bra 	$L__BB4_190;
	setp.lt.f64 	%p78, %fd241, %fd240;
	mov.f64 	%fd345, %fd351;
	mov.u64 	%rd311, %rd317;
	@%p78 bra 	$L__BB4_190;
	setp.lt.s64 	%p79, %rd317, %rd159;
	selp.f64 	%fd345, %fd351, %fd239, %p79;
	min.s64 	%rd311, %rd317, %rd159;
$L__BB4_190:
	ld.shared.f64 	%fd244, [_ZN6thrust24THRUST_300001_SM_1000_NS8cuda_cub4core6detail5shmemE+40];
	ld.shared.u64 	%rd162, [_ZN6thrust24THRUST_300001_SM_1000_NS8cuda_cub4core6detail5shmemE+48];
	abs.f64 	%fd245, %fd345;
	abs.f64 	%fd246, %fd244;
	setp.lt.f64 	%p80, %fd245, %fd246;
	mov.f64 	%fd346, %fd244;
	mov.u64 	%rd312, %rd162;
	@%p80 bra 	$L__BB4_193;
	setp.lt.f64 	%p81, %fd246, %fd245;
	mov.f64 	%fd346, %fd345;
	mov.u64 	%rd312, %rd311;
	@%p81 bra 	$L__BB4_193;
	setp.lt.s64 	%p82, %rd311, %rd162;
	selp.f64 	%fd346, %fd345, %fd244, %p82;
	min.s64 	%rd312, %rd311, %rd162;
$L__BB4_193:
	ld.shared.f64 	%fd249, [_ZN6thrust24THRUST_300001_SM_1000_NS8cuda_cub4core6detail5shmemE+56];
	ld.shared.u64 	%rd165, [_ZN6thrust24THRUST_300001_SM_1000_NS8cuda_cub4core6detail5shmemE+64];
	abs.f64 	%fd250, %fd346;
	abs.f64 	%fd251, %fd249;
	setp.lt.f64 	%p83, %fd250, %fd251;
	mov.f64 	%fd347, %fd249;
	mov.u64 	%rd313, %rd165;
	@%p83 bra 	$L__BB4_196;
	setp.lt.f64 	%p84, %fd251, %fd250;
	mov.f64 	%fd347, %fd346;
	mov.u64 	%rd313, %rd312;
	@%p84 bra 	$L__BB4_196;
	setp.lt.s64 	%p85, %rd312, %rd165;
	selp.f64 	%fd347, %fd346, %fd249, %p85;
	min.s64 	%rd313, %rd312, %rd165;
$L__BB4_196:
	ld.shared.f64 	%fd254, [_ZN6thrust24THRUST_300001_SM_1000_NS8cuda_cub4core6detail5shmemE+72];
	ld.shared.u64 	%rd168, [_ZN6thrust24THRUST_300001_SM_1000_NS8cuda_cub4core6detail5shmemE+80];
	abs.f64 	%fd255, %fd347;
	abs.f64 	%fd256, %fd254;
	setp.lt.f64 	%p86, %fd255, %fd256;
	mov.f64 	%fd348, %fd254;
	mov.u64 	%rd314, %rd168;
	@%p86 bra 	$L__BB4_199;
	setp.lt.f64 	%p87, %fd256, %fd255;
	mov.f64 	%fd348, %fd347;
	mov.u64 	%rd314, %rd313;
	@%p87 bra 	$L__BB4_199;
	setp.lt.s64 	%p88, %rd313, %rd168;
	selp.f64 	%fd348, %fd347, %fd254, %p88;
	min.s64 	%rd314, %rd313, %rd168;
$L__BB4_199:
	ld.shared.f64 	%fd259, [_ZN6thrust24THRUST_300001_SM_1000_NS8cuda_cub4core6detail5shmemE+88];
	ld.shared.u64 	%rd171, [_ZN6thrust24THRUST_300001_SM_1000_NS8cuda_cub4core6detail5shmemE+96];
	abs.f64 	%fd260, %fd348;
	abs.f64 	%fd261, %fd259;
	setp.lt.f64 	%p89, %fd260, %fd261;
	mov.f64 	%fd349, %fd259;
	mov.u64 	%rd315, %rd171;
	@%p89 bra 	$L__BB4_202;
	setp.lt.f64 	%p90, %fd261, %fd260;
	mov.f64 	%fd349, %fd348;
	mov.u64 	%rd315, %rd314;
	@%p90 bra 	$L__BB4_202;
	setp.lt.s64 	%p91, %rd314, %rd171;
	selp.f64 	%fd349, %fd348, %fd259, %p91;
	min.s64 	%rd315, %rd314, %rd171;
$L__BB4_202:
	ld.shared.f64 	%fd264, [_ZN6thrust24THRUST_300001_SM_1000_NS8cuda_cub4core6detail5shmemE+104];
	ld.shared.u64 	%rd174, [_ZN6thrust24THRUST_300001_SM_1000_NS8cuda_cub4core6detail5shmemE+112];
	abs.f64 	%fd265, %fd349;
	abs.f64 	%fd266, %fd264;
	setp.lt.f64 	%p92, %fd265, %fd266;
	mov.f64 	%fd350, %fd264;
	mov.u64 	%rd316, %rd174;
	@%p92 bra 	$L__BB4_205;
	setp.lt.f64 	%p93, %fd266, %fd265;
	mov.f64 	%fd350, %fd349;
	mov.u64 	%rd316, %rd315;
	@%p93 bra 	$L__BB4_205;
	setp.lt.s64 	%p94, %rd315, %rd174;
	selp.f64 	%fd350, %fd349, %fd264, %p94;
	min.s64 	%rd316, %rd315, %rd174;
$L__BB4_205:
	ld.shared.f64 	%fd269, [_ZN6thrust24THRUST_300001_SM_1000_NS8cuda_cub4core6detail5shmemE+120];
	ld.shared.u64 	%rd177, [_ZN6thrust24THRUST_300001_SM_1000_NS8cuda_cub4core6detail5shmemE+128];
	abs.f64 	%fd270, %fd350;
	abs.f64 	%fd271, %fd269;
	setp.lt.f64 	%p95, %fd270, %fd271;
	mov.u64 	%rd317, %rd177;
	mov.f64 	%fd351, %fd269;
	@%p95 bra 	$L__BB4_208;
	setp.lt.f64 	%p96, %fd271, %fd270;
	mov.u64 	%rd317, %rd316;
	mov.f64 	%fd351, %fd350;
	@%p96 bra 	$L__BB4_208;
	setp.lt.s64 	%p97, %rd316, %rd177;
	selp.f64 	%fd351, %fd350, %fd269, %p97;
	min.s64 	%rd317, %rd316, %rd177;
$L__BB4_208:
	mov.u32 	%r415, %tid.x;
	setp.ne.s32 	%p214, %r415, 0;
	@%p214 bra 	$L__BB4_210;
	ld.param.u64 	%rd254, [_ZN6thrust24THRUST_300001_SM_1000_NS8cuda_cub4core6detail13_kernel_agentINS1_8__reduce11ReduceAgentINS0_12zip_iteratorIN4cuda3std3__45tupleIJNS0_10device_ptrIdEENS0_17counting_iteratorIlNS0_11use_defaultESF_SF_EEEEEEEPNSB_IJdlEEESJ_iNS1_9__extrema9arg_max_fIdl10comparatorEEEEJSI_SK_iN3cub18CUB_300001_SM_100013GridEvenShareIiEENSR_9GridQueueIjEESO_EEEvDpT0__param_1];
	cvta.to.global.u64 	%rd251, %rd254;
	mul.wide.u32 	%rd252, %r1, 16;
	add.s64 	%rd253, %rd251, %rd252;
	st.global.f64 	[%rd253], %fd351;
	st.global.u64 	[%rd253+8], %rd317;
$L__BB4_210:
	ret;

}
	// .globl	_ZN6thrust24THRUST_300001_SM_1000_NS8cuda_cub4core6detail13_kernel_agentINS1_8__reduce10DrainAgentIiEEJN3cub18CUB_300001_SM_10009GridQueueIjEEiEEEvDpT0_
.visible .entry _ZN6thrust24THRUST_300001_SM_1000_NS8cuda_cub4core6detail13_kernel_agentINS1_8__reduce10DrainAgentIiEEJN3cub18CUB_300001_SM_10009GridQueueIjEEiEEEvDpT0_(
	.param .align 8 .b8 _ZN6thrust24THRUST_300001_SM_1000_NS8cuda_cub4core6detail13_kernel_agentINS1_8__reduce10DrainAgentIiEEJN3cub18CUB_300001_SM_10009GridQueueIjEEiEEEvDpT0__param_0[8],
	.param .u32 _ZN6thrust24THRUST_300001_SM_1000_NS8cuda_cub4core6detail13_kernel_agentINS1_8__reduce10DrainAgentIiEEJN3cub18CUB_300001_SM_10009GridQueueIjEEiEEEvDpT0__param_1
)
.maxntid 1
{
	.reg .b32 	%r<3>;
	.reg .b64 	%rd<3>;

	ld.param.u64 	%rd1, [_ZN6thrust24THRUST_300001_SM_1000_NS8cuda_cub4core6detail13_kernel_agentINS1_8__reduce10DrainAgentIiEEJN3cub18CUB_300001_SM_10009GridQueueIjEEiEEEvDpT0__param_0];
	ld.param.u32 	%r1, [_ZN6thrust24THRUST_300001_SM_1000_NS8cuda_cub4core6detail13_kernel_agentINS1_8__reduce10DrainAgentIiEEJN3cub18CUB_300001_SM_10009GridQueueIjEEiEEEvDpT0__param_1];
	cvta.to.global.u64 	%rd2, %rd1;
	st.global.u32 	[%rd2], %r1;
	mov.b32 	%r2, 0;
	st.global.u32 	[%rd2+4], %r2;
	ret;

}
	// .globl	_ZN6thrust24THRUST_300001_SM_1000_NS8cuda_cub4core6detail13_kernel_agentINS1_8__reduce11ReduceAgentIPN4cuda3std3__45tupleIJdlEEESC_SB_iNS1_9__extrema9arg_max_fIdl10comparatorEEEEJSC_SC_iSG_EEEvDpT0_
.visible .entry _ZN6thrust24THRUST_300001_SM_1000_NS8cuda_cub4core6detail13_kernel_agentINS1_8__reduce11ReduceAgentIPN4cuda3std3__45tupleIJdlEEESC_SB_iNS1_9__extrema9arg_max_fIdl10comparatorEEEEJSC_SC_iSG_EEEvDpT0_(
	.param .u64 .ptr .align 1 _ZN6thrust24THRUST_300001_SM_1000_NS8cuda_cub4core6detail13_kernel_agentINS1_8__reduce11ReduceAgentIPN4cuda3std3__45tupleIJdlEEESC_SB_iNS1_9__extrema9arg_max_fIdl10comparatorEEEEJSC_SC_iSG_EEEvDpT0__param_0,
	.param .u64 .ptr .align 1 _ZN6thrust24THRUST_300001_SM_1000_NS8cuda_cub4core6detail13_kernel_agentINS1_8__reduce11ReduceAgentIPN4cuda3std3__45tupleIJdlEEESC_SB_iNS1_9__extrema9arg_max_fIdl10comparatorEEEEJSC_SC_iSG_EEEvDpT0__param_1,
	.param .u32 _ZN6thrust24THRUST_300001_SM_1000_NS8cuda_cub4core6detail13_kernel_agentINS1_8__reduce11ReduceAgentIPN4cuda3std3__45tupleIJdlEEESC_SB_iNS1_9__extrema9arg_max_fIdl10comparatorEEEEJSC_SC_iSG_EEEvDpT0__param_2,
	.param .align 1 .b8 _ZN6thrust24THRUST_300001_SM_1000_NS8cuda_cub4core6detail13_kernel_agentINS1_8__reduce11ReduceAgentIPN4cuda3std3__45tupleIJdlEEESC_SB_iNS1_9__extrema9arg_max_fIdl10comparatorEEEEJSC_SC_iSG_EEEvDpT0__param_3[1]
)
.maxntid 256
{
	.reg .pred 	%p<222>;
	.reg .b32 	%r<390>;
	.reg .b64 	%rd<395>;
	.reg .b64 	%fd<358>;

	ld.param.u32 	%r37, [_ZN6thrust24THRUST_300001_SM_1000_NS8cuda_cub4core6detail13_kernel_agentINS1_8__reduce11ReduceAgentIPN4cuda3std3__45tupleIJdlEEESC_SB_iNS1_9__extrema9arg_max_fIdl10comparatorEEEEJSC_SC_iSG_EEEvDpT0__param_2];
	setp.eq.s32 	%p1, %r37, 0;
	@%p1 bra 	$L__BB6_211;
	setp.gt.s32 	%p2, %r37, 1279;
	@%p2 bra 	$L__BB6_121;
	mov.u32 	%r1, %tid.x;
	setp.ge.s32 	%p105, %r1, %r37;
	mov.f64 	%fd301, 0d0000000000000000;
	mov.b64 	%rd337, 0;
	mov.u32 	%r380, %r1;
	@%p105 bra 	$L__BB6_4;
	ld.param.u64 	%rd323, [_ZN6thrust24THRUST_300001_SM_1000_NS8cuda_cub4core6detail13_kernel_agentINS1_8__reduce11ReduceAgentIPN4cuda3std3__45tupleIJdlEEESC_SB_iNS1_9__extrema9arg_max_fIdl10comparatorEEEEJSC_SC_iSG_EEEvDpT0__param_0];
	mul.wide.u32 	%rd273, %r1, 16;
	add.s64 	%rd270, %rd323, %rd273;
	// begin inline asm
	ld.global.nc.u64 %rd269, [%rd270];
	// end inline asm
	add.s64 	%rd272, %rd270, 8;
	// begin inline asm
	ld.global.nc.u64 %rd337, [%rd272];
	// end inline asm
	mov.b64 	%fd301, %rd269;
	add.s32 	%r380, %r1, 256;
$L__BB6_4:
	setp.ge.s32 	%p106, %r380, %r37;
	@%p106 bra 	$L__BB6_25;
	not.b32 	%r153, %r380;
	add.s32 	%r4, %r37, %r153;
	and.b32  	%r154, %r4, 768;
	setp.eq.s32 	%p107, %r154, 768;
	@%p107 bra 	$L__BB6_11;
	ld.param.u64 	%rd324, [_ZN6thrust24THRUST_300001_SM_1000_NS8cuda_cub4core6detail13_kernel_agentINS1_8__reduce11ReduceAgentIPN4cuda3std3__45tupleIJdlEEESC_SB_iNS1_9__extrema9arg_max_fIdl10comparatorEEEEJSC_SC_iSG_EEEvDpT0__param_0];
	mul.wide.u32 	%rd275, %r380, 16;
	add.s64 	%rd328, %rd324, %rd275;
	shr.u32 	%r155, %r4, 8;
	add.s32 	%r156, %r155, 1;
	and.b32  	%r157, %r156, 3;
	neg.s32 	%r378, %r157;
$L__BB6_7:
	.pragma "nounroll";
	mov.u64 	%rd5, %rd337;
	mov.f64 	%fd3, %fd301;
	// begin inline asm
	ld.global.nc.u64 %rd276, [%rd328];
	// end inline asm
	add.s64 	%rd279, %rd328, 8;
	// begin inline asm
	ld.global.nc.u64 %rd278, [%rd279];
	// end inline asm
	mov.b64 	%fd4, %rd276;
	abs.f64 	%fd5, %fd3;
	abs.f64 	%fd6, %fd4;
	setp.lt.f64 	%p108, %fd5, %fd6;
	mov.u64 	%rd337, %rd278;
	mov.f64 	%fd301, %fd4;
	@%p108 bra 	$L__BB6_10;
	setp.lt.f64 	%p109, %fd6, %fd5;
	mov.u64 	%rd337, %rd5;
	mov.f64 	%fd301, %fd3;
	@%p109 bra 	$L__BB6_10;
	setp.lt.s64 	%p110, %rd5, %rd278;
	min.s64 	%rd337, %rd5, %rd278;
	selp.f64 	%fd301, %fd3, %fd4, %p110;
$L__BB6_10:
	add.s32 	%r380, %r380, 256;
	add.s64 	%rd328, %rd328, 4096;
	add.s32 	%r378, %r378, 1;
	setp.ne.s32 	%p111, %r378, 0;
	@%p111 bra 	$L__BB6_7;
$L__BB6_11:
	setp.lt.u32 	%p112, %r4, 768;
	@%p112 bra 	$L__BB6_25;
$L__BB6_12:
	ld.param.u64 	%rd325, [_ZN6thrust24THRUST_300001_SM_1000_NS8cuda_cub4core6detail13_kernel_agentINS1_8__reduce11ReduceAgentIPN4cuda3std3__45tupleIJdlEEESC_SB_iNS1_9__extrema9arg_max_fIdl10comparatorEEEEJSC_SC_iSG_EEEvDpT0__param_0];
	mul.wide.s32 	%rd284, %r380, 16;
	add.s64 	%rd281, %rd325, %rd284;
	// begin inline asm
	ld.global.nc.u64 %rd280, [%rd281];
	// end inline asm
	add.s64 	%rd283, %rd281, 8;
	// begin inline asm
	ld.global.nc.u64 %rd282, [%rd283];
	// end inline asm
	mov.b64 	%fd12, %rd280;
	abs.f64 	%fd13, %fd301;
	abs.f64 	%fd14, %fd12;
	setp.lt.f64 	%p113, %fd13, %fd14;
	mov.u64 	%rd334, %rd282;
	mov.f64 	%fd298, %fd12;
	@%p113 bra 	$L__BB6_15;
	setp.lt.f64 	%p114, %fd14, %fd13;
	mov.u64 	%rd334, %rd337;
	mov.f64 	%fd298, %fd301;
	@%p114 bra 	$L__BB6_15;
	setp.lt.s64 	%p115, %rd337, %rd282;
	min.s64 	%rd334, %rd337, %rd282;
	selp.f64 	%fd298, %fd301, %fd12, %p115;
$L__BB6_15:
	add.s64 	%rd286, %rd281, 4096;
	// begin inline asm
	ld.global.nc.u64 %rd285, [%rd286];
	// end inline asm
	add.s64 	%rd288, %rd281, 4104;
	// begin inline asm
	ld.global.nc.u64 %rd287, [%rd288];
	// end inline asm
	mov.b64 	%fd17, %rd285;
	abs.f64 	%fd18, %fd298;
	abs.f64 	%fd19, %fd17;
	setp.lt.f64 	%p116, %fd18, %fd19;
	mov.u64 	%rd335, %rd287;
	mov.f64 	%fd299, %fd17;
	@%p116 bra 	$L__BB6_18;
	setp.lt.f64 	%p117, %fd19, %fd18;
	mov.u64 	%rd335, %rd334;
	mov.f64 	%fd299, %fd298;
	@%p117 bra 	$L__BB6_18;
	setp.lt.s64 	%p118, %rd334, %rd287;
	min.s64 	%rd335, %rd334, %rd287;
	selp.f64 	%fd299, %fd298, %fd17, %p118;
$L__BB6_18:
	add.s64 	%rd290, %rd281, 8192;
	// begin inline asm
	ld.global.nc.u64 %rd289, [%rd290];
	// end inline asm
	add.s64 	%rd292, %rd281, 8200;
	// begin inline asm
	ld.global.nc.u64 %rd291, [%rd292];
	// end inline asm
	mov.b64 	%fd22, %rd289;
	abs.f64 	%fd23, %fd299;
	abs.f64 	%fd24, %fd22;
	setp.lt.f64 	%p119, %fd23, %fd24;
	mov.u64 	%rd336, %rd291;
	mov.f64 	%fd300, %fd22;
	@%p119 bra 	$L__BB6_21;
	setp.lt.f64 	%p120, %fd24, %fd23;
	mov.u64 	%rd336, %rd335;
	mov.f64 	%fd300, %fd299;
	@%p120 bra 	$L__BB6_21;
	setp.lt.s64 	%p121, %rd335, %rd291;
	min.s64 	%rd336, %rd335, %rd291;
	selp.f64 	%fd300, %fd299, %fd22, %p121;
$L__BB6_21:
	add.s64 	%rd294, %rd281, 12288;
	// begin inline asm
	ld.global.nc.u64 %rd293, [%rd294];
	// end inline asm
	add.s64 	%rd296, %rd281, 12296;
	// begin inline asm
	ld.global.nc.u64 %rd295, [%rd296];
	// end inline asm
	mov.b64 	%fd27, %rd293;
	abs.f64 	%fd28, %fd300;
	abs.f64 	%fd29, %fd27;
	setp.lt.f64 	%p122, %fd28, %fd29;
	mov.u64 	%rd337, %rd295;
	mov.f64 	%fd301, %fd27;
	@%p122 bra 	$L__BB6_24;
	setp.lt.f64 	%p123, %fd29, %fd28;
	mov.u64 	%rd337, %rd336;
	mov.f64 	%fd301, %fd300;
	@%p123 bra 	$L__BB6_24;
	setp.lt.s64 	%p124, %rd336, %rd295;
	min.s64 	%rd337, %rd336, %rd295;
	selp.f64 	%fd301, %fd300, %fd27, %p124;
$L__BB6_24:
	add.s32 	%r380, %r380, 1024;
	setp.lt.s32 	%p125, %r380, %r37;
	@%p125 bra 	$L__BB6_12;
$L__BB6_25:
	setp.lt.s32 	%p126, %r37, 256;
	@%p126 bra 	$L__BB6_70;
	// begin inline asm
	mov.u32 %r271, %laneid;
	// end inline asm
	mov.b64 	%rd307, %fd301;
	mov.b64 	{%r273, %r278}, %rd307;
	mov.b32 	%r289, 1;
	mov.b32 	%r290, 31;
	mov.b32 	%r291, -1;
	// begin inline asm
	shfl.sync.down.b32 %r272, %r273, %r289, %r290, %r291;
	// end inline asm
	// begin inline asm
	shfl.sync.down.b32 %r277, %r278, %r289, %r290, %r291;
	// end inline asm
	mov.b64 	%rd308, {%r272, %r277};
	mov.b64 	%fd33, %rd308;
	mov.b64 	{%r283, %r288}, %rd337;
	// begin inline asm
	shfl.sync.down.b32 %r282, %r283, %r289, %r290, %r291;
	// end inline asm
	// begin inline asm
	shfl.sync.down.b32 %r287, %r288, %r289, %r290, %r291;
	// end inline asm
	mov.b64 	%rd27, {%r282, %r287};
	setp.gt.s32 	%p178, %r271, 30;
	mov.u64 	%rd339, %rd337;
	mov.f64 	%fd303, %fd301;
	@%p178 bra 	$L__BB6_30;
	abs.f64 	%fd34, %fd301;
	abs.f64 	%fd35, %fd33;
	setp.lt.f64 	%p179, %fd34, %fd35;
	mov.u64 	%rd339, %rd27;
	mov.f64 	%fd303, %fd33;
	@%p179 bra 	$L__BB6_30;
	setp.lt.f64 	%p180, %fd35, %fd34;
	mov.u64 	%rd339, %rd337;
	mov.f64 	%fd303, %fd301;
	@%p180 bra 	$L__BB6_30;
	setp.lt.s64 	%p181, %rd337, %rd27;
	min.s64 	%rd339, %rd337, %rd27;
	selp.f64 	%fd303, %fd301, %fd33, %p181;
$L__BB6_30:
	mov.b64 	%rd309, %fd303;
	mov.b64 	{%r293, %r298}, %rd309;
	mov.b32 	%r309, 2;
	mov.b32 	%r310, 31;
	mov.b32 	%r311, -1;
	// begin inline asm
	shfl.sync.down.b32 %r292, %r293, %r309, %r310, %r311;
	// end inline asm
	// begin inline asm
	shfl.sync.down.b32 %r297, %r298, %r309, %r310, %r311;
	// end inline asm
	mov.b64 	%rd310, {%r292, %r297};
	mov.b64 	%fd38, %rd310;
	mov.b64 	{%r303, %r308}, %rd339;
	// begin inline asm
	shfl.sync.down.b32 %r302, %r303, %r309, %r310, %r311;
	// end inline asm
	// begin inline asm
	shfl.sync.down.b32 %r307, %r308, %r309, %r310, %r311;
	// end inline asm
	mov.b64 	%rd30, {%r302, %r307};
	setp.gt.s32 	%p182, %r271, 29;
	mov.u64 	%rd340, %rd339;
	mov.f64 	%fd304, %fd303;
	@%p182 bra 	$L__BB6_34;
	abs.f64 	%fd39, %fd303;
	abs.f64 	%fd40, %fd38;
	setp.lt.f64 	%p183, %fd39, %fd40;
	mov.u64 	%rd340, %rd30;
	mov.f64 	%fd304, %fd38;
	@%p183 bra 	$L__BB6_34;
	setp.lt.f64 	%p184, %fd40, %fd39;
	mov.u64 	%rd340, %rd339;
	mov.f64 	%fd304, %fd303;
	@%p184 bra 	$L__BB6_34;
	setp.lt.s64 	%p185, %rd339, %rd30;
	min.s64 	%rd340, %rd339, %rd30;
	selp.f64 	%fd304, %fd303, %fd38, %p185;
$L__BB6_34:
	mov.b64 	%rd311, %fd304;
	mov.b64 	{%r313, %r318}, %rd311;
	mov.b32 	%r329, 4;
	mov.b32 	%r330, 31;
	mov.b32 	%r331, -1;
	// begin inline asm
	shfl.sync.down.b32 %r312, %r313, %r329, %r330, %r331;
	// end inline asm
	// begin inline asm
	shfl.sync.down.b32 %r317, %r318, %r329, %r330, %r331;
	// end inline asm
	mov.b64 	%rd312, {%r312, %r317};
	mov.b64 	%fd43, %rd312;
	mov.b64 	{%r323, %r328}, %rd340;
	// begin inline asm
	shfl.sync.down.b32 %r322, %r323, %r329, %r330, %r331;
	// end inline asm
	// begin inline asm
	shfl.sync.down.b32 %r327, %r328, %r329, %r330, %r331;
	// end inline asm
	mov.b64 	%rd33, {%r322, %r327};
	setp.gt.s32 	%p186, %r271, 27;
	mov.u64 	%rd341, %rd340;
	mov.f64 	%fd305, %fd304;
	@%p186 bra 	$L__BB6_38;
	abs.f64 	%fd44, %fd304;
	abs.f64 	%fd45, %fd43;
	setp.lt.f64 	%p187, %fd44, %fd45;
	mov.u64 	%rd341, %rd33;
	mov.f64 	%fd305, %fd43;
	@%p187 bra 	$L__BB6_38;
	setp.lt.f64 	%p188, %fd45, %fd44;
	mov.u64 	%rd341, %rd340;
	mov.f64 	%fd305, %fd304;
	@%p188 bra 	$L__BB6_38;
	setp.lt.s64 	%p189, %rd340, %rd33;
	min.s64 	%rd341, %rd340, %rd33;
	selp.f64 	%fd305, %fd304, %fd43, %p189;
$L__BB6_38:
	mov.b64 	%rd313, %fd305;
	mov.b64 	{%r333, %r338}, %rd313;
	mov.b32 	%r349, 8;
	mov.b32 	%r350, 31;
	mov.b32 	%r351, -1;
	// begin inline asm
	shfl.sync.down.b32 %r332, %r333, %r349, %r350, %r351;
	// end inline asm
	// begin inline asm
	shfl.sync.down.b32 %r337, %r338, %r349, %r350, %r351;
	// end inline asm
	mov.b64 	%rd314, {%r332, %r337};
	mov.b64 	%fd48, %rd314;
	mov.b64 	{%r343, %r348}, %rd341;
	// begin inline asm
	shfl.sync.down.b32 %r342, %r343, %r349, %r350, %r351;
	// end inline asm
	// begin inline asm
	shfl.sync.down.b32 %r347, %r348, %r349, %r350, %r351;
	// end inline asm
	mov.b64 	%rd36, {%r342, %r347};
	setp.gt.s32 	%p190, %r271, 23;
	mov.u64 	%rd342, %rd341;
	mov.f64 	%fd306, %fd305;
	@%p190 bra 	$L__BB6_42;
	abs.f64 	%fd49, %fd305;
	abs.f64 	%fd50, %fd48;
	setp.lt.f64 	%p191, %fd49, %fd50;
	mov.u64 	%rd342, %rd36;
	mov.f64 	%fd306, %fd48;
	@%p191 bra 	$L__BB6_42;
	setp.lt.f64 	%p192, %fd50, %fd49;
	mov.u64 	%rd342, %rd341;
	mov.f64 	%fd306, %fd305;
	@%p192 bra 	$L__BB6_42;
	setp.lt.s64 	%p193, %rd341, %rd36;
	min.s64 	%rd342, %rd341, %rd36;
	selp.f64 	%fd306, %fd305, %fd48, %p193;
$L__BB6_42:
	mov.b64 	%rd315, %fd306;
	mov.b64 	{%r353, %r358}, %rd315;
	mov.b32 	%r369, 16;
	mov.b32 	%r370, 31;
	mov.b32 	%r371, -1;
	// begin inline asm
	shfl.sync.down.b32 %r352, %r353, %r369, %r370, %r371;
	// end inline asm
	// begin inline asm
	shfl.sync.down.b32 %r357, %r358, %r369, %r370, %r371;
	// end inline asm
	mov.b64 	%rd316, {%r352, %r357};
	mov.b64 	%fd53, %rd316;
	mov.b64 	{%r363, %r368}, %rd342;
	// begin inline asm
	shfl.sync.down.b32 %r362, %r363, %r369, %r370, %r371;
	// end inline asm
	// begin inline asm
	shfl.sync.down.b32 %r367, %r368, %r369, %r370, %r371;
	// end inline asm
	mov.b64 	%rd39, {%r362, %r367};
	setp.gt.s32 	%p194, %r271, 15;
	mov.u64 	%rd394, %rd342;
	mov.f64 	%fd357, %fd306;
	@%p194 bra 	$L__BB6_46;
	abs.f64 	%fd54, %fd306;
	abs.f64 	%fd55, %fd53;
	setp.lt.f64 	%p195, %fd54, %fd55;
	mov.u64 	%rd394, %rd39;
	mov.f64 	%fd357, %fd53;
	@%p195 bra 	$L__BB6_46;
	setp.lt.f64 	%p196, %fd55, %fd54;
	mov.u64 	%rd394, %rd342;
	mov.f64 	%fd357, %fd306;
	@%p196 bra 	$L__BB6_46;
	setp.lt.s64 	%p197, %rd342, %rd39;
	min.s64 	%rd394, %rd342, %rd39;
	selp.f64 	%fd357, %fd306, %fd53, %p197;
$L__BB6_46:
	setp.ne.s32 	%p198, %r271, 0;
	@%p198 bra 	$L__BB6_48;
	shr.u32 	%r372, %r1, 1;
	and.b32  	%r373, %r372, 496;
	mov.u32 	%r374, _ZN6thrust24THRUST_300001_SM_1000_NS8cuda_cub4core6detail5shmemE;
	add.s32 	%r375, %r374, %r373;
	st.shared.f64 	[%r375+8], %fd357;
	st.shared.u64 	[%r375+16], %rd394;
$L__BB6_48:
	bar.sync 	0;
	setp.ne.s32 	%p199, %r1, 0;
	@%p199 bra 	$L__BB6_209;
	ld.shared.f64 	%fd58, [_ZN6thrust24THRUST_300001_SM_1000_NS8cuda_cub4core6detail5shmemE+24];
	ld.shared.u64 	%rd42, [_ZN6thrust24THRUST_300001_SM_1000_NS8cuda_cub4core6detail5shmemE+32];
	abs.f64 	%fd59, %fd357;
	abs.f64 	%fd60, %fd58;
	setp.lt.f64 	%p200, %fd59, %fd60;
	mov.u64 	%rd344, %rd42;
	mov.f64 	%fd308, %fd58;
	@%p200 bra 	$L__BB6_52;
	setp.lt.f64 	%p201, %fd60, %fd59;
	mov.u64 	%rd344, %rd394;
	mov.f64 	%fd308, %fd357;
	@%p201 bra 	$L__BB6_52;
	setp.lt.s64 	%p202, %rd394, %rd42;
	min.s64 	%rd344, %rd394, %rd42;
	selp.f64 	%fd308, %fd357, %fd58, %p202;
$L__BB6_52:
	ld.shared.f64 	%fd63, [_ZN6thrust24THRUST_300001_SM_1000_NS8cuda_cub4core6detail5shmemE+40];
	ld.shared.u64 	%rd45, [_ZN6thrust24THRUST_300001_SM_1000_NS8cuda_cub4core6detail5shmemE+48];
	abs.f64 	%fd64, %fd308;
	abs.f64 	%fd65, %fd63;
	setp.lt.f64 	%p203, %fd64, %fd65;
	mov.u64 	%rd345, %rd45;
	mov.f64 	%fd309, %fd63;
	@%p203 bra 	$L__BB6_55;
	setp.lt.f64 	%p204, %fd65, %fd64;
	mov.u64 	%rd345, %rd344;
	mov.f64 	%fd309, %fd308;
	@%p204 bra 	$L__BB6_55;
	setp.lt.s64 	%p205, %rd344, %rd45;
	min.s64 	%rd345, %rd344, %rd45;
	selp.f64 	%fd309, %fd308, %fd63, %p205;
$L__BB6_55:
	ld.shared.f64 	%fd68, [_ZN6thrust24THRUST_300001_SM_1000_NS8cuda_cub4core6detail5shmemE+56];
	ld.shared.u64 	%rd48, [_ZN6thrust24THRUST_300001_SM_1000_NS8cuda_cub4core6detail5shmemE+64];
	abs.f64 	%fd69, %fd309;
	abs.f64 	%fd70, %fd68;
	setp.lt.f64 	%p206, %fd69, %fd70;
	mov.u64 	%rd346, %rd48;
	mov.f64 	%fd310, %fd68;
	@%p206 bra 	$L__BB6_58;
	setp.lt.f64 	%p207, %fd70, %fd69;
	mov.u64 	%rd346, %rd345;
	mov.f64 	%fd310, %fd309;
	@%p207 bra 	$L__BB6_58;
	setp.lt.s64 	%p208, %rd345, %rd48;
	min.s64 	%rd346, %rd345, %rd48;
	selp.f64 	%fd310, %fd309, %fd68, %p208;
$L__BB6_58:
	ld.shared.f64 	%fd73, [_ZN6thrust24THRUST_300001_SM_1000_NS8cuda_cub4core6detail5shmemE+72];
	ld.shared.u64 	%rd51, [_ZN6thrust24THRUST_300001_SM_1000_NS8cuda_cub4core6detail5shmemE+80];
	abs.f64 	%fd74, %fd310;
	abs.f64 	%fd75, %fd73;
	setp.lt.f64 	%p209, %fd74, %fd75;
	mov.u64 	%rd347, %rd51;
	mov.f64 	%fd311, %fd73;
	@%p209 bra 	$L__BB6_61;
	setp.lt.f64 	%p210, %fd75, %fd74;
	mov.u64 	%rd347, %rd346;
	mov.f64 	%fd311, %fd310;
	@%p210 bra 	$L__BB6_61;
	setp.lt.s64 	%p211, %rd346, %rd51;
	min.s64 	%rd347, %rd346, %rd51;
	selp.f64 	%fd311, %fd310, %fd73, %p211;
$L__BB6_61:
	ld.shared.f64 	%fd78, [_ZN6thrust24THRUST_300001_SM_1000_NS8cuda_cub4core6detail5shmemE+88];
	ld.shared.u64 	%rd54, [_ZN6thrust24THRUST_300001_SM_1000_NS8cuda_cub4core6detail5shmemE+96];
	abs.f64 	%fd79, %fd311;
	abs.f64 	%fd80, %fd78;
	setp.lt.f64 	%p212, %fd79, %fd80;
	mov.u64 	%rd348, %rd54;
	mov.f64 	%fd312, %fd78;
	@%p212 bra 	$L__BB6_64;
	setp.lt.f64 	%p213, %fd80, %fd79;
	mov.u64 	%rd348, %rd347;
	mov.f64 	%fd312, %fd311;
	@%p213 bra 	$L__BB6_64;
	setp.lt.s64 	%p214, %rd347, %rd54;
	min.s64 	%rd348, %rd347, %rd54;
	selp.f64 	%fd312, %fd311, %fd78, %p214;
$L__BB6_64:
	ld.shared.f64 	%fd83, [_ZN6thrust24THRUST_300001_SM_1000_NS8cuda_cub4core6detail5shmemE+104];
	ld.shared.u64 	%rd57, [_ZN6thrust24THRUST_300001_SM_1000_NS8cuda_cub4core6detail5shmemE+112];
	abs.f64 	%fd84, %fd312;
	abs.f64 	%fd85, %fd83;
	setp.lt.f64 	%p215, %fd84, %fd85;
	mov.u64 	%rd349, %rd57;
	mov.f64 	%fd313, %fd83;
	@%p215 bra 	$L__BB6_67;
	setp.lt.f64 	%p216, %fd85, %fd84;
	mov.u64 	%rd349, %rd348;
	mov.f64 	%fd313, %fd312;
	@%p216 bra 	$L__BB6_67;
	setp.lt.s64 	%p217, %rd348, %rd57;
	min.s64 	%rd349, %rd348, %rd57;
	selp.f64 	%fd313, %fd312, %fd83, %p217;
$L__BB6_67:
	ld.shared.f64 	%fd88, [_ZN6thrust24THRUST_300001_SM_1000_NS8cuda_cub4core6detail5shmemE+120];
	ld.shared.u64 	%rd60, [_ZN6thrust24THRUST_300001_SM_1000_NS8cuda_cub4core6detail5shmemE+128];
	abs.f64 	%fd89, %fd313;
	abs.f64 	%fd90, %fd88;
	setp.lt.f64 	%p218, %fd89, %fd90;
	mov.u64 	%rd394, %rd60;
	mov.f64 	%fd357, %fd88;
	@%p218 bra 	$L__BB6_209;
	setp.lt.f64 	%p219, %fd90, %fd89;
	mov.u64 	%rd394, %rd349;
	mov.f64 	%fd357, %fd313;
	@%p219 bra 	$L__BB6_209;
	setp.lt.s64 	%p220, %rd349, %rd60;
	min.s64 	%rd394, %rd349, %rd60;
	selp.f64 	%fd357, %fd313, %fd88, %p220;
	bra.uni 	$L__BB6_209;
$L__BB6_70:
	// begin inline asm
	mov.u32 %r158, %laneid;
	// end inline asm
	and.b32  	%r179, %r1, 992;
	add.s32 	%r180, %r179, 32;
	setp.gt.s32 	%p127, %r180, %r37;
	not.b32 	%r181, %r179;
	add.s32 	%r182, %r37, %r181;
	selp.b32 	%r177, %r182, 31, %p127;
	mov.b64 	%rd297, %fd301;
	mov.b64 	{%r160, %r165}, %rd297;
	mov.b32 	%r176, 1;
	mov.b32 	%r178, -1;
	// begin inline asm
	shfl.sync.down.b32 %r159, %r160, %r176, %r177, %r178;
	// end inline asm
	// begin inline asm
	shfl.sync.down.b32 %r164, %r165, %r176, %r177, %r178;
	// end inline asm
	mov.b64 	%rd298, {%r159, %r164};
	mov.b64 	%fd92, %rd298;
	mov.b64 	{%r170, %r175}, %rd337;
	// begin inline asm
	shfl.sync.down.b32 %r169, %r170, %r176, %r177, %r178;
	// end inline asm
	// begin inline asm
	shfl.sync.down.b32 %r174, %r175, %r176, %r177, %r178;
	// end inline asm
	mov.b64 	%rd62, {%r169, %r174};
	setp.ge.s32 	%p128, %r158, %r177;
	mov.u64 	%rd350, %rd337;
	mov.f64 	%fd314, %fd301;
	@%p128 bra 	$L__BB6_74;
	abs.f64 	%fd93, %fd301;
	abs.f64 	%fd94, %fd92;
	setp.lt.f64 	%p129, %fd93, %fd94;
	mov.u64 	%rd350, %rd62;
	mov.f64 	%fd314, %fd92;
	@%p129 bra 	$L__BB6_74;
	setp.lt.f64 	%p130, %fd94, %fd93;
	mov.u64 	%rd350, %rd337;
	mov.f64 	%fd314, %fd301;
	@%p130 bra 	$L__BB6_74;
	setp.lt.s64 	%p131, %rd337, %rd62;
	min.s64 	%rd350, %rd337, %rd62;
	selp.f64 	%fd314, %fd301, %fd92, %p131;
$L__BB6_74:
	mov.b64 	%rd299, %fd314;
	mov.b64 	{%r184, %r189}, %rd299;
	mov.b32 	%r200, 2;
	mov.b32 	%r202, -1;
	// begin inline asm
	shfl.sync.down.b32 %r183, %r184, %r200, %r177, %r202;
	// end inline asm
	// begin inline asm
	shfl.sync.down.b32 %r188, %r189, %r200, %r177, %r202;
	// end inline asm
	mov.b64 	%rd300, {%r183, %r188};
	mov.b64 	%fd97, %rd300;
	mov.b64 	{%r194, %r199}, %rd350;
	// begin inline asm
	shfl.sync.down.b32 %r193, %r194, %r200, %r177, %r202;
	// end inline asm
	// begin inline asm
	shfl.sync.down.b32 %r198, %r199, %r200, %r177, %r202;
	// end inline asm
	mov.b64 	%rd65, {%r193, %r198};
	add.s32 	%r203, %r158, 2;
	setp.gt.s32 	%p132, %r203, %r177;
	mov.u64 	%rd351, %rd350;
	mov.f64 	%fd315, %fd314;
	@%p132 bra 	$L__BB6_78;
	abs.f64 	%fd98, %fd314;
	abs.f64 	%fd99, %fd97;
	setp.lt.f64 	%p133, %fd98, %fd99;
	mov.u64 	%rd351, %rd65;
	mov.f64 	%fd315, %fd97;
	@%p133 bra 	$L__BB6_78;
	setp.lt.f64 	%p134, %fd99, %fd98;
	mov.u64 	%rd351, %rd350;
	mov.f64 	%fd315, %fd314;
	@%p134 bra 	$L__BB6_78;
	setp.lt.s64 	%p135, %rd350, %rd65;
	min.s64 	%rd351, %rd350, %rd65;
	selp.f64 	%fd315, %fd314, %fd97, %p135;
$L__BB6_78:
	mov.b64 	%rd301, %fd315;
	mov.b64 	{%r205, %r210}, %rd301;
	mov.b32 	%r221, 4;
	mov.b32 	%r223, -1;
	// begin inline asm
	shfl.sync.down.b32 %r204, %r205, %r221, %r177, %r223;
	// end inline asm
	// begin inline asm
	shfl.sync.down.b32 %r209, %r210, %r221, %r177, %r223;
	// end inline asm
	mov.b64 	%rd302, {%r204, %r209};
	mov.b64 	%fd102, %rd302;
	mov.b64 	{%r215, %r220}, %rd351;
	// begin inline asm
	shfl.sync.down.b32 %r214, %r215, %r221, %r177, %r223;
	// end inline asm
	// begin inline asm
	shfl.sync.down.b32 %r219, %r220, %r221, %r177, %r223;
	// end inline asm
	mov.b64 	%rd68, {%r214, %r219};
	add.s32 	%r224, %r158, 4;
	setp.gt.s32 	%p136, %r224, %r177;
	mov.u64 	%rd352, %rd351;
	mov.f64 	%fd316, %fd315;
	@%p136 bra 	$L__BB6_82;
	abs.f64 	%fd103, %fd315;
	abs.f64 	%fd104, %fd102;
	setp.lt.f64 	%p137, %fd103, %fd104;
	mov.u64 	%rd352, %rd68;
	mov.f64 	%fd316, %fd102;
	@%p137 bra 	$L__BB6_82;
	setp.lt.f64 	%p138, %fd104, %fd103;
	mov.u64 	%rd352, %rd351;
	mov.f64 	%fd316, %fd315;
	@%p138 bra 	$L__BB6_82;
	setp.lt.s64 	%p139, %rd351, %rd68;
	min.s64 	%rd352, %rd351, %rd68;
	selp.f64 	%fd316, %fd315, %fd102, %p139;
$L__BB6_82:
	mov.b64 	%rd303, %fd316;
	mov.b64 	{%r226, %r231}, %rd303;
	mov.b32 	%r242, 8;
	mov.b32 	%r244, -1;
	// begin inline asm
	shfl.sync.down.b32 %r225, %r226, %r242, %r177, %r244;
	// end inline asm
	// begin inline asm
	shfl.sync.down.b32 %r230, %r231, %r242, %r177, %r244;
	// end inline asm
	mov.b64 	%rd304, {%r225, %r230};
	mov.b64 	%fd107, %rd304;
	mov.b64 	{%r236, %r241}, %rd352;
	// begin inline asm
	shfl.sync.down.b32 %r235, %r236, %r242, %r177, %r244;
	// end inline asm
	// begin inline asm
	shfl.sync.down.b32 %r240, %r241, %r242, %r177, %r244;
	// end inline asm
	mov.b64 	%rd71, {%r235, %r240};
	add.s32 	%r245, %r158, 8;
	setp.gt.s32 	%p140, %r245, %r177;
	mov.u64 	%rd353, %rd352;
	mov.f64 	%fd317, %fd316;
	@%p140 bra 	$L__BB6_86;
	abs.f64 	%fd108, %fd316;
	abs.f64 	%fd109, %fd107;
	setp.lt.f64 	%p141, %fd108, %fd109;
	mov.u64 	%rd353, %rd71;
	mov.f64 	%fd317, %fd107;
	@%p141 bra 	$L__BB6_86;
	setp.lt.f64 	%p142, %fd109, %fd108;
	mov.u64 	%rd353, %rd352;
	mov.f64 	%fd317, %fd316;
	@%p142 bra 	$L__BB6_86;
	setp.lt.s64 	%p143, %rd352, %rd71;
	min.s64 	%rd353, %rd352, %rd71;
	selp.f64 	%fd317, %fd316, %fd107, %p143;
$L__BB6_86:
	mov.b64 	%rd305, %fd317;
	mov.b64 	{%r247, %r252}, %rd305;
	mov.b32 	%r263, 16;
	mov.b32 	%r265, -1;
	// begin inline asm
	shfl.sync.down.b32 %r246, %r247, %r263, %r177, %r265;
	// end inline asm
	// begin inline asm
	shfl.sync.down.b32 %r251, %r252, %r263, %r177, %r265;
	// end inline asm
	mov.b64 	%rd306, {%r246, %r251};
	mov.b64 	%fd112, %rd306;
	mov.b64 	{%r257, %r262}, %rd353;
	// begin inline asm
	shfl.sync.down.b32 %r256, %r257, %r263, %r177, %r265;
	// end inline asm
	// begin inline asm
	shfl.sync.down.b32 %r261, %r262, %r263, %r177, %r265;
	// end inline asm
	mov.b64 	%rd74, {%r256, %r261};
	add.s32 	%r266, %r158, 16;
	setp.gt.s32 	%p144, %r266, %r177;
	mov.u64 	%rd394, %rd353;
	mov.f64 	%fd357, %fd317;
	@%p144 bra 	$L__BB6_90;
	abs.f64 	%fd113, %fd317;
	abs.f64 	%fd114, %fd112;
	setp.lt.f64 	%p145, %fd113, %fd114;
	mov.u64 	%rd394, %rd74;
	mov.f64 	%fd357, %fd112;
	@%p145 bra 	$L__BB6_90;
	setp.lt.f64 	%p146, %fd114, %fd113;
	mov.u64 	%rd394, %rd353;
	mov.f64 	%fd357, %fd317;
	@%p146 bra 	$L__BB6_90;
	setp.lt.s64 	%p147, %rd353, %rd74;
	min.s64 	%rd394, %rd353, %rd74;
	selp.f64 	%fd357, %fd317, %fd112, %p147;
$L__BB6_90:
	setp.ne.s32 	%p148, %r158, 0;
	@%p148 bra 	$L__BB6_92;
	shr.u32 	%r267, %r1, 1;
	and.b32  	%r268, %r267, 496;
	mov.u32 	%r269, _ZN6thrust24THRUST_300001_SM_1000_NS8cuda_cub4core6detail5shmemE;
	add.s32 	%r270, %r269, %r268;
	st.shared.f64 	[%r270+8], %fd357;
	st.shared.u64 	[%r270+16], %rd394;
$L__BB6_92:
	bar.sync 	0;
	setp.ne.s32 	%p149, %r1, 0;
	@%p149 bra 	$L__BB6_209;
	setp.lt.s32 	%p150, %r37, 33;
	mov.f64 	%fd319, %fd357;
	mov.u64 	%rd355, %rd394;
	@%p150 bra 	$L__BB6_97;
	ld.shared.f64 	%fd117, [_ZN6thrust24THRUST_300001_SM_1000_NS8cuda_cub4core6detail5shmemE+24];
	ld.shared.u64 	%rd77, [_ZN6thrust24THRUST_300001_SM_1000_NS8cuda_cub4core6detail5shmemE+32];
	abs.f64 	%fd118, %fd357;
	abs.f64 	%fd119, %fd117;
	setp.lt.f64 	%p151, %fd118, %fd119;
	mov.f64 	%fd319, %fd117;
	mov.u64 	%rd355, %rd77;
	@%p151 bra 	$L__BB6_97;
	setp.lt.f64 	%p152, %fd119, %fd118;
	mov.f64 	%fd319, %fd357;
	mov.u64 	%rd355, %rd394;
	@%p152 bra 	$L__BB6_97;
	setp.lt.s64 	%p153, %rd394, %rd77;
	min.s64 	%rd355, %rd394, %rd77;
	selp.f64 	%fd319, %fd357, %fd117, %p153;
$L__BB6_97:
	setp.lt.s32 	%p154, %r37, 65;
	mov.f64 	%fd320, %fd319;
	mov.u64 	%rd356, %rd355;
	@%p154 bra 	$L__BB6_101;
	ld.shared.f64 	%fd122, [_ZN6thrust24THRUST_300001_SM_1000_NS8cuda_cub4core6detail5shmemE+40];
	ld.shared.u64 	%rd80, [_ZN6thrust24THRUST_300001_SM_1000_NS8cuda_cub4core6detail5shmemE+48];
	abs.f64 	%fd123, %fd319;
	abs.f64 	%fd124, %fd122;
	setp.lt.f64 	%p155, %fd123, %fd124;
	mov.f64 	%fd320, %fd122;
	mov.u64 	%rd356, %rd80;
	@%p155 bra 	$L__BB6_101;
	setp.lt.f64 	%p156, %fd124, %fd123;
	mov.f64 	%fd320, %fd319;
	mov.u64 	%rd356, %rd355;
	@%p156 bra 	$L__BB6_101;
	setp.lt.s64 	%p157, %rd355, %rd80;
	min.s64 	%rd356, %rd355, %rd80;
	selp.f64 	%fd320, %fd319, %fd122, %p157;
$L__BB6_101:
	setp.lt.s32 	%p158, %r37, 97;
	mov.f64 	%fd321, %fd320;
	mov.u64 	%rd357, %rd356;
	@%p158 bra 	$L__BB6_105;
	ld.shared.f64 	%fd127, [_ZN6thrust24THRUST_300001_SM_1000_NS8cuda_cub4core6detail5shmemE+56];
	ld.shared.u64 	%rd83, [_ZN6thrust24THRUST_300001_SM_1000_NS8cuda_cub4core6detail5shmemE+64];
	abs.f64 	%fd128, %fd320;
	abs.f64 	%fd129, %fd127;
	setp.lt.f64 	%p159, %fd128, %fd129;
	mov.f64 	%fd321, %fd127;
	mov.u64 	%rd357, %rd83;
	@%p159 bra 	$L__BB6_105;
	setp.lt.f64 	%p160, %fd129, %fd128;
	mov.f64 	%fd321, %fd320;
	mov.u64 	%rd357, %rd356;
	@%p160 bra 	$L__BB6_105;
	setp.lt.s64 	%p161, %rd356, %rd83;
	min.s64 	%rd357, %rd356, %rd83;
	selp.f64 	%fd321, %fd320, %fd127, %p161;
$L__BB6_105:
	setp.lt.s32 	%p162, %r37, 129;
	mov.f64 	%fd322, %fd321;
	mov.u64 	%rd358, %rd357;
	@%p162 bra 	$L__BB6_109;
	ld.shared.f64 	%fd132, [_ZN6thrust24THRUST_300001_SM_1000_NS8cuda_cub4core6detail5shmemE+72];
	ld.shared.u64 	%rd86, [_ZN6thrust24THRUST_300001_SM_1000_NS8cuda_cub4core6detail5shmemE+80];
	abs.f64 	%fd133, %fd321;
	abs.f64 	%fd134, %fd132;
	setp.lt.f64 	%p163, %fd133, %fd134;
	mov.f64 	%fd322, %fd132;
	mov.u64 	%rd358, %rd86;
	@%p163 bra 	$L__BB6_109;
	setp.lt.f64 	%p164, %fd134, %fd133;
	mov.f64 	%fd322, %fd321;
	mov.u64 	%rd358, %rd357;
	@%p164 bra 	$L__BB6_109;
	setp.lt.s64 	%p165, %rd357, %rd86;
	min.s64 	%rd358, %rd357, %rd86;
	selp.f64 	%fd322, %fd321, %fd132, %p165;
$L__BB6_109:
	setp.lt.s32 	%p166, %r37, 161;
	mov.f64 	%fd323, %fd322;
	mov.u64 	%rd359, %rd358;
	@%p166 bra 	$L__BB6_113;
	ld.shared.f64 	%fd137, [_ZN6thrust24THRUST_300001_SM_1000_NS8cuda_cub4core6detail5shmemE+88];
	ld.shared.u64 	%rd89, [_ZN6thrust24THRUST_300001_SM_1000_NS8cuda_cub4core6detail5shmemE+96];
	abs.f64 	%fd138, %fd322;
	abs.f64 	%fd139, %fd137;
	setp.lt.f64 	%p167, %fd138, %fd139;
	mov.f64 	%fd323, %fd137;
	mov.u64 	%rd359, %rd89;
	@%p167 bra 	$L__BB6_113;
	setp.lt.f64 	%p168, %fd139, %fd138;
	mov.f64 	%fd323, %fd322;
	mov.u64 	%rd359, %rd358;
	@%p168 bra 	$L__BB6_113;
	setp.lt.s64 	%p169, %rd358, %rd89;
	min.s64 	%rd359, %rd358, %rd89;
	selp.f64 	%fd323, %fd322, %fd137, %p169;
$L__BB6_113:
	setp.lt.s32 	%p170, %r37, 193;
	mov.f64 	%fd324, %fd323;
	mov.u64 	%rd360, %rd359;
	@%p170 bra 	$L__BB6_117;
	ld.shared.f64 	%fd142, [_ZN6thrust24THRUST_300001_SM_1000_NS8cuda_cub4core6detail5shmemE+104];
	ld.shared.u64 	%rd92, [_ZN6thrust24THRUST_300001_SM_1000_NS8cuda_cub4core6detail5shmemE+112];
	abs.f64 	%fd143, %fd323;
	abs.f64 	%fd144, %fd142;
	setp.lt.f64 	%p171, %fd143, %fd144;
	mov.f64 	%fd324, %fd142;
	mov.u64 	%rd360, %rd92;
	@%p171 bra 	$L__BB6_117;
	setp.lt.f64 	%p172, %fd144, %fd143;
	mov.f64 	%fd324, %fd323;
	mov.u64 	%rd360, %rd359;
	@%p172 bra 	$L__BB6_117;
	setp.lt.s64 	%p173, %rd359, %rd92;
	min.s64 	%rd360, %rd359, %rd92;
	selp.f64 	%fd324, %fd323, %fd142, %p173;
$L__BB6_117:
	setp.lt.s32 	%p174, %r37, 225;
	mov.u64 	%rd394, %rd360;
	mov.f64 	%fd357, %fd324;
	@%p174 bra 	$L__BB6_209;
	ld.shared.f64 	%fd147, [_ZN6thrust24THRUST_300001_SM_1000_NS8cuda_cub4core6detail5shmemE+120];
	ld.shared.u64 	%rd95, [_ZN6thrust24THRUST_300001_SM_1000_NS8cuda_cub4core6detail5shmemE+128];
	abs.f64 	%fd148, %fd324;
	abs.f64 	%fd149, %fd147;
	setp.lt.f64 	%p175, %fd148, %fd149;
	mov.u64 	%rd394, %rd95;
	mov.f64 	%fd357, %fd147;
	@%p175 bra 	$L__BB6_209;
	setp.lt.f64 	%p176, %fd149, %fd148;
	mov.u64 	%rd394, %rd360;
	mov.f64 	%fd357, %fd324;
	@%p176 bra 	$L__BB6_209;
	setp.lt.s64 	%p177, %rd360, %rd95;
	min.s64 	%rd394, %rd360, %rd95;
	selp.f64 	%fd357, %fd324, %fd147, %p177;
	bra.uni 	$L__BB6_209;
$L__BB6_121:
	ld.param.u64 	%rd318, [_ZN6thrust24THRUST_300001_SM_1000_NS8cuda_cub4core6detail13_kernel_agentINS1_8__reduce11ReduceAgentIPN4cuda3std3__45tupleIJdlEEESC_SB_iNS1_9__extrema9arg_max_fIdl10comparatorEEEEJSC_SC_iSG_EEEvDpT0__param_0];
	mov.u32 	%r16, %tid.x;
	mul.wide.u32 	%rd208, %r16, 16;
	add.s64 	%rd189, %rd318, %rd208;
	// begin inline asm
	ld.global.nc.u64 %rd188, [%rd189];
	// end inline asm
	add.s64 	%rd191, %rd189, 8;
	// begin inline asm
	ld.global.nc.u64 %rd190, [%rd191];
	// end inline asm
	mov.b64 	%fd151, %rd188;
	add.s64 	%rd193, %rd189, 4096;
	// begin inline asm
	ld.global.nc.u64 %rd192, [%rd193];
	// end inline asm
	add.s64 	%rd195, %rd189, 4104;
	// begin inline asm
	ld.global.nc.u64 %rd361, [%rd195];
	// end inline asm
	mov.b64 	%fd325, %rd192;
	add.s64 	%rd197, %rd189, 8192;
	// begin inline asm
	ld.global.nc.u64 %rd196, [%rd197];
	// end inline asm
	add.s64 	%rd199, %rd189, 8200;
	// begin inline asm
	ld.global.nc.u64 %rd362, [%rd199];
	// end inline asm
	mov.b64 	%fd326, %rd196;
	add.s64 	%rd201, %rd189, 12288;
	// begin inline asm
	ld.global.nc.u64 %rd200, [%rd201];
	// end inline asm
	add.s64 	%rd203, %rd189, 12296;
	// begin inline asm
	ld.global.nc.u64 %rd363, [%rd203];
	// end inline asm
	mov.b64 	%fd327, %rd200;
	add.s64 	%rd205, %rd189, 16384;
	// begin inline asm
	ld.global.nc.u64 %rd204, [%rd205];
	// end inline asm
	add.s64 	%rd207, %rd189, 16392;
	// begin inline asm
	ld.global.nc.u64 %rd381, [%rd207];
	// end inline asm
	mov.b64 	%fd344, %rd204;
	abs.f64 	%fd156, %fd151;
	abs.f64 	%fd157, %fd325;
	setp.lt.f64 	%p3, %fd156, %fd157;
	@%p3 bra 	$L__BB6_123;
	setp.lt.f64 	%p4, %fd157, %fd156;
	setp.lt.s64 	%p5, %rd190, %rd361;
	or.pred  	%p6, %p4, %p5;
	selp.b64 	%rd361, %rd190, %rd361, %p6;
	selp.f64 	%fd325, %fd151, %fd325, %p6;
$L__BB6_123:
	abs.f64 	%fd160, %fd325;
	abs.f64 	%fd161, %fd326;
	setp.lt.f64 	%p7, %fd160, %fd161;
	@%p7 bra 	$L__BB6_125;
	setp.lt.f64 	%p8, %fd161, %fd160;
	setp.lt.s64 	%p9, %rd361, %rd362;
	or.pred  	%p10, %p8, %p9;
	selp.b64 	%rd362, %rd361, %rd362, %p10;
	selp.f64 	%fd326, %fd325, %fd326, %p10;
$L__BB6_125:
	abs.f64 	%fd164, %fd326;
	abs.f64 	%fd165, %fd327;
	setp.lt.f64 	%p11, %fd164, %fd165;
	@%p11 bra 	$L__BB6_127;
	setp.lt.f64 	%p12, %fd165, %fd164;
	setp.lt.s64 	%p13, %rd362, %rd363;
	or.pred  	%p14, %p12, %p13;
	selp.b64 	%rd363, %rd362, %rd363, %p14;
	selp.f64 	%fd327, %fd326, %fd327, %p14;
$L__BB6_127:
	abs.f64 	%fd168, %fd327;
	abs.f64 	%fd169, %fd344;
	setp.lt.f64 	%p15, %fd168, %fd169;
	@%p15 bra 	$L__BB6_129;
	setp.lt.f64 	%p16, %fd169, %fd168;
	setp.lt.s64 	%p17, %rd363, %rd381;
	or.pred  	%p18, %p16, %p17;
	selp.b64 	%rd381, %rd363, %rd381, %p18;
	selp.f64 	%fd344, %fd327, %fd344, %p18;
$L__BB6_129:
	setp.lt.u32 	%p19, %r37, 2560;
	mov.b32 	%r383, 1280;
	@%p19 bra 	$L__BB6_142;
	mov.b32 	%r382, 1280;
	mov.f64 	%fd329, %fd344;
	mov.u64 	%rd365, %rd381;
$L__BB6_131:
	ld.param.u64 	%rd319, [_ZN6thrust24THRUST_300001_SM_1000_NS8cuda_cub4core6detail13_kernel_agentINS1_8__reduce11ReduceAgentIPN4cuda3std3__45tupleIJdlEEESC_SB_iNS1_9__extrema9arg_max_fIdl10comparatorEEEEJSC_SC_iSG_EEEvDpT0__param_0];
	add.s32 	%r40, %r382, %r16;
	mul.wide.u32 	%rd229, %r40, 16;
	add.s64 	%rd210, %rd319, %rd229;
	// begin inline asm
	ld.global.nc.u64 %rd209, [%rd210];
	// end inline asm
	add.s64 	%rd212, %rd210, 8;
	// begin inline asm
	ld.global.nc.u64 %rd366, [%rd212];
	// end inline asm
	mov.b64 	%fd330, %rd209;
	add.s64 	%rd214, %rd210, 4096;
	// begin inline asm
	ld.global.nc.u64 %rd213, [%rd214];
	// end inline asm
	add.s64 	%rd216, %rd210, 4104;
	// begin inline asm
	ld.global.nc.u64 %rd367, [%rd216];
	// end inline asm
	mov.b64 	%fd331, %rd213;
	add.s64 	%rd218, %rd210, 8192;
	// begin inline asm
	ld.global.nc.u64 %rd217, [%rd218];
	// end inline asm
	add.s64 	%rd220, %rd210, 8200;
	// begin inline asm
	ld.global.nc.u64 %rd368, [%rd220];
	// end inline asm
	mov.b64 	%fd332, %rd217;
	add.s64 	%rd222, %rd210, 12288;
	// begin inline asm
	ld.global.nc.u64 %rd221, [%rd222];
	// end inline asm
	add.s64 	%rd224, %rd210, 12296;
	// begin inline asm
	ld.global.nc.u64 %rd369, [%rd224];
	// end inline asm
	mov.b64 	%fd333, %rd221;
	add.s64 	%rd226, %rd210, 16384;
	// begin inline asm
	ld.global.nc.u64 %rd225, [%rd226];
	// end inline asm
	add.s64 	%rd228, %rd210, 16392;
	// begin inline asm
	ld.global.nc.u64 %rd381, [%rd228];
	// end inline asm
	mov.b64 	%fd344, %rd225;
	abs.f64 	%fd178, %fd329;
	abs.f64 	%fd179, %fd330;
	setp.lt.f64 	%p20, %fd178, %fd179;
	@%p20 bra 	$L__BB6_133;
	setp.lt.f64 	%p21, %fd179, %fd178;
	setp.lt.s64 	%p22, %rd365, %rd366;
	or.pred  	%p23, %p21, %p22;
	selp.b64 	%rd366, %rd365, %rd366, %p23;
	selp.f64 	%fd330, %fd329, %fd330, %p23;
$L__BB6_133:
	abs.f64 	%fd182, %fd330;
	abs.f64 	%fd183, %fd331;
	setp.lt.f64 	%p24, %fd182, %fd183;
	@%p24 bra 	$L__BB6_135;
	setp.lt.f64 	%p25, %fd183, %fd182;
	setp.lt.s64 	%p26, %rd366, %rd367;
	or.pred  	%p27, %p25, %p26;
	selp.b64 	%rd367, %rd366, %rd367, %p27;
	selp.f64 	%fd331, %fd330, %fd331, %p27;
$L__BB6_135:
	abs.f64 	%fd186, %fd331;
	abs.f64 	%fd187, %fd332;
	setp.lt.f64 	%p28, %fd186, %fd187;
	@%p28 bra 	$L__BB6_137;
	setp.lt.f64 	%p29, %fd187, %fd186;
	setp.lt.s64 	%p30, %rd367, %rd368;
	or.pred  	%p31, %p29, %p30;
	selp.b64 	%rd368, %rd367, %rd368, %p31;
	selp.f64 	%fd332, %fd331, %fd332, %p31;
$L__BB6_137:
	abs.f64 	%fd190, %fd332;
	abs.f64 	%fd191, %fd333;
	setp.lt.f64 	%p32, %fd190, %fd191;
	@%p32 bra 	$L__BB6_139;
	setp.lt.f64 	%p33, %fd191, %fd190;
	setp.lt.s64 	%p34, %rd368, %rd369;
	or.pred  	%p35, %p33, %p34;
	selp.b64 	%rd369, %rd368, %rd369, %p35;
	selp.f64 	%fd333, %fd332, %fd333, %p35;
$L__BB6_139:
	abs.f64 	%fd194, %fd333;
	abs.f64 	%fd195, %fd344;
	setp.lt.f64 	%p36, %fd194, %fd195;
	@%p36 bra 	$L__BB6_141;
	setp.lt.f64 	%p37, %fd195, %fd194;
	setp.lt.s64 	%p38, %rd369, %rd381;
	or.pred  	%p39, %p37, %p38;
	selp.b64 	%rd381, %rd369, %rd381, %p39;
	selp.f64 	%fd344, %fd333, %fd344, %p39;
$L__BB6_141:
	add.s32 	%r383, %r382, 1280;
	add.s32 	%r41, %r382, 2560;
	setp.le.s32 	%p40, %r41, %r37;
	mov.u32 	%r382, %r383;
	mov.f64 	%fd329, %fd344;
	mov.u64 	%rd365, %rd381;
	@%p40 bra 	$L__BB6_131;
$L__BB6_142:
	setp.le.s32 	%p41, %r37, %r383;
	@%p41 bra 	$L__BB6_165;
	sub.s32 	%r20, %r37, %r383;
	setp.ge.s32 	%p42, %r16, %r20;
	@%p42 bra 	$L__BB6_165;
	not.b32 	%r42, %r16;
	add.s32 	%r43, %r37, %r42;
	sub.s32 	%r21, %r43, %r383;
	and.b32  	%r44, %r21, 768;
	setp.eq.s32 	%p43, %r44, 768;
	mov.u32 	%r387, %r16;
	@%p43 bra 	$L__BB6_150;
	add.s32 	%r385, %r16, %r383;
	shr.u32 	%r45, %r21, 8;
	add.s32 	%r46, %r45, 1;
	and.b32  	%r47, %r46, 3;
	neg.s32 	%r384, %r47;
	mov.u32 	%r387, %r16;
$L__BB6_146:
	.pragma "nounroll";
	mov.u64 	%rd127, %rd381;
	mov.f64 	%fd199, %fd344;
	ld.param.u64 	%rd320, [_ZN6thrust24THRUST_300001_SM_1000_NS8cuda_cub4core6detail13_kernel_agentINS1_8__reduce11ReduceAgentIPN4cuda3std3__45tupleIJdlEEESC_SB_iNS1_9__extrema9arg_max_fIdl10comparatorEEEEJSC_SC_iSG_EEEvDpT0__param_0];
	mul.wide.u32 	%rd235, %r385, 16;
	add.s64 	%rd232, %rd320, %rd235;
	// begin inline asm
	ld.global.nc.u64 %rd231, [%rd232];
	// end inline asm
	add.s64 	%rd234, %rd232, 8;
	// begin inline asm
	ld.global.nc.u64 %rd233, [%rd234];
	// end inline asm
	mov.b64 	%fd200, %rd231;
	abs.f64 	%fd201, %fd199;
	abs.f64 	%fd202, %fd200;
	setp.lt.f64 	%p44, %fd201, %fd202;
	mov.f64 	%fd344, %fd200;
	mov.u64 	%rd381, %rd233;
	@%p44 bra 	$L__BB6_149;
	setp.lt.f64 	%p45, %fd202, %fd201;
	mov.f64 	%fd344, %fd199;
	mov.u64 	%rd381, %rd127;
	@%p45 bra 	$L__BB6_149;
	setp.lt.s64 	%p46, %rd127, %rd233;
	selp.f64 	%fd344, %fd199, %fd200, %p46;
	min.s64 	%rd381, %rd127, %rd233;
$L__BB6_149:
	add.s32 	%r387, %r387, 256;
	add.s32 	%r385, %r385, 256;
	add.s32 	%r384, %r384, 1;
	setp.ne.s32 	%p47, %r384, 0;
	@%p47 bra 	$L__BB6_146;
$L__BB6_150:
	setp.lt.u32 	%p48, %r21, 768;
	@%p48 bra 	$L__BB6_165;
	ld.param.u64 	%rd321, [_ZN6thrust24THRUST_300001_SM_1000_NS8cuda_cub4core6detail13_kernel_agentINS1_8__reduce11ReduceAgentIPN4cuda3std3__45tupleIJdlEEESC_SB_iNS1_9__extrema9arg_max_fIdl10comparatorEEEEJSC_SC_iSG_EEEvDpT0__param_0];
	cvt.u64.u32 	%rd236, %r387;
	cvt.u64.u32 	%rd237, %r383;
	add.s64 	%rd238, %rd236, %rd237;
	shl.b64 	%rd239, %rd238, 4;
	add.s64 	%rd240, %rd239, %rd321;
	add.s64 	%rd376, %rd240, 12296;
	add.s32 	%r388, %r387, %r383;
$L__BB6_152:
	ld.param.u64 	%rd322, [_ZN6thrust24THRUST_300001_SM_1000_NS8cuda_cub4core6detail13_kernel_agentINS1_8__reduce11ReduceAgentIPN4cuda3std3__45tupleIJdlEEESC_SB_iNS1_9__extrema9arg_max_fIdl10comparatorEEEEJSC_SC_iSG_EEEvDpT0__param_0];
	mul.wide.u32 	%rd245, %r388, 16;
	add.s64 	%rd242, %rd322, %rd245;
	// begin inline asm
	ld.global.nc.u64 %rd241, [%rd242];
	// end inline asm
	add.s64 	%rd244, %rd242, 8;
	// begin inline asm
	ld.global.nc.u64 %rd243, [%rd244];
	// end inline asm
	mov.b64 	%fd208, %rd241;
	abs.f64 	%fd209, %fd344;
	abs.f64 	%fd210, %fd208;
	setp.lt.f64 	%p49, %fd209, %fd210;
	mov.f64 	%fd341, %fd208;
	mov.u64 	%rd378, %rd243;
	@%p49 bra 	$L__BB6_155;
	setp.lt.f64 	%p50, %fd210, %fd209;
	mov.f64 	%fd341, %fd344;
	mov.u64 	%rd378, %rd381;
	@%p50 bra 	$L__BB6_155;
	setp.lt.s64 	%p51, %rd381, %rd243;
	selp.f64 	%fd341, %fd344, %fd208, %p51;
	min.s64 	%rd378, %rd381, %rd243;
$L__BB6_155:
	add.s64 	%rd247, %rd376, -8200;
	// begin inline asm
	ld.global.nc.u64 %rd246, [%rd247];
	// end inline asm
	add.s64 	%rd249, %rd376, -8192;
	// begin inline asm
	ld.global.nc.u64 %rd248, [%rd249];
	// end inline asm
	mov.b64 	%fd213, %rd246;
	abs.f64 	%fd214, %fd341;
	abs.f64 	%fd215, %fd213;
	setp.lt.f64 	%p52, %fd214, %fd215;
	mov.f64 	%fd342, %fd213;
	mov.u64 	%rd379, %rd248;
	@%p52 bra 	$L__BB6_158;
	setp.lt.f64 	%p53, %fd215, %fd214;
	mov.f64 	%fd342, %fd341;
	mov.u64 	%rd379, %rd378;
	@%p53 bra 	$L__BB6_158;
	setp.lt.s64 	%p54, %rd378, %rd248;
	selp.f64 	%fd342, %fd341, %fd213, %p54;
	min.s64 	%rd379, %rd378, %rd248;
$L__BB6_158:
	add.s64 	%rd251, %rd376, -4104;
	// begin inline asm
	ld.global.nc.u64 %rd250, [%rd251];
	// end inline asm
	add.s64 	%rd253, %rd376, -4096;
	// begin inline asm
	ld.global.nc.u64 %rd252, [%rd253];
	// end inline asm
	mov.b64 	%fd218, %rd250;
	abs.f64 	%fd219, %fd342;
	abs.f64 	%fd220, %fd218;
	setp.lt.f64 	%p55, %fd219, %fd220;
	mov.f64 	%fd343, %fd218;
	mov.u64 	%rd380, %rd252;
	@%p55 bra 	$L__BB6_161;
	setp.lt.f64 	%p56, %fd220, %fd219;
	mov.f64 	%fd343, %fd342;
	mov.u64 	%rd380, %rd379;
	@%p56 bra 	$L__BB6_161;
	setp.lt.s64 	%p57, %rd379, %rd252;
	selp.f64 	%fd343, %fd342, %fd218, %p57;
	min.s64 	%rd380, %rd379, %rd252;
$L__BB6_161:
	add.s64 	%rd255, %rd376, -8;
	// begin inline asm
	ld.global.nc.u64 %rd254, [%rd255];
	// end inline asm
	// begin inline asm
	ld.global.nc.u64 %rd256, [%rd376];
	// end inline asm
	mov.b64 	%fd223, %rd254;
	abs.f64 	%fd224, %fd343;
	abs.f64 	%fd225, %fd223;
	setp.lt.f64 	%p58, %fd224, %fd225;
	mov.f64 	%fd344, %fd223;
	mov.u64 	%rd381, %rd256;
	@%p58 bra 	$L__BB6_164;
	setp.lt.f64 	%p59, %fd225, %fd224;
	mov.f64 	%fd344, %fd343;
	mov.u64 	%rd381, %rd380;
	@%p59 bra 	$L__BB6_164;
	setp.lt.s64 	%p60, %rd380, %rd256;
	selp.f64 	%fd344, %fd343, %fd223, %p60;
	min.s64 	%rd381, %rd380, %rd256;
$L__BB6_164:
	add.s32 	%r387, %r387, 1024;
	add.s64 	%rd376, %rd376, 16384;
	add.s32 	%r388, %r388, 1024;
	setp.lt.s32 	%p61, %r387, %r20;
	@%p61 bra 	$L__BB6_152;
$L__BB6_165:
	// begin inline asm
	mov.u32 %r48, %laneid;
	// end inline asm
	mov.b64 	%rd258, %fd344;
	mov.b64 	{%r50, %r55}, %rd258;
	mov.b32 	%r66, 1;
	mov.b32 	%r67, 31;
	mov.b32 	%r68, -1;
	// begin inline asm
	shfl.sync.down.b32 %r49, %r50, %r66, %r67, %r68;
	// end inline asm
	// begin inline asm
	shfl.sync.down.b32 %r54, %r55, %r66, %r67, %r68;
	// end inline asm
	mov.b64 	%rd259, {%r49, %r54};
	mov.b64 	%fd229, %rd259;
	mov.b64 	{%r60, %r65}, %rd381;
	// begin inline asm
	shfl.sync.down.b32 %r59, %r60, %r66, %r67, %r68;
	// end inline asm
	// begin inline asm
	shfl.sync.down.b32 %r64, %r65, %r66, %r67, %r68;
	// end inline asm
	mov.b64 	%rd150, {%r59, %r64};
	setp.gt.s32 	%p62, %r48, 30;
	mov.f64 	%fd346, %fd344;
	mov.u64 	%rd383, %rd381;
	@%p62 bra 	$L__BB6_169;
	abs.f64 	%fd230, %fd344;
	abs.f64 	%fd231, %fd229;
	setp.lt.f64 	%p63, %fd230, %fd231;
	mov.f64 	%fd346, %fd229;
	mov.u64 	%rd383, %rd150;
	@%p63 bra 	$L__BB6_169;
	setp.lt.f64 	%p64, %fd231, %fd230;
	mov.f64 	%fd346, %fd344;
	mov.u64 	%rd383, %rd381;
	@%p64 bra 	$L__BB6_169;
	setp.lt.s64 	%p65, %rd381, %rd150;
	selp.f64 	%fd346, %fd344, %fd229, %p65;
	min.s64 	%rd383, %rd381, %rd150;
$L__BB6_169:
	mov.b64 	%rd260, %fd346;
	mov.b64 	{%r70, %r75}, %rd260;
	mov.b32 	%r86, 2;
	mov.b32 	%r87, 31;
	mov.b32 	%r88, -1;
	// begin inline asm
	shfl.sync.down.b32 %r69, %r70, %r86, %r87, %r88;
	// end inline asm
	// begin inline asm
	shfl.sync.down.b32 %r74, %r75, %r86, %r87, %r88;
	// end inline asm
	mov.b64 	%rd261, {%r69, %r74};
	mov.b64 	%fd234, %rd261;
	mov.b64 	{%r80, %r85}, %rd383;
	// begin inline asm
	shfl.sync.down.b32 %r79, %r80, %r86, %r87, %r88;
	// end inline asm
	// begin inline asm
	shfl.sync.down.b32 %r84, %r85, %r86, %r87, %r88;
	// end inline asm
	mov.b64 	%rd153, {%r79, %r84};
	setp.gt.s32 	%p66, %r48, 29;
	mov.f64 	%fd347, %fd346;
	mov.u64 	%rd384, %rd383;
	@%p66 bra 	$L__BB6_173;
	abs.f64 	%fd235, %fd346;
	abs.f64 	%fd236, %fd234;
	setp.lt.f64 	%p67, %fd235, %fd236;
	mov.f64 	%fd347, %fd234;
	mov.u64 	%rd384, %rd153;
	@%p67 bra 	$L__BB6_173;
	setp.lt.f64 	%p68, %fd236, %fd235;
	mov.f64 	%fd347, %fd346;
	mov.u64 	%rd384, %rd383;
	@%p68 bra 	$L__BB6_173;
	setp.lt.s64 	%p69, %rd383, %rd153;
	selp.f64 	%fd347, %fd346, %fd234, %p69;
	min.s64 	%rd384, %rd383, %rd153;
$L__BB6_173:
	mov.b64 	%rd262, %fd347;
	mov.b64 	{%r90, %r95}, %rd262;
	mov.b32 	%r106, 4;
	mov.b32 	%r107, 31;
	mov.b32 	%r108, -1;
	// begin inline asm
	shfl.sync.down.b32 %r89, %r90, %r106, %r107, %r108;
	// end inline asm
	// begin inline asm
	shfl.sync.down.b32 %r94, %r95, %r106, %r107, %r108;
	// end inline asm
	mov.b64 	%rd263, {%r89, %r94};
	mov.b64 	%fd239, %rd263;
	mov.b64 	{%r100, %r105}, %rd384;
	// begin inline asm
	shfl.sync.down.b32 %r99, %r100, %r106, %r107, %r108;
	// end inline asm
	// begin inline asm
	shfl.sync.down.b32 %r104, %r105, %r106, %r107, %r108;
	// end inline asm
	mov.b64 	%rd156, {%r99, %r104};
	setp.gt.s32 	%p70, %r48, 27;
	mov.f64 	%fd348, %fd347;
	mov.u64 	%rd385, %rd384;
	@%p70 bra 	$L__BB6_177;
	abs.f64 	%fd240, %fd347;
	abs.f64 	%fd241, %fd239;
	setp.lt.f64 	%p71, %fd240, %fd241;
	mov.f64 	%fd348, %fd239;
	mov.u64 	%rd385, %rd156;
	@%p71 bra 	$L__BB6_177;
	setp.lt.f64 	%p72, %fd241, %fd240;
	mov.f64 	%fd348, %fd347;
	mov.u64 	%rd385, %rd384;
	@%p72 bra 	$L__BB6_177;
	setp.lt.s64 	%p73, %rd384, %rd156;
	selp.f64 	%fd348, %fd347, %fd239, %p73;
	min.s64 	%rd385, %rd384, %rd156;
$L__BB6_177:
	mov.b64 	%rd264, %fd348;
	mov.b64 	{%r110, %r115}, %rd264;
	mov.b32 	%r126, 8;
	mov.b32 	%r127, 31;
	mov.b32 	%r128, -1;
	// begin inline asm
	shfl.sync.down.b32 %r109, %r110, %r126, %r127, %r128;
	// end inline asm
	// begin inline asm
	shfl.sync.down.b32 %r114, %r115, %r126, %r127, %r128;
	// end inline asm
	mov.b64 	%rd265, {%r109, %r114};
	mov.b64 	%fd244, %rd265;
	mov.b64 	{%r120, %r125}, %rd385;
	// begin inline asm
	shfl.sync.down.b32 %r119, %r120, %r126, %r127, %r128;
	// end inline asm
	// begin inline asm
	shfl.sync.down.b32 %r124, %r125, %r126, %r127, %r128;
	// end inline asm
	mov.b64 	%rd159, {%r119, %r124};
	setp.gt.s32 	%p74, %r48, 23;
	mov.f64 	%fd349, %fd348;
	mov.u64 	%rd386, %rd385;
	@%p74 bra 	$L__BB6_181;
	abs.f64 	%fd245, %fd348;
	abs.f64 	%fd246, %fd244;
	setp.lt.f64 	%p75, %fd245, %fd246;
	mov.f64 	%fd349, %fd244;
	mov.u64 	%rd386, %rd159;
	@%p75 bra 	$L__BB6_181;
	setp.lt.f64 	%p76, %fd246, %fd245;
	mov.f64 	%fd349, %fd348;
	mov.u64 	%rd386, %rd385;
	@%p76 bra 	$L__BB6_181;
	setp.lt.s64 	%p77, %rd385, %rd159;
	selp.f64 	%fd349, %fd348, %fd244, %p77;
	min.s64 	%rd386, %rd385, %rd159;
$L__BB6_181:
	mov.b64 	%rd266, %fd349;
	mov.b64 	{%r130, %r135}, %rd266;
	mov.b32 	%r146, 16;
	mov.b32 	%r147, 31;
	mov.b32 	%r148, -1;
	// begin inline asm
	shfl.sync.down.b32 %r129, %r130, %r146, %r147, %r148;
	// end inline asm
	// begin inline asm
	shfl.sync.down.b32 %r134, %r135, %r146, %r147, %r148;
	// end inline asm
	mov.b64 	%rd267, {%r129, %r134};
	mov.b64 	%fd249, %rd267;
	mov.b64 	{%r140, %r145}, %rd386;
	// begin inline asm
	shfl.sync.down.b32 %r139, %r140, %r146, %r147, %r148;
	// end inline asm
	// begin inline asm
	shfl.sync.down.b32 %r144, %r145, %r146, %r147, %r148;
	// end inline asm
	mov.b64 	%rd162, {%r139, %r144};
	setp.gt.s32 	%p78, %r48, 15;
	mov.f64 	%fd357, %fd349;
	mov.u64 	%rd394, %rd386;
	@%p78 bra 	$L__BB6_185;
	abs.f64 	%fd250, %fd349;
	abs.f64 	%fd251, %fd249;
	setp.lt.f64 	%p79, %fd250, %fd251;
	mov.f64 	%fd357, %fd249;
	mov.u64 	%rd394, %rd162;
	@%p79 bra 	$L__BB6_185;
	setp.lt.f64 	%p80, %fd251, %fd250;
	mov.f64 	%fd357, %fd349;
	mov.u64 	%rd394, %rd386;
	@%p80 bra 	$L__BB6_185;
	setp.lt.s64 	%p81, %rd386, %rd162;
	selp.f64 	%fd357, %fd349, %fd249, %p81;
	min.s64 	%rd394, %rd386, %rd162;
$L__BB6_185:
	setp.ne.s32 	%p82, %r48, 0;
	@%p82 bra 	$L__BB6_187;
	shr.u32 	%r149, %r16, 1;
	and.b32  	%r150, %r149, 496;
	mov.u32 	%r151, _ZN6thrust24THRUST_300001_SM_1000_NS8cuda_cub4core6detail5shmemE;
	add.s32 	%r152, %r151, %r150;
	st.shared.f64 	[%r152+8], %fd357;
	st.shared.u64 	[%r152+16], %rd394;
$L__BB6_187:
	bar.sync 	0;
	setp.ne.s32 	%p83, %r16, 0;
	@%p83 bra 	$L__BB6_209;
	ld.shared.f64 	%fd254, [_ZN6thrust24THRUST_300001_SM_1000_NS8cuda_cub4core6detail5shmemE+24];
	ld.shared.u64 	%rd165, [_ZN6thrust24THRUST_300001_SM_1000_NS8cuda_cub4core6detail5shmemE+32];
	abs.f64 	%fd255, %fd357;
	abs.f64 	%fd256, %fd254;
	setp.lt.f64 	%p84, %fd255, %fd256;
	mov.f64 	%fd351, %fd254;
	mov.u64 	%rd388, %rd165;
	@%p84 bra 	$L__BB6_191;
	setp.lt.f64 	%p85, %fd256, %fd255;
	mov.f64 	%fd351, %fd357;
	mov.u64 	%rd388, %rd394;
	@%p85 bra 	$L__BB6_191;
	setp.lt.s64 	%p86, %rd394, %rd165;
	selp.f64 	%fd351, %fd357, %fd254, %p86;
	min.s64 	%rd388, %rd394, %rd165;
$L__BB6_191:
	ld.shared.f64 	%fd259, [_ZN6thrust24THRUST_300001_SM_1000_NS8cuda_cub4core6detail5shmemE+40];
	ld.shared.u64 	%rd168, [_ZN6thrust24THRUST_300001_SM_1000_NS8cuda_cub4core6detail5shmemE+48];
	abs.f64 	%fd260, %fd351;
	abs.f64 	%fd261, %fd259;
	setp.lt.f64 	%p87, %fd260, %fd261;
	mov.f64 	%fd352, %fd259;
	mov.u64 	%rd389, %rd168;
	@%p87 bra 	$L__BB6_194;
	setp.lt.f64 	%p88, %fd261, %fd260;
	mov.f64 	%fd352, %fd351;
	mov.u64 	%rd389, %rd388;
	@%p88 bra 	$L__BB6_194;
	setp.lt.s64 	%p89, %rd388, %rd168;
	selp.f64 	%fd352, %fd351, %fd259, %p89;
	min.s64 	%rd389, %rd388, %rd168;
$L__BB6_194:
	ld.shared.f64 	%fd264, [_ZN6thrust24THRUST_300001_SM_1000_NS8cuda_cub4core6detail5shmemE+56];
	ld.shared.u64 	%rd171, [_ZN6thrust24THRUST_300001_SM_1000_NS8cuda_cub4core6detail5shmemE+64];
	abs.f64 	%fd265, %fd352;
	abs.f64 	%fd266, %fd264;
	setp.lt.f64 	%p90, %fd265, %fd266;
	mov.f64 	%fd353, %fd264;
	mov.u64 	%rd390, %rd171;
	@%p90 bra 	$L__BB6_197;
	setp.lt.f64 	%p91, %fd266, %fd265;
	mov.f64 	%fd353, %fd352;
	mov.u64 	%rd390, %rd389;
	@%p91 bra 	$L__BB6_197;
	setp.lt.s64 	%p92, %rd389, %rd171;
	selp.f64 	%fd353, %fd352, %fd264, %p92;
	min.s64 	%rd390, %rd389, %rd171;
$L__BB6_197:
	ld.shared.f64 	%fd269, [_ZN6thrust24THRUST_300001_SM_1000_NS8cuda_cub4core6detail5shmemE+72];
	ld.shared.u64 	%rd174, [_ZN6thrust24THRUST_300001_SM_1000_NS8cuda_cub4core6detail5shmemE+80];
	abs.f64 	%fd270, %fd353;
	abs.f64 	%fd271, %fd269;
	setp.lt.f64 	%p93, %fd270, %fd271;
	mov.f64 	%fd354, %fd269;
	mov.u64 	%rd391, %rd174;
	@%p93 bra 	$L__BB6_200;
	setp.lt.f64 	%p94, %fd271, %fd270;
	mov.f64 	%fd354, %fd353;
	mov.u64 	%rd391, %rd390;
	@%p94 bra 	$L__BB6_200;
	setp.lt.s64 	%p95, %rd390, %rd174;
	selp.f64 	%fd354, %fd353, %fd269, %p95;
	min.s64 	%rd391, %rd390, %rd174;
$L__BB6_200:
	ld.shared.f64 	%fd274, [_ZN6thrust24THRUST_300001_SM_1000_NS8cuda_cub4core6detail5shmemE+88];
	ld.shared.u64 	%rd177, [_ZN6thrust24THRUST_300001_SM_1000_NS8cuda_cub4core6detail5shmemE+96];
	abs.f64 	%fd275, %fd354;
	abs.f64 	%fd276, %fd274;
	setp.lt.f64 	%p96, %fd275, %fd276;
	mov.f64 	%fd355, %fd274;
	mov.u64 	%rd392, %rd177;
	@%p96 bra 	$L__BB6_203;
	setp.lt.f64 	%p97, %fd276, %fd275;
	mov.f64 	%fd355, %fd354;
	mov.u64 	%rd392, %rd391;
	@%p97 bra 	$L__BB6_203;
	setp.lt.s64 	%p98, %rd391, %rd177;
	selp.f64 	%fd355, %fd354, %fd274, %p98;
	min.s64 	%rd392, %rd391, %rd177;
$L__BB6_203:
	ld.shared.f64 	%fd279, [_ZN6thrust24THRUST_300001_SM_1000_NS8cuda_cub4core6detail5shmemE+104];
	ld.shared.u64 	%rd180, [_ZN6thrust24THRUST_300001_SM_1000_NS8cuda_cub4core6detail5shmemE+112];
	abs.f64 	%fd280, %fd355;
	abs.f64 	%fd281, %fd279;
	setp.lt.f64 	%p99, %fd280, %fd281;
	mov.f64 	%fd356, %fd279;
	mov.u64 	%rd393, %rd180;
	@%p99 bra 	$L__BB6_206;
	setp.lt.f64 	%p100, %fd281, %fd280;
	mov.f64 	%fd356, %fd355;
	mov.u64 	%rd393, %rd392;
	@%p100 bra 	$L__BB6_206;
	setp.lt.s64 	%p101, %rd392, %rd180;
	selp.f64 	%fd356, %fd355, %fd279, %p101;
	min.s64 	%rd393, %rd392, %rd180;
$L__BB6_206:
	ld.shared.f64 	%fd284, [_ZN6thrust24THRUST_300001_SM_1000_NS8cuda_cub4core6detail5shmemE+120];
	ld.shared.u64 	%rd183, [_ZN6thrust24THRUST_300001_SM_1000_NS8cuda_cub4core6detail5shmemE+128];
	abs.f64 	%fd285, %fd356;
	abs.f64 	%fd286, %fd284;
	setp.lt.f64 	%p102, %fd285, %fd286;
	mov.u64 	%rd394, %rd183;
	mov.f64 	%fd357, %fd284;
	@%p102 bra 	$L__BB6_209;
	setp.lt.f64 	%p103, %fd286, %fd285;
	mov.u64 	%rd394, %rd393;
	mov.f64 	%fd357, %fd356;
	@%p103 bra 	$L__BB6_209;
	setp.lt.s64 	%p104, %rd393, %rd183;
	selp.f64 	%fd357, %fd356, %fd284, %p104;
	min.s64 	%rd394, %rd393, %rd183;
$L__BB6_209:
	mov.u32 	%r376, %tid.x;
	setp.ne.s32 	%p221, %r376, 0;
	@%p221 bra 	$L__BB6_211;
	ld.param.u64 	%rd326, [_ZN6thrust24THRUST_300001_SM_1000_NS8cuda_cub4core6detail13_kernel_agentINS1_8__reduce11ReduceAgentIPN4cuda3std3__45tupleIJdlEEESC_SB_iNS1_9__extrema9arg_max_fIdl10comparatorEEEEJSC_SC_iSG_EEEvDpT0__param_1];
	cvta.to.global.u64 	%rd317, %rd326;
	st.global.f64 	[%rd317], %fd357;
	st.global.u64 	[%rd317+8], %rd394;
$L__BB6_211:
	ret;

}
	// .globl	_ZN6thrust24THRUST_300001_SM_1000_NS8cuda_cub4core6detail13_kernel_agentINS1_8__reduce11ReduceAgentINS0_12zip_iteratorIN4cuda3std3__45tupleIJNS0_10device_ptrIdEENS0_17counting_iteratorIlNS0_11use_defaultESF_SF_EEEEEEEPNSB_IJdlEEESJ_lNS1_9__extrema9arg_max_fIdl10comparatorEEEEJSI_SK_lSO_EEEvDpT0_
.visible .entry _ZN6thrust24THRUST_300001_SM_1000_NS8cuda_cub4core6detail13_kernel_agentINS1_8__reduce11ReduceAgentINS0_12zip_iteratorIN4cuda3std3__45tupleIJNS0_10device_ptrIdEENS0_17counting_iteratorIlNS0_11use_defaultESF_SF_EEEEEEEPNSB_IJdlEEESJ_lNS1_9__extrema9arg_max_fIdl10comparatorEEEEJSI_SK_lSO_EEEvDpT0_(
	.param .align 8 .b8 _ZN6thrust24THRUST_300001_SM_1000_NS8cuda_cub4core6detail13_kernel_agentINS1_8__reduce11ReduceAgentINS0_12zip_iteratorIN4cuda3std3__45tupleIJNS0_10device_ptrIdEENS0_17counting_iteratorIlNS0_11use_defaultESF_SF_EEEEEEEPNSB_IJdlEEESJ_lNS1_9__extrema9arg_max_fIdl10comparatorEEEEJSI_SK_lSO_EEEvDpT0__param_0[16],
	.param .u64 .ptr .align 1 _ZN6thrust24THRUST_300001_SM_1000_NS8cuda_cub4core6detail13_kernel_agentINS1_8__reduce11ReduceAgentINS0_12zip_iteratorIN4cuda3std3__45tupleIJNS0_10device_ptrIdEENS0_17counting_iteratorIlNS0_11use_defaultESF_SF_EEEEEEEPNSB_IJdlEEESJ_lNS1_9__extrema9arg_max_fIdl10comparatorEEEEJSI_SK_lSO_EEEvDpT0__param_1,
	.param .u64 _ZN6thrust24THRUST_300001_SM_1000_NS8cuda_cub4core6detail13_kernel_agentINS1_8__reduce11ReduceAgentINS0_12zip_iteratorIN4cuda3std3__45tupleIJNS0_10device_ptrIdEENS0_17counting_iteratorIlNS0_11use_defaultESF_SF_EEEEEEEPNSB_IJdlEEESJ_lNS1_9__extrema9arg_max_fIdl10comparatorEEEEJSI_SK_lSO_EEEvDpT0__param_2,
	.param .align 1 .b8 _ZN6thrust24THRUST_300001_SM_1000_NS8cuda_cub4core6detail13_kernel_agentINS1_8__reduce11ReduceAgentINS0_12zip_iteratorIN4cuda3std3__45tupleIJNS0_10device_ptrIdEENS0_17counting_iteratorIlNS0_11use_defaultESF_SF_EEEEEEEPNSB_IJdlEEESJ_lNS1_9__extrema9arg_max_fIdl10comparatorEEEEJSI_SK_lSO_EEEvDpT0__param_3[1]
)
.maxntid 256
{
	.reg .pred 	%p<213>;
	.reg .b32 	%r<391>;
	.reg .b64 	%rd<341>;
	.reg .b64 	%fd<352>;

	ld.param.u64 	%rd192, [_ZN6thrust24THRUST_300001_SM_1000_NS8cuda_cub4core6detail13_kernel_agentINS1_8__reduce11ReduceAgentINS0_12zip_iteratorIN4cuda3std3__45tupleIJNS0_10device_ptrIdEENS0_17counting_iteratorIlNS0_11use_defaultESF_SF_EEEEEEEPNSB_IJdlEEESJ_lNS1_9__extrema9arg_max_fIdl10comparatorEEEEJSI_SK_lSO_EEEvDpT0__param_0+8];
	ld.param.u64 	%rd191, [_ZN6thrust24THRUST_300001_SM_1000_NS8cuda_cub4core6detail13_kernel_agentINS1_8__reduce11ReduceAgentINS0_12zip_iteratorIN4cuda3std3__45tupleIJNS0_10device_ptrIdEENS0_17counting_iteratorIlNS0_11use_defaultESF_SF_EEEEEEEPNSB_IJdlEEESJ_lNS1_9__extrema9arg_max_fIdl10comparatorEEEEJSI_SK_lSO_EEEvDpT0__param_0];
	ld.param.u64 	%rd194, [_ZN6thrust24THRUST_300001_SM_1000_NS8cuda_cub4core6detail13_kernel_agentINS1_8__reduce11ReduceAgentINS0_12zip_iteratorIN4cuda3std3__45tupleIJNS0_10device_ptrIdEENS0_17counting_iteratorIlNS0_11use_defaultESF_SF_EEEEEEEPNSB_IJdlEEESJ_lNS1_9__extrema9arg_max_fIdl10comparatorEEEEJSI_SK_lSO_EEEvDpT0__param_2];
	setp.eq.s64 	%p1, %rd194, 0;
	@%p1 bra 	$L__BB7_206;
	cvta.to.global.u64 	%rd1, %rd191;
	setp.gt.s64 	%p2, %rd194, 1279;
	@%p2 bra 	$L__BB7_122;
	cvt.u32.u64 	%r1, %rd194;
	mov.u32 	%r2, %tid.x;
	setp.ge.s32 	%p96, %r2, %r1;
	mov.f64 	%fd298, 0d0000000000000000;
	mov.b64 	%rd283, 0;
	mov.u32 	%r385, %r2;
	@%p96 bra 	$L__BB7_4;
	cvt.u64.u32 	%rd239, %r2;
	mul.wide.u32 	%rd240, %r2, 8;
	add.s64 	%rd241, %rd1, %rd240;
	add.s64 	%rd283, %rd192, %rd239;
	ld.global.f64 	%fd298, [%rd241];
	add.s32 	%r385, %r2, 256;
$L__BB7_4:
	setp.ge.s32 	%p97, %r385, %r1;
	@%p97 bra 	$L__BB7_26;
	not.b32 	%r154, %r385;
	add.s32 	%r5, %r154, %r1;
	and.b32  	%r155, %r5, 768;
	setp.eq.s32 	%p98, %r155, 768;
	@%p98 bra 	$L__BB7_11;
	cvt.u64.u32 	%rd243, %r385;
	add.s64 	%rd274, %rd192, %rd243;
	mul.wide.u32 	%rd244, %r385, 8;
	add.s64 	%rd273, %rd1, %rd244;
	shr.u32 	%r156, %r5, 8;
	add.s32 	%r157, %r156, 1;
	and.b32  	%r158, %r157, 3;
	neg.s32 	%r383, %r158;
$L__BB7_7:
	.pragma "nounroll";
	mov.u64 	%rd9, %rd283;
	mov.f64 	%fd3, %fd298;
	ld.global.f64 	%fd4, [%rd273];
	abs.f64 	%fd5, %fd3;
	abs.f64 	%fd6, %fd4;
	setp.lt.f64 	%p99, %fd5, %fd6;
	mov.u64 	%rd283, %rd274;
	mov.f64 	%fd298, %fd4;
	@%p99 bra 	$L__BB7_10;
	setp.lt.f64 	%p100, %fd6, %fd5;
	mov.u64 	%rd283, %rd9;
	mov.f64 	%fd298, %fd3;
	@%p100 bra 	$L__BB7_10;
	setp.lt.s64 	%p101, %rd9, %rd274;
	min.s64 	%rd283, %rd9, %rd274;
	selp.f64 	%fd298, %fd3, %fd4, %p101;
$L__BB7_10:
	add.s32 	%r385, %r385, 256;
	add.s64 	%rd274, %rd274, 256;
	add.s64 	%rd273, %rd273, 2048;
	add.s32 	%r383, %r383, 1;
	setp.ne.s32 	%p102, %r383, 0;
	@%p102 bra 	$L__BB7_7;
$L__BB7_11:
	setp.lt.u32 	%p103, %r5, 768;
	@%p103 bra 	$L__BB7_26;
	add.s32 	%r386, %r385, 512;
$L__BB7_13:
	mov.u32 	%r13, %r386;
	add.s32 	%r159, %r13, -512;
	cvt.s64.s32 	%rd245, %r159;
	mul.wide.s32 	%rd246, %r159, 8;
	add.s64 	%rd17, %rd1, %rd246;
	add.s64 	%rd18, %rd192, %rd245;
	ld.global.f64 	%fd12, [%rd17];
	abs.f64 	%fd13, %fd298;
	abs.f64 	%fd14, %fd12;
	setp.lt.f64 	%p104, %fd13, %fd14;
	mov.u64 	%rd280, %rd18;
	mov.f64 	%fd295, %fd12;
	@%p104 bra 	$L__BB7_16;
	setp.lt.f64 	%p105, %fd14, %fd13;
	mov.u64 	%rd280, %rd283;
	mov.f64 	%fd295, %fd298;
	@%p105 bra 	$L__BB7_16;
	setp.lt.s64 	%p106, %rd283, %rd18;
	min.s64 	%rd280, %rd283, %rd18;
	selp.f64 	%fd295, %fd298, %fd12, %p106;
$L__BB7_16:
	add.s32 	%r160, %r13, -256;
	cvt.s64.s32 	%rd247, %r160;
	add.s64 	%rd21, %rd192, %rd247;
	ld.global.f64 	%fd17, [%rd17+2048];
	abs.f64 	%fd18, %fd295;
	abs.f64 	%fd19, %fd17;
	setp.lt.f64 	%p107, %fd18, %fd19;
	mov.u64 	%rd281, %rd21;
	mov.f64 	%fd296, %fd17;
	@%p107 bra 	$L__BB7_19;
	setp.lt.f64 	%p108, %fd19, %fd18;
	mov.u64 	%rd281, %rd280;
	mov.f64 	%fd296, %fd295;
	@%p108 bra 	$L__BB7_19;
	setp.lt.s64 	%p109, %rd280, %rd21;
	min.s64 	%rd281, %rd280, %rd21;
	selp.f64 	%fd296, %fd295, %fd17, %p109;
$L__BB7_19:
	cvt.s64.s32 	%rd248, %r13;
	add.s64 	%rd24, %rd192, %rd248;
	ld.global.f64 	%fd22, [%rd17+4096];
	abs.f64 	%fd23, %fd296;
	abs.f64 	%fd24, %fd22;
	setp.lt.f64 	%p110, %fd23, %fd24;
	mov.u64 	%rd282, %rd24;
	mov.f64 	%fd297, %fd22;
	@%p110 bra 	$L__BB7_22;
	setp.lt.f64 	%p111, %fd24, %fd23;
	mov.u64 	%rd282, %rd281;
	mov.f64 	%fd297, %fd296;
	@%p111 bra 	$L__BB7_22;
	setp.lt.s64 	%p112, %rd281, %rd24;
	min.s64 	%rd282, %rd281, %rd24;
	selp.f64 	%fd297, %fd296, %fd22, %p112;
$L__BB7_22:
	add.s32 	%r161, %r13, 256;
	cvt.s64.s32 	%rd249, %r161;
	add.s64 	%rd27, %rd192, %rd249;
	ld.global.f64 	%fd27, [%rd17+6144];
	abs.f64 	%fd28, %fd297;
	abs.f64 	%fd29, %fd27;
	setp.lt.f64 	%p113, %fd28, %fd29;
	mov.u64 	%rd283, %rd27;
	mov.f64 	%fd298, %fd27;
	@%p113 bra 	$L__BB7_25;
	setp.lt.f64 	%p114, %fd29, %fd28;
	mov.u64 	%rd283, %rd282;
	mov.f64 	%fd298, %fd297;
	@%p114 bra 	$L__BB7_25;
	setp.lt.s64 	%p115, %rd282, %rd27;
	min.s64 	%rd283, %rd282, %rd27;
	selp.f64 	%fd298, %fd297, %fd27, %p115;
$L__BB7_25:
	add.s32 	%r386, %r13, 1024;
	add.s32 	%r162, %r13, 512;
	setp.lt.s32 	%p116, %r162, %r1;
	@%p116 bra 	$L__BB7_13;
$L__BB7_26:
	setp.lt.s32 	%p117, %r1, 256;
	@%p117 bra 	$L__BB7_71;
	// begin inline asm
	mov.u32 %r276, %laneid;
	// end inline asm
	mov.b64 	%rd260, %fd298;
	mov.b64 	{%r278, %r283}, %rd260;
	mov.b32 	%r294, 1;
	mov.b32 	%r295, 31;
	mov.b32 	%r296, -1;
	// begin inline asm
	shfl.sync.down.b32 %r277, %r278, %r294, %r295, %r296;
	// end inline asm
	// begin inline asm
	shfl.sync.down.b32 %r282, %r283, %r294, %r295, %r296;
	// end inline asm
	mov.b64 	%rd261, {%r277, %r282};
	mov.b64 	%fd33, %rd261;
	mov.b64 	{%r288, %r293}, %rd283;
	// begin inline asm
	shfl.sync.down.b32 %r287, %r288, %r294, %r295, %r296;
	// end inline asm
	// begin inline asm
	shfl.sync.down.b32 %r292, %r293, %r294, %r295, %r296;
	// end inline asm
	mov.b64 	%rd31, {%r287, %r292};
	setp.gt.s32 	%p169, %r276, 30;
	mov.u64 	%rd285, %rd283;
	mov.f64 	%fd300, %fd298;
	@%p169 bra 	$L__BB7_31;
	abs.f64 	%fd34, %fd298;
	abs.f64 	%fd35, %fd33;
	setp.lt.f64 	%p170, %fd34, %fd35;
	mov.u64 	%rd285, %rd31;
	mov.f64 	%fd300, %fd33;
	@%p170 bra 	$L__BB7_31;
	setp.lt.f64 	%p171, %fd35, %fd34;
	mov.u64 	%rd285, %rd283;
	mov.f64 	%fd300, %fd298;
	@%p171 bra 	$L__BB7_31;
	setp.lt.s64 	%p172, %rd283, %rd31;
	min.s64 	%rd285, %rd283, %rd31;
	selp.f64 	%fd300, %fd298, %fd33, %p172;
$L__BB7_31:
	mov.b64 	%rd262, %fd300;
	mov.b64 	{%r298, %r303}, %rd262;
	mov.b32 	%r314, 2;
	mov.b32 	%r315, 31;
	mov.b32 	%r316, -1;
	// begin inline asm
	shfl.sync.down.b32 %r297, %r298, %r314, %r315, %r316;
	// end inline asm
	// begin inline asm
	shfl.sync.down.b32 %r302, %r303, %r314, %r315, %r316;
	// end inline asm
	mov.b64 	%rd263, {%r297, %r302};
	mov.b64 	%fd38, %rd263;
	mov.b64 	{%r308, %r313}, %rd285;
	// begin inline asm
	shfl.sync.down.b32 %r307, %r308, %r314, %r315, %r316;
	// end inline asm
	// begin inline asm
	shfl.sync.down.b32 %r312, %r313, %r314, %r315, %r316;
	// end inline asm
	mov.b64 	%rd34, {%r307, %r312};
	setp.gt.s32 	%p173, %r276, 29;
	mov.u64 	%rd286, %rd285;
	mov.f64 	%fd301, %fd300;
	@%p173 bra 	$L__BB7_35;
	abs.f64 	%fd39, %fd300;
	abs.f64 	%fd40, %fd38;
	setp.lt.f64 	%p174, %fd39, %fd40;
	mov.u64 	%rd286, %rd34;
	mov.f64 	%fd301, %fd38;
	@%p174 bra 	$L__BB7_35;
	setp.lt.f64 	%p175, %fd40, %fd39;
	mov.u64 	%rd286, %rd285;
	mov.f64 	%fd301, %fd300;
	@%p175 bra 	$L__BB7_35;
	setp.lt.s64 	%p176, %rd285, %rd34;
	min.s64 	%rd286, %rd285, %rd34;
	selp.f64 	%fd301, %fd300, %fd38, %p176;
$L__BB7_35:
	mov.b64 	%rd264, %fd301;
	mov.b64 	{%r318, %r323}, %rd264;
	mov.b32 	%r334, 4;
	mov.b32 	%r335, 31;
	mov.b32 	%r336, -1;
	// begin inline asm
	shfl.sync.down.b32 %r317, %r318, %r334, %r335, %r336;
	// end inline asm
	// begin inline asm
	shfl.sync.down.b32 %r322, %r323, %r334, %r335, %r336;
	// end inline asm
	mov.b64 	%rd265, {%r317, %r322};
	mov.b64 	%fd43, %rd265;
	mov.b64 	{%r328, %r333}, %rd286;
	// begin inline asm
	shfl.sync.down.b32 %r327, %r328, %r334, %r335, %r336;
	// end inline asm
	// begin inline asm
	shfl.sync.down.b32 %r332, %r333, %r334, %r335, %r336;
	// end inline asm
	mov.b64 	%rd37, {%r327, %r332};
	setp.gt.s32 	%p177, %r276, 27;
	mov.u64 	%rd287, %rd286;
	mov.f64 	%fd302, %fd301;
	@%p177 bra 	$L__BB7_39;
	abs.f64 	%fd44, %fd301;
	abs.f64 	%fd45, %fd43;
	setp.lt.f64 	%p178, %fd44, %fd45;
	mov.u64 	%rd287, %rd37;
	mov.f64 	%fd302, %fd43;
	@%p178 bra 	$L__BB7_39;
	setp.lt.f64 	%p179, %fd45, %fd44;
	mov.u64 	%rd287, %rd286;
	mov.f64 	%fd302, %fd301;
	@%p179 bra 	$L__BB7_39;
	setp.lt.s64 	%p180, %rd286, %rd37;
	min.s64 	%rd287, %rd286, %rd37;
	selp.f64 	%fd302, %fd301, %fd43, %p180;
$L__BB7_39:
	mov.b64 	%rd266, %fd302;
	mov.b64 	{%r338, %r343}, %rd266;
	mov.b32 	%r354, 8;
	mov.b32 	%r355, 31;
	mov.b32 	%r356, -1;
	// begin inline asm
	shfl.sync.down.b32 %r337, %r338, %r354, %r355, %r356;
	// end inline asm
	// begin inline asm
	shfl.sync.down.b32 %r342, %r343, %r354, %r355, %r356;
	// end inline asm
	mov.b64 	%rd267, {%r337, %r342};
	mov.b64 	%fd48, %rd267;
	mov.b64 	{%r348, %r353}, %rd287;
	// begin inline asm
	shfl.sync.down.b32 %r347, %r348, %r354, %r355, %r356;
	// end inline asm
	// begin inline asm
	shfl.sync.down.b32 %r352, %r353, %r354, %r355, %r356;
	// end inline asm
	mov.b64 	%rd40, {%r347, %r352};
	setp.gt.s32 	%p181, %r276, 23;
	mov.u64 	%rd288, %rd287;
	mov.f64 	%fd303, %fd302;
	@%p181 bra 	$L__BB7_43;
	abs.f64 	%fd49, %fd302;
	abs.f64 	%fd50, %fd48;
	setp.lt.f64 	%p182, %fd49, %fd50;
	mov.u64 	%rd288, %rd40;
	mov.f64 	%fd303, %fd48;
	@%p182 bra 	$L__BB7_43;
	setp.lt.f64 	%p183, %fd50, %fd49;
	mov.u64 	%rd288, %rd287;
	mov.f64 	%fd303, %fd302;
	@%p183 bra 	$L__BB7_43;
	setp.lt.s64 	%p184, %rd287, %rd40;
	min.s64 	%rd288, %rd287, %rd40;
	selp.f64 	%fd303, %fd302, %fd48, %p184;
$L__BB7_43:
	mov.b64 	%rd268, %fd303;
	mov.b64 	{%r358, %r363}, %rd268;
	mov.b32 	%r374, 16;
	mov.b32 	%r375, 31;
	mov.b32 	%r376, -1;
	// begin inline asm
	shfl.sync.down.b32 %r357, %r358, %r374, %r375, %r376;
	// end inline asm
	// begin inline asm
	shfl.sync.down.b32 %r362, %r363, %r374, %r375, %r376;
	// end inline asm
	mov.b64 	%rd269, {%r357, %r362};
	mov.b64 	%fd53, %rd269;
	mov.b64 	{%r368, %r373}, %rd288;
	// begin inline asm
	shfl.sync.down.b32 %r367, %r368, %r374, %r375, %r376;
	// end inline asm
	// begin inline asm
	shfl.sync.down.b32 %r372, %r373, %r374, %r375, %r376;
	// end inline asm
	mov.b64 	%rd43, {%r367, %r372};
	setp.gt.s32 	%p185, %r276, 15;
	mov.u64 	%rd340, %rd288;
	mov.f64 	%fd351, %fd303;
	@%p185 bra 	$L__BB7_47;
	abs.f64 	%fd54, %fd303;
	abs.f64 	%fd55, %fd53;
	setp.lt.f64 	%p186, %fd54, %fd55;
	mov.u64 	%rd340, %rd43;
	mov.f64 	%fd351, %fd53;
	@%p186 bra 	$L__BB7_47;
	setp.lt.f64 	%p187, %fd55, %fd54;
	mov.u64 	%rd340, %rd288;
	mov.f64 	%fd351, %fd303;
	@%p187 bra 	$L__BB7_47;
	setp.lt.s64 	%p188, %rd288, %rd43;
	min.s64 	%rd340, %rd288, %rd43;
	selp.f64 	%fd351, %fd303, %fd53, %p188;
$L__BB7_47:
	setp.ne.s32 	%p189, %r276, 0;
	@%p189 bra 	$L__BB7_49;
	shr.u32 	%r377, %r2, 1;
	and.b32  	%r378, %r377, 496;
	mov.u32 	%r379, _ZN6thrust24THRUST_300001_SM_1000_NS8cuda_cub4core6detail5shmemE;
	add.s32 	%r380, %r379, %r378;
	st.shared.f64 	[%r380+8], %fd351;
	st.shared.u64 	[%r380+16], %rd340;
$L__BB7_49:
	bar.sync 	0;
	setp.ne.s32 	%p190, %r2, 0;
	@%p190 bra 	$L__BB7_204;
	ld.shared.f64 	%fd58, [_ZN6thrust24THRUST_300001_SM_1000_NS8cuda_cub4core6detail5shmemE+24];
	ld.shared.u64 	%rd46, [_ZN6thrust24THRUST_300001_SM_1000_NS8cuda_cub4core6detail5shmemE+32];
	abs.f64 	%fd59, %fd351;
	abs.f64 	%fd60, %fd58;
	setp.lt.f64 	%p191, %fd59, %fd60;
	mov.u64 	%rd290, %rd46;
	mov.f64 	%fd305, %fd58;
	@%p191 bra 	$L__BB7_53;
	setp.lt.f64 	%p192, %fd60, %fd59;
	mov.u64 	%rd290, %rd340;
	mov.f64 	%fd305, %fd351;
	@%p192 bra 	$L__BB7_53;
	setp.lt.s64 	%p193, %rd340, %rd46;
	min.s64 	%rd290, %rd340, %rd46;
	selp.f64 	%fd305, %fd351, %fd58, %p193;
$L__BB7_53:
	ld.shared.f64 	%fd63, [_ZN6thrust24THRUST_300001_SM_1000_NS8cuda_cub4core6detail5shmemE+40];
	ld.shared.u64 	%rd49, [_ZN6thrust24THRUST_300001_SM_1000_NS8cuda_cub4core6detail5shmemE+48];
	abs.f64 	%fd64, %fd305;
	abs.f64 	%fd65, %fd63;
	setp.lt.f64 	%p194, %fd64, %fd65;
	mov.u64 	%rd291, %rd49;
	mov.f64 	%fd306, %fd63;
	@%p194 bra 	$L__BB7_56;
	setp.lt.f64 	%p195, %fd65, %fd64;
	mov.u64 	%rd291, %rd290;
	mov.f64 	%fd306, %fd305;
	@%p195 bra 	$L__BB7_56;
	setp.lt.s64 	%p196, %rd290, %rd49;
	min.s64 	%rd291, %rd290, %rd49;
	selp.f64 	%fd306, %fd305, %fd63, %p196;
$L__BB7_56:
	ld.shared.f64 	%fd68, [_ZN6thrust24THRUST_300001_SM_1000_NS8cuda_cub4core6detail5shmemE+56];
	ld.shared.u64 	%rd52, [_ZN6thrust24THRUST_300001_SM_1000_NS8cuda_cub4core6detail5shmemE+64];
	abs.f64 	%fd69, %fd306;
	abs.f64 	%fd70, %fd68;
	setp.lt.f64 	%p197, %fd69, %fd70;
	mov.u64 	%rd292, %rd52;
	mov.f64 	%fd307, %fd68;
	@%p197 bra 	$L__BB7_59;
	setp.lt.f64 	%p198, %fd70, %fd69;
	mov.u64 	%rd292, %rd291;
	mov.f64 	%fd307, %fd306;
	@%p198 bra 	$L__BB7_59;
	setp.lt.s64 	%p199, %rd291, %rd52;
	min.s64 	%rd292, %rd291, %rd52;
	selp.f64 	%fd307, %fd306, %fd68, %p199;
$L__BB7_59:
	ld.shared.f64 	%fd73, [_ZN6thrust24THRUST_300001_SM_1000_NS8cuda_cub4core6detail5shmemE+72];
	ld.shared.u64 	%rd55, [_ZN6thrust24THRUST_300001_SM_1000_NS8cuda_cub4core6detail5shmemE+80];
	abs.f64 	%fd74, %fd307;
	abs.f64 	%fd75, %fd73;
	setp.lt.f64 	%p200, %fd74, %fd75;
	mov.u64 	%rd293, %rd55;
	mov.f64 	%fd308, %fd73;
	@%p200 bra 	$L__BB7_62;
	setp.lt.f64 	%p201, %fd75, %fd74;
	mov.u64 	%rd293, %rd292;
	mov.f64 	%fd308, %fd307;
	@%p201 bra 	$L__BB7_62;
	setp.lt.s64 	%p202, %rd292, %rd55;
	min.s64 	%rd293, %rd292, %rd55;
	selp.f64 	%fd308, %fd307, %fd73, %p202;
$L__BB7_62:
	ld.shared.f64 	%fd78, [_ZN6thrust24THRUST_300001_SM_1000_NS8cuda_cub4core6detail5shmemE+88];
	ld.shared.u64 	%rd58, [_ZN6thrust24THRUST_300001_SM_1000_NS8cuda_cub4core6detail5shmemE+96];
	abs.f64 	%fd79, %fd308;
	abs.f64 	%fd80, %fd78;
	setp.lt.f64 	%p203, %fd79, %fd80;
	mov.u64 	%rd294, %rd58;
	mov.f64 	%fd309, %fd78;
	@%p203 bra 	$L__BB7_65;
	setp.lt.f64 	%p204, %fd80, %fd79;
	mov.u64 	%rd294, %rd293;
	mov.f64 	%fd309, %fd308;
	@%p204 bra 	$L__BB7_65;
	setp.lt.s64 	%p205, %rd293, %rd58;
	min.s64 	%rd294, %rd293, %rd58;
	selp.f64 	%fd309, %fd308, %fd78, %p205;
$L__BB7_65:
	ld.shared.f64 	%fd83, [_ZN6thrust24THRUST_300001_SM_1000_NS8cuda_cub4core6detail5shmemE+104];
	ld.shared.u64 	%rd61, [_ZN6thrust24THRUST_300001_SM_1000_NS8cuda_cub4core6detail5shmemE+112];
	abs.f64 	%fd84, %fd309;
	abs.f64 	%fd85, %fd83;
	setp.lt.f64 	%p206, %fd84, %fd85;
	mov.u64 	%rd295, %rd61;
	mov.f64 	%fd310, %fd83;
	@%p206 bra 	$L__BB7_68;
	setp.lt.f64 	%p207, %fd85, %fd84;
	mov.u64 	%rd295, %rd294;
	mov.f64 	%fd310, %fd309;
	@%p207 bra 	$L__BB7_68;
	setp.lt.s64 	%p208, %rd294, %rd61;
	min.s64 	%rd295, %rd294, %rd61;
	selp.f64 	%fd310, %fd309, %fd83, %p208;
$L__BB7_68:
	ld.shared.f64 	%fd88, [_ZN6thrust24THRUST_300001_SM_1000_NS8cuda_cub4core6detail5shmemE+120];
	ld.shared.u64 	%rd64, [_ZN6thrust24THRUST_300001_SM_1000_NS8cuda_cub4core6detail5shmemE+128];
	abs.f64 	%fd89, %fd310;
	abs.f64 	%fd90, %fd88;
	setp.lt.f64 	%p209, %fd89, %fd90;
	mov.u64 	%rd340, %rd64;
	mov.f64 	%fd351, %fd88;
	@%p209 bra 	$L__BB7_204;
	setp.lt.f64 	%p210, %fd90, %fd89;
	mov.u64 	%rd340, %rd295;
	mov.f64 	%fd351, %fd310;
	@%p210 bra 	$L__BB7_204;
	setp.lt.s64 	%p211, %rd295, %rd64;
	min.s64 	%rd340, %rd295, %rd64;
	selp.f64 	%fd351, %fd310, %fd88, %p211;
	bra.uni 	$L__BB7_204;
$L__BB7_71:
	// begin inline asm
	mov.u32 %r163, %laneid;
	// end inline asm
	and.b32  	%r184, %r2, 992;
	add.s32 	%r185, %r184, 32;
	setp.gt.s32 	%p118, %r185, %r1;
	not.b32 	%r186, %r184;
	add.s32 	%r187, %r1, %r186;
	selp.b32 	%r182, %r187, 31, %p118;
	mov.b64 	%rd250, %fd298;
	mov.b64 	{%r165, %r170}, %rd250;
	mov.b32 	%r181, 1;
	mov.b32 	%r183, -1;
	// begin inline asm
	shfl.sync.down.b32 %r164, %r165, %r181, %r182, %r183;
	// end inline asm
	// begin inline asm
	shfl.sync.down.b32 %r169, %r170, %r181, %r182, %r183;
	// end inline asm
	mov.b64 	%rd251, {%r164, %r169};
	mov.b64 	%fd92, %rd251;
	mov.b64 	{%r175, %r180}, %rd283;
	// begin inline asm
	shfl.sync.down.b32 %r174, %r175, %r181, %r182, %r183;
	// end inline asm
	// begin inline asm
	shfl.sync.down.b32 %r179, %r180, %r181, %r182, %r183;
	// end inline asm
	mov.b64 	%rd66, {%r174, %r179};
	setp.ge.s32 	%p119, %r163, %r182;
	mov.u64 	%rd296, %rd283;
	mov.f64 	%fd311, %fd298;
	@%p119 bra 	$L__BB7_75;
	abs.f64 	%fd93, %fd298;
	abs.f64 	%fd94, %fd92;
	setp.lt.f64 	%p120, %fd93, %fd94;
	mov.u64 	%rd296, %rd66;
	mov.f64 	%fd311, %fd92;
	@%p120 bra 	$L__BB7_75;
	setp.lt.f64 	%p121, %fd94, %fd93;
	mov.u64 	%rd296, %rd283;
	mov.f64 	%fd311, %fd298;
	@%p121 bra 	$L__BB7_75;
	setp.lt.s64 	%p122, %rd283, %rd66;
	min.s64 	%rd296, %rd283, %rd66;
	selp.f64 	%fd311, %fd298, %fd92, %p122;
$L__BB7_75:
	mov.b64 	%rd252, %fd311;
	mov.b64 	{%r189, %r194}, %rd252;
	mov.b32 	%r205, 2;
	mov.b32 	%r207, -1;
	// begin inline asm
	shfl.sync.down.b32 %r188, %r189, %r205, %r182, %r207;
	// end inline asm
	// begin inline asm
	shfl.sync.down.b32 %r193, %r194, %r205, %r182, %r207;
	// end inline asm
	mov.b64 	%rd253, {%r188, %r193};
	mov.b64 	%fd97, %rd253;
	mov.b64 	{%r199, %r204}, %rd296;
	// begin inline asm
	shfl.sync.down.b32 %r198, %r199, %r205, %r182, %r207;
	// end inline asm
	// begin inline asm
	shfl.sync.down.b32 %r203, %r204, %r205, %r182, %r207;
	// end inline asm
	mov.b64 	%rd69, {%r198, %r203};
	add.s32 	%r208, %r163, 2;
	setp.gt.s32 	%p123, %r208, %r182;
	mov.u64 	%rd297, %rd296;
	mov.f64 	%fd312, %fd311;
	@%p123 bra 	$L__BB7_79;
	abs.f64 	%fd98, %fd311;
	abs.f64 	%fd99, %fd97;
	setp.lt.f64 	%p124, %fd98, %fd99;
	mov.u64 	%rd297, %rd69;
	mov.f64 	%fd312, %fd97;
	@%p124 bra 	$L__BB7_79;
	setp.lt.f64 	%p125, %fd99, %fd98;
	mov.u64 	%rd297, %rd296;
	mov.f64 	%fd312, %fd311;
	@%p125 bra 	$L__BB7_79;
	setp.lt.s64 	%p126, %rd296, %rd69;
	min.s64 	%rd297, %rd296, %rd69;
	selp.f64 	%fd312, %fd311, %fd97, %p126;
$L__BB7_79:
	mov.b64 	%rd254, %fd312;
	mov.b64 	{%r210, %r215}, %rd254;
	mov.b32 	%r226, 4;
	mov.b32 	%r228, -1;
	// begin inline asm
	shfl.sync.down.b32 %r209, %r210, %r226, %r182, %r228;
	// end inline asm
	// begin inline asm
	shfl.sync.down.b32 %r214, %r215, %r226, %r182, %r228;
	// end inline asm
	mov.b64 	%rd255, {%r209, %r214};
	mov.b64 	%fd102, %rd255;
	mov.b64 	{%r220, %r225}, %rd297;
	// begin inline asm
	shfl.sync.down.b32 %r219, %r220, %r226, %r182, %r228;
	// end inline asm
	// begin inline asm
	shfl.sync.down.b32 %r224, %r225, %r226, %r182, %r228;
	// end inline asm
	mov.b64 	%rd72, {%r219, %r224};
	add.s32 	%r229, %r163, 4;
	setp.gt.s32 	%p127, %r229, %r182;
	mov.u64 	%rd298, %rd297;
	mov.f64 	%fd313, %fd312;
	@%p127 bra 	$L__BB7_83;
	abs.f64 	%fd103, %fd312;
	abs.f64 	%fd104, %fd102;
	setp.lt.f64 	%p128, %fd103, %fd104;
	mov.u64 	%rd298, %rd72;
	mov.f64 	%fd313, %fd102;
	@%p128 bra 	$L__BB7_83;
	setp.lt.f64 	%p129, %fd104, %fd103;
	mov.u64 	%rd298, %rd297;
	mov.f64 	%fd313, %fd312;
	@%p129 bra 	$L__BB7_83;
	setp.lt.s64 	%p130, %rd297, %rd72;
	min.s64 	%rd298, %rd297, %rd72;
	selp.f64 	%fd313, %fd312, %fd102, %p130;
$L__BB7_83:
	mov.b64 	%rd256, %fd313;
	mov.b64 	{%r231, %r236}, %rd256;
	mov.b32 	%r247, 8;
	mov.b32 	%r249, -1;
	// begin inline asm
	shfl.sync.down.b32 %r230, %r231, %r247, %r182, %r249;
	// end inline asm
	// begin inline asm
	shfl.sync.down.b32 %r235, %r236, %r247, %r182, %r249;
	// end inline asm
	mov.b64 	%rd257, {%r230, %r235};
	mov.b64 	%fd107, %rd257;
	mov.b64 	{%r241, %r246}, %rd298;
	// begin inline asm
	shfl.sync.down.b32 %r240, %r241, %r247, %r182, %r249;
	// end inline asm
	// begin inline asm
	shfl.sync.down.b32 %r245, %r246, %r247, %r182, %r249;
	// end inline asm
	mov.b64 	%rd75, {%r240, %r245};
	add.s32 	%r250, %r163, 8;
	setp.gt.s32 	%p131, %r250, %r182;
	mov.u64 	%rd299, %rd298;
	mov.f64 	%fd314, %fd313;
	@%p131 bra 	$L__BB7_87;
	abs.f64 	%fd108, %fd313;
	abs.f64 	%fd109, %fd107;
	setp.lt.f64 	%p132, %fd108, %fd109;
	mov.u64 	%rd299, %rd75;
	mov.f64 	%fd314, %fd107;
	@%p132 bra 	$L__BB7_87;
	setp.lt.f64 	%p133, %fd109, %fd108;
	mov.u64 	%rd299, %rd298;
	mov.f64 	%fd314, %fd313;
	@%p133 bra 	$L__BB7_87;
	setp.lt.s64 	%p134, %rd298, %rd75;
	min.s64 	%rd299, %rd298, %rd75;
	selp.f64 	%fd314, %fd313, %fd107, %p134;
$L__BB7_87:
	mov.b64 	%rd258, %fd314;
	mov.b64 	{%r252, %r257}, %rd258;
	mov.b32 	%r268, 16;
	mov.b32 	%r270, -1;
	// begin inline asm
	shfl.sync.down.b32 %r251, %r252, %r268, %r182, %r270;
	// end inline asm
	// begin inline asm
	shfl.sync.down.b32 %r256, %r257, %r268, %r182, %r270;
	// end inline asm
	mov.b64 	%rd259, {%r251, %r256};
	mov.b64 	%fd112, %rd259;
	mov.b64 	{%r262, %r267}, %rd299;
	// begin inline asm
	shfl.sync.down.b32 %r261, %r262, %r268, %r182, %r270;
	// end inline asm
	// begin inline asm
	shfl.sync.down.b32 %r266, %r267, %r268, %r182, %r270;
	// end inline asm
	mov.b64 	%rd78, {%r261, %r266};
	add.s32 	%r271, %r163, 16;
	setp.gt.s32 	%p135, %r271, %r182;
	mov.u64 	%rd340, %rd299;
	mov.f64 	%fd351, %fd314;
	@%p135 bra 	$L__BB7_91;
	abs.f64 	%fd113, %fd314;
	abs.f64 	%fd114, %fd112;
	setp.lt.f64 	%p136, %fd113, %fd114;
	mov.u64 	%rd340, %rd78;
	mov.f64 	%fd351, %fd112;
	@%p136 bra 	$L__BB7_91;
	setp.lt.f64 	%p137, %fd114, %fd113;
	mov.u64 	%rd340, %rd299;
	mov.f64 	%fd351, %fd314;
	@%p137 bra 	$L__BB7_91;
	setp.lt.s64 	%p138, %rd299, %rd78;
	min.s64 	%rd340, %rd299, %rd78;
	selp.f64 	%fd351, %fd314, %fd112, %p138;
$L__BB7_91:
	setp.ne.s32 	%p139, %r163, 0;
	@%p139 bra 	$L__BB7_93;
	shr.u32 	%r272, %r2, 1;
	and.b32  	%r273, %r272, 496;
	mov.u32 	%r274, _ZN6thrust24THRUST_300001_SM_1000_NS8cuda_cub4core6detail5shmemE;
	add.s32 	%r275, %r274, %r273;
	st.shared.f64 	[%r275+8], %fd351;
	st.shared.u64 	[%r275+16], %rd340;
$L__BB7_93:
	bar.sync 	0;
	setp.ne.s32 	%p140, %r2, 0;
	@%p140 bra 	$L__BB7_204;
	setp.lt.s32 	%p141, %r1, 33;
	mov.f64 	%fd316, %fd351;
	mov.u64 	%rd301, %rd340;
	@%p141 bra 	$L__BB7_98;
	ld.shared.f64 	%fd117, [_ZN6thrust24THRUST_300001_SM_1000_NS8cuda_cub4core6detail5shmemE+24];
	ld.shared.u64 	%rd81, [_ZN6thrust24THRUST_300001_SM_1000_NS8cuda_cub4core6detail5shmemE+32];
	abs.f64 	%fd118, %fd351;
	abs.f64 	%fd119, %fd117;
	setp.lt.f64 	%p142, %fd118, %fd119;
	mov.f64 	%fd316, %fd117;
	mov.u64 	%rd301, %rd81;
	@%p142 bra 	$L__BB7_98;
	setp.lt.f64 	%p143, %fd119, %fd118;
	mov.f64 	%fd316, %fd351;
	mov.u64 	%rd301, %rd340;
	@%p143 bra 	$L__BB7_98;
	setp.lt.s64 	%p144, %rd340, %rd81;
	min.s64 	%rd301, %rd340, %rd81;
	selp.f64 	%fd316, %fd351, %fd117, %p144;
$L__BB7_98:
	setp.lt.s32 	%p145, %r1, 65;
	mov.f64 	%fd317, %fd316;
	mov.u64 	%rd302, %rd301;
	@%p145 bra 	$L__BB7_102;
	ld.shared.f64 	%fd122, [_ZN6thrust24THRUST_300001_SM_1000_NS8cuda_cub4core6detail5shmemE+40];
	ld.shared.u64 	%rd84, [_ZN6thrust24THRUST_300001_SM_1000_NS8cuda_cub4core6detail5shmemE+48];
	abs.f64 	%fd123, %fd316;
	abs.f64 	%fd124, %fd122;
	setp.lt.f64 	%p146, %fd123, %fd124;
	mov.f64 	%fd317, %fd122;
	mov.u64 	%rd302, %rd84;
	@%p146 bra 	$L__BB7_102;
	setp.lt.f64 	%p147, %fd124, %fd123;
	mov.f64 	%fd317, %fd316;
	mov.u64 	%rd302, %rd301;
	@%p147 bra 	$L__BB7_102;
	setp.lt.s64 	%p148, %rd301, %rd84;
	min.s64 	%rd302, %rd301, %rd84;
	selp.f64 	%fd317, %fd316, %fd122, %p148;
$L__BB7_102:
	setp.lt.s32 	%p149, %r1, 97;
	mov.f64 	%fd318, %fd317;
	mov.u64 	%rd303, %rd302;
	@%p149 bra 	$L__BB7_106;
	ld.shared.f64 	%fd127, [_ZN6thrust24THRUST_300001_SM_1000_NS8cuda_cub4core6detail5shmemE+56];
	ld.shared.u64 	%rd87, [_ZN6thrust24THRUST_300001_SM_1000_NS8cuda_cub4core6detail5shmemE+64];
	abs.f64 	%fd128, %fd317;
	abs.f64 	%fd129, %fd127;
	setp.lt.f64 	%p150, %fd128, %fd129;
	mov.f64 	%fd318, %fd127;
	mov.u64 	%rd303, %rd87;
	@%p150 bra 	$L__BB7_106;
	setp.lt.f64 	%p151, %fd129, %fd128;
	mov.f64 	%fd318, %fd317;
	mov.u64 	%rd303, %rd302;
	@%p151 bra 	$L__BB7_106;
	setp.lt.s64 	%p152, %rd302, %rd87;
	min.s64 	%rd303, %rd302, %rd87;
	selp.f64 	%fd318, %fd317, %fd127, %p152;
$L__BB7_106:
	setp.lt.s32 	%p153, %r1, 129;
	mov.f64 	%fd319, %fd318;
	mov.u64 	%rd304, %rd303;
	@%p153 bra 	$L__BB7_110;
	ld.shared.f64 	%fd132, [_ZN6thrust24THRUST_300001_SM_1000_NS8cuda_cub4core6detail5shmemE+72];
	ld.shared.u64 	%rd90, [_ZN6thrust24THRUST_300001_SM_1000_NS8cuda_cub4core6detail5shmemE+80];
	abs.f64 	%fd133, %fd318;
	abs.f64 	%fd134, %fd132;
	setp.lt.f64 	%p154, %fd133, %fd134;
	mov.f64 	%fd319, %fd132;
	mov.u64 	%rd304, %rd90;
	@%p154 bra 	$L__BB7_110;
	setp.lt.f64 	%p155, %fd134, %fd133;
	mov.f64 	%fd319, %fd318;
	mov.u64 	%rd304, %rd303;
	@%p155 bra 	$L__BB7_110;
	setp.lt.s64 	%p156, %rd303, %rd90;
	min.s64 	%rd304, %rd303, %rd90;
	selp.f64 	%fd319, %fd318, %fd132, %p156;
$L__BB7_110:
	setp.lt.s32 	%p157, %r1, 161;
	mov.f64 	%fd320, %fd319;
	mov.u64 	%rd305, %rd304;
	@%p157 bra 	$L__BB7_114;
	ld.shared.f64 	%fd137, [_ZN6thrust24THRUST_300001_SM_1000_NS8cuda_cub4core6detail5shmemE+88];
	ld.shared.u64 	%rd93, [_ZN6thrust24THRUST_300001_SM_1000_NS8cuda_cub4core6detail5shmemE+96];
	abs.f64 	%fd138, %fd319;
	abs.f64 	%fd139, %fd137;
	setp.lt.f64 	%p158, %fd138, %fd139;
	mov.f64 	%fd320, %fd137;
	mov.u64 	%rd305, %rd93;
	@%p158 bra 	$L__BB7_114;
	setp.lt.f64 	%p159, %fd139, %fd138;
	mov.f64 	%fd320, %fd319;
	mov.u64 	%rd305, %rd304;
	@%p159 bra 	$L__BB7_114;
	setp.lt.s64 	%p160, %rd304, %rd93;
	min.s64 	%rd305, %rd304, %rd93;
	selp.f64 	%fd320, %fd319, %fd137, %p160;
$L__BB7_114:
	setp.lt.s32 	%p161, %r1, 193;
	mov.f64 	%fd321, %fd320;
	mov.u64 	%rd306, %rd305;
	@%p161 bra 	$L__BB7_118;
	ld.shared.f64 	%fd142, [_ZN6thrust24THRUST_300001_SM_1000_NS8cuda_cub4core6detail5shmemE+104];
	ld.shared.u64 	%rd96, [_ZN6thrust24THRUST_300001_SM_1000_NS8cuda_cub4core6detail5shmemE+112];
	abs.f64 	%fd143, %fd320;
	abs.f64 	%fd144, %fd142;
	setp.lt.f64 	%p162, %fd143, %fd144;
	mov.f64 	%fd321, %fd142;
	mov.u64 	%rd306, %rd96;
	@%p162 bra 	$L__BB7_118;
	setp.lt.f64 	%p163, %fd144, %fd143;
	mov.f64 	%fd321, %fd320;
	mov.u64 	%rd306, %rd305;
	@%p163 bra 	$L__BB7_118;
	setp.lt.s64 	%p164, %rd305, %rd96;
	min.s64 	%rd306, %rd305, %rd96;
	selp.f64 	%fd321, %fd320, %fd142, %p164;
$L__BB7_118:
	setp.lt.s32 	%p165, %r1, 225;
	mov.u64 	%rd340, %rd306;
	mov.f64 	%fd351, %fd321;
	@%p165 bra 	$L__BB7_204;
	ld.shared.f64 	%fd147, [_ZN6thrust24THRUST_300001_SM_1000_NS8cuda_cub4core6detail5shmemE+120];
	ld.shared.u64 	%rd99, [_ZN6thrust24THRUST_300001_SM_1000_NS8cuda_cub4core6detail5shmemE+128];
	abs.f64 	%fd148, %fd321;
	abs.f64 	%fd149, %fd147;
	setp.lt.f64 	%p166, %fd148, %fd149;
	mov.u64 	%rd340, %rd99;
	mov.f64 	%fd351, %fd147;
	@%p166 bra 	$L__BB7_204;
	setp.lt.f64 	%p167, %fd149, %fd148;
	mov.u64 	%rd340, %rd306;
	mov.f64 	%fd351, %fd321;
	@%p167 bra 	$L__BB7_204;
	setp.lt.s64 	%p168, %rd306, %rd99;
	min.s64 	%rd340, %rd306, %rd99;
	selp.f64 	%fd351, %fd321, %fd147, %p168;
	bra.uni 	$L__BB7_204;
$L__BB7_122:
	mov.u32 	%r18, %tid.x;
	cvt.u64.u32 	%rd101, %r18;
	mul.wide.u32 	%rd195, %r18, 8;
	add.s64 	%rd102, %rd1, %rd195;
	ld.global.f64 	%fd274, [%rd102];
	add.s32 	%r31, %r18, 256;
	cvt.u64.u32 	%rd196, %r31;
	ld.global.f64 	%fd275, [%rd102+2048];
	add.s32 	%r32, %r18, 512;
	cvt.u64.u32 	%rd197, %r32;
	ld.global.f64 	%fd276, [%rd102+4096];
	add.s32 	%r33, %r18, 768;
	cvt.u64.u32 	%rd198, %r33;
	ld.global.f64 	%fd277, [%rd102+6144];
	or.b32  	%r34, %r18, 1024;
	cvt.u64.u32 	%rd103, %r34;
	add.s64 	%rd327, %rd192, %rd103;
	ld.global.f64 	%fd338, [%rd102+8192];
	abs.f64 	%fd278, %fd274;
	abs.f64 	%fd279, %fd275;
	setp.geu.f64 	%p3, %fd278, %fd279;
	selp.f64 	%fd280, %fd274, %fd275, %p3;
	selp.b64 	%rd199, %rd101, %rd196, %p3;
	abs.f64 	%fd281, %fd280;
	abs.f64 	%fd282, %fd276;
	setp.geu.f64 	%p4, %fd281, %fd282;
	selp.f64 	%fd283, %fd280, %fd276, %p4;
	selp.b64 	%rd200, %rd199, %rd197, %p4;
	abs.f64 	%fd284, %fd283;
	abs.f64 	%fd285, %fd277;
	setp.geu.f64 	%p5, %fd284, %fd285;
	selp.f64 	%fd152, %fd283, %fd277, %p5;
	selp.b64 	%rd105, %rd200, %rd198, %p5;
	abs.f64 	%fd153, %fd152;
	abs.f64 	%fd154, %fd338;
	setp.lt.f64 	%p6, %fd153, %fd154;
	@%p6 bra 	$L__BB7_124;
	setp.lt.f64 	%p7, %fd154, %fd153;
	setp.lt.u64 	%p8, %rd105, %rd103;
	or.pred  	%p9, %p7, %p8;
	selp.f64 	%fd338, %fd152, %fd338, %p9;
	add.s64 	%rd203, %rd192, %rd105;
	selp.b64 	%rd327, %rd203, %rd327, %p9;
$L__BB7_124:
	setp.lt.u64 	%p10, %rd194, 2560;
	mov.b64 	%rd316, 1280;
	@%p10 bra 	$L__BB7_137;
	mov.b64 	%rd308, 1280;
	mov.f64 	%fd323, %fd338;
$L__BB7_126:
	add.s64 	%rd206, %rd308, %rd101;
	shl.b64 	%rd207, %rd308, 3;
	add.s64 	%rd208, %rd102, %rd207;
	add.s64 	%rd310, %rd206, %rd192;
	ld.global.f64 	%fd324, [%rd208];
	ld.global.f64 	%fd325, [%rd208+2048];
	ld.global.f64 	%fd326, [%rd208+4096];
	add.s64 	%rd313, %rd310, 768;
	ld.global.f64 	%fd327, [%rd208+6144];
	ld.global.f64 	%fd338, [%rd208+8192];
	abs.f64 	%fd163, %fd323;
	abs.f64 	%fd164, %fd324;
	setp.lt.f64 	%p11, %fd163, %fd164;
	@%p11 bra 	$L__BB7_128;
	setp.lt.f64 	%p12, %fd164, %fd163;
	setp.lt.s64 	%p13, %rd327, %rd310;
	or.pred  	%p14, %p12, %p13;
	selp.f64 	%fd324, %fd323, %fd324, %p14;
	selp.b64 	%rd310, %rd327, %rd310, %p14;
$L__BB7_128:
	add.s64 	%rd209, %rd308, %rd101;
	add.s64 	%rd210, %rd209, %rd192;
	add.s64 	%rd311, %rd210, 256;
	abs.f64 	%fd167, %fd324;
	abs.f64 	%fd168, %fd325;
	setp.lt.f64 	%p15, %fd167, %fd168;
	@%p15 bra 	$L__BB7_130;
	setp.lt.f64 	%p16, %fd168, %fd167;
	setp.lt.s64 	%p17, %rd310, %rd311;
	or.pred  	%p18, %p16, %p17;
	selp.f64 	%fd325, %fd324, %fd325, %p18;
	selp.b64 	%rd311, %rd310, %rd311, %p18;
$L__BB7_130:
	add.s64 	%rd211, %rd308, %rd101;
	add.s64 	%rd212, %rd211, %rd192;
	add.s64 	%rd312, %rd212, 512;
	abs.f64 	%fd171, %fd325;
	abs.f64 	%fd172, %fd326;
	setp.lt.f64 	%p19, %fd171, %fd172;
	@%p19 bra 	$L__BB7_132;
	setp.lt.f64 	%p20, %fd172, %fd171;
	setp.lt.s64 	%p21, %rd311, %rd312;
	or.pred  	%p22, %p20, %p21;
	selp.f64 	%fd326, %fd325, %fd326, %p22;
	selp.b64 	%rd312, %rd311, %rd312, %p22;
$L__BB7_132:
	abs.f64 	%fd175, %fd326;
	abs.f64 	%fd176, %fd327;
	setp.lt.f64 	%p23, %fd175, %fd176;
	@%p23 bra 	$L__BB7_134;
	setp.lt.f64 	%p24, %fd176, %fd175;
	setp.lt.s64 	%p25, %rd312, %rd313;
	or.pred  	%p26, %p24, %p25;
	selp.f64 	%fd327, %fd326, %fd327, %p26;
	selp.b64 	%rd313, %rd312, %rd313, %p26;
$L__BB7_134:
	add.s64 	%rd213, %rd308, %rd101;
	add.s64 	%rd214, %rd213, %rd192;
	add.s64 	%rd327, %rd214, 1024;
	abs.f64 	%fd179, %fd327;
	abs.f64 	%fd180, %fd338;
	setp.lt.f64 	%p27, %fd179, %fd180;
	@%p27 bra 	$L__BB7_136;
	setp.lt.f64 	%p28, %fd180, %fd179;
	setp.lt.s64 	%p29, %rd313, %rd327;
	or.pred  	%p30, %p28, %p29;
	selp.f64 	%fd338, %fd327, %fd338, %p30;
	selp.b64 	%rd327, %rd313, %rd327, %p30;
$L__BB7_136:
	add.s64 	%rd316, %rd308, 1280;
	add.s64 	%rd215, %rd308, 2560;
	setp.le.s64 	%p31, %rd215, %rd194;
	mov.u64 	%rd308, %rd316;
	mov.f64 	%fd323, %fd338;
	@%p31 bra 	$L__BB7_126;
$L__BB7_137:
	setp.le.s64 	%p32, %rd194, %rd316;
	@%p32 bra 	$L__BB7_160;
	cvt.u32.u64 	%r35, %rd316;
	cvt.u32.u64 	%r36, %rd194;
	sub.s32 	%r19, %r36, %r35;
	setp.ge.s32 	%p33, %r18, %r19;
	@%p33 bra 	$L__BB7_160;
	cvta.to.global.u64 	%rd128, %rd191;
	not.b32 	%r38, %r18;
	add.s32 	%r39, %r38, %r36;
	sub.s32 	%r20, %r39, %r35;
	and.b32  	%r41, %r20, 768;
	setp.eq.s32 	%p34, %r41, 768;
	mov.u32 	%r389, %r18;
	@%p34 bra 	$L__BB7_145;
	add.s64 	%rd217, %rd316, %rd101;
	add.s64 	%rd318, %rd217, %rd192;
	shl.b64 	%rd218, %rd217, 3;
	add.s64 	%rd317, %rd128, %rd218;
	shr.u32 	%r42, %r20, 8;
	add.s32 	%r43, %r42, 1;
	and.b32  	%r44, %r43, 3;
	neg.s32 	%r387, %r44;
	mov.u32 	%r389, %r18;
$L__BB7_141:
	.pragma "nounroll";
	mov.u64 	%rd133, %rd327;
	mov.f64 	%fd184, %fd338;
	ld.global.f64 	%fd185, [%rd317];
	abs.f64 	%fd186, %fd184;
	abs.f64 	%fd187, %fd185;
	setp.lt.f64 	%p35, %fd186, %fd187;
	mov.f64 	%fd338, %fd185;
	mov.u64 	%rd327, %rd318;
	@%p35 bra 	$L__BB7_144;
	setp.lt.f64 	%p36, %fd187, %fd186;
	mov.f64 	%fd338, %fd184;
	mov.u64 	%rd327, %rd133;
	@%p36 bra 	$L__BB7_144;
	setp.lt.s64 	%p37, %rd133, %rd318;
	selp.f64 	%fd338, %fd184, %fd185, %p37;
	min.s64 	%rd327, %rd133, %rd318;
$L__BB7_144:
	add.s32 	%r389, %r389, 256;
	add.s64 	%rd318, %rd318, 256;
	add.s64 	%rd317, %rd317, 2048;
	add.s32 	%r387, %r387, 1;
	setp.ne.s32 	%p38, %r387, 0;
	@%p38 bra 	$L__BB7_141;
$L__BB7_145:
	setp.lt.u32 	%p39, %r20, 768;
	@%p39 bra 	$L__BB7_160;
	add.s32 	%r390, %r389, 512;
$L__BB7_147:
	mov.u32 	%r28, %r390;
	add.s32 	%r45, %r28, -512;
	cvt.u64.u32 	%rd219, %r45;
	add.s64 	%rd220, %rd316, %rd219;
	shl.b64 	%rd221, %rd220, 3;
	add.s64 	%rd141, %rd128, %rd221;
	add.s64 	%rd142, %rd220, %rd192;
	ld.global.f64 	%fd193, [%rd141];
	abs.f64 	%fd194, %fd338;
	abs.f64 	%fd195, %fd193;
	setp.lt.f64 	%p40, %fd194, %fd195;
	mov.f64 	%fd335, %fd193;
	mov.u64 	%rd324, %rd142;
	@%p40 bra 	$L__BB7_150;
	setp.lt.f64 	%p41, %fd195, %fd194;
	mov.f64 	%fd335, %fd338;
	mov.u64 	%rd324, %rd327;
	@%p41 bra 	$L__BB7_150;
	setp.lt.s64 	%p42, %rd327, %rd142;
	selp.f64 	%fd335, %fd338, %fd193, %p42;
	min.s64 	%rd324, %rd327, %rd142;
$L__BB7_150:
	add.s32 	%r46, %r28, -256;
	cvt.u64.u32 	%rd222, %r46;
	add.s64 	%rd223, %rd316, %rd222;
	add.s64 	%rd145, %rd223, %rd192;
	ld.global.f64 	%fd198, [%rd141+2048];
	abs.f64 	%fd199, %fd335;
	abs.f64 	%fd200, %fd198;
	setp.lt.f64 	%p43, %fd199, %fd200;
	mov.f64 	%fd336, %fd198;
	mov.u64 	%rd325, %rd145;
	@%p43 bra 	$L__BB7_153;
	setp.lt.f64 	%p44, %fd200, %fd199;
	mov.f64 	%fd336, %fd335;
	mov.u64 	%rd325, %rd324;
	@%p44 bra 	$L__BB7_153;
	setp.lt.s64 	%p45, %rd324, %rd145;
	selp.f64 	%fd336, %fd335, %fd198, %p45;
	min.s64 	%rd325, %rd324, %rd145;
$L__BB7_153:
	cvt.u64.u32 	%rd224, %r28;
	add.s64 	%rd225, %rd316, %rd224;
	add.s64 	%rd148, %rd225, %rd192;
	ld.global.f64 	%fd203, [%rd141+4096];
	abs.f64 	%fd204, %fd336;
	abs.f64 	%fd205, %fd203;
	setp.lt.f64 	%p46, %fd204, %fd205;
	mov.f64 	%fd337, %fd203;
	mov.u64 	%rd326, %rd148;
	@%p46 bra 	$L__BB7_156;
	setp.lt.f64 	%p47, %fd205, %fd204;
	mov.f64 	%fd337, %fd336;
	mov.u64 	%rd326, %rd325;
	@%p47 bra 	$L__BB7_156;
	setp.lt.s64 	%p48, %rd325, %rd148;
	selp.f64 	%fd337, %fd336, %fd203, %p48;
	min.s64 	%rd326, %rd325, %rd148;
$L__BB7_156:
	add.s32 	%r47, %r28, 256;
	cvt.u64.u32 	%rd226, %r47;
	add.s64 	%rd227, %rd316, %rd226;
	add.s64 	%rd151, %rd227, %rd192;
	ld.global.f64 	%fd208, [%rd141+6144];
	abs.f64 	%fd209, %fd337;
	abs.f64 	%fd210, %fd208;
	setp.lt.f64 	%p49, %fd209, %fd210;
	mov.f64 	%fd338, %fd208;
	mov.u64 	%rd327, %rd151;
	@%p49 bra 	$L__BB7_159;
	setp.lt.f64 	%p50, %fd210, %fd209;
	mov.f64 	%fd338, %fd337;
	mov.u64 	%rd327, %rd326;
	@%p50 bra 	$L__BB7_159;
	setp.lt.s64 	%p51, %rd326, %rd151;
	selp.f64 	%fd338, %fd337, %fd208, %p51;
	min.s64 	%rd327, %rd326, %rd151;
$L__BB7_159:
	add.s32 	%r390, %r28, 1024;
	add.s32 	%r48, %r28, 512;
	setp.lt.s32 	%p52, %r48, %r19;
	@%p52 bra 	$L__BB7_147;
$L__BB7_160:
	// begin inline asm
	mov.u32 %r49, %laneid;
	// end inline asm
	mov.b64 	%rd228, %fd338;
	mov.b64 	{%r51, %r56}, %rd228;
	mov.b32 	%r67, 1;
	mov.b32 	%r68, 31;
	mov.b32 	%r69, -1;
	// begin inline asm
	shfl.sync.down.b32 %r50, %r51, %r67, %r68, %r69;
	// end inline asm
	// begin inline asm
	shfl.sync.down.b32 %r55, %r56, %r67, %r68, %r69;
	// end inline asm
	mov.b64 	%rd229, {%r50, %r55};
	mov.b64 	%fd214, %rd229;
	mov.b64 	{%r61, %r66}, %rd327;
	// begin inline asm
	shfl.sync.down.b32 %r60, %r61, %r67, %r68, %r69;
	// end inline asm
	// begin inline asm
	shfl.sync.down.b32 %r65, %r66, %r67, %r68, %r69;
	// end inline asm
	mov.b64 	%rd155, {%r60, %r65};
	setp.gt.s32 	%p53, %r49, 30;
	mov.f64 	%fd340, %fd338;
	mov.u64 	%rd329, %rd327;
	@%p53 bra 	$L__BB7_164;
	abs.f64 	%fd215, %fd338;
	abs.f64 	%fd216, %fd214;
	setp.lt.f64 	%p54, %fd215, %fd216;
	mov.f64 	%fd340, %fd214;
	mov.u64 	%rd329, %rd155;
	@%p54 bra 	$L__BB7_164;
	setp.lt.f64 	%p55, %fd216, %fd215;
	mov.f64 	%fd340, %fd338;
	mov.u64 	%rd329, %rd327;
	@%p55 bra 	$L__BB7_164;
	setp.lt.s64 	%p56, %rd327, %rd155;
	selp.f64 	%fd340, %fd338, %fd214, %p56;
	min.s64 	%rd329, %rd327, %rd155;
$L__BB7_164:
	mov.b64 	%rd230, %fd340;
	mov.b64 	{%r71, %r76}, %rd230;
	mov.b32 	%r87, 2;
	mov.b32 	%r88, 31;
	mov.b32 	%r89, -1;
	// begin inline asm
	shfl.sync.down.b32 %r70, %r71, %r87, %r88, %r89;
	// end inline asm
	// begin inline asm
	shfl.sync.down.b32 %r75, %r76, %r87, %r88, %r89;
	// end inline asm
	mov.b64 	%rd231, {%r70, %r75};
	mov.b64 	%fd219, %rd231;
	mov.b64 	{%r81, %r86}, %rd329;
	// begin inline asm
	shfl.sync.down.b32 %r80, %r81, %r87, %r88, %r89;
	// end inline asm
	// begin inline asm
	shfl.sync.down.b32 %r85, %r86, %r87, %r88, %r89;
	// end inline asm
	mov.b64 	%rd158, {%r80, %r85};
	setp.gt.s32 	%p57, %r49, 29;
	mov.f64 	%fd341, %fd340;
	mov.u64 	%rd330, %rd329;
	@%p57 bra 	$L__BB7_168;
	abs.f64 	%fd220, %fd340;
	abs.f64 	%fd221, %fd219;
	setp.lt.f64 	%p58, %fd220, %fd221;
	mov.f64 	%fd341, %fd219;
	mov.u64 	%rd330, %rd158;
	@%p58 bra 	$L__BB7_168;
	setp.lt.f64 	%p59, %fd221, %fd220;
	mov.f64 	%fd341, %fd340;
	mov.u64 	%rd330, %rd329;
	@%p59 bra 	$L__BB7_168;
	setp.lt.s64 	%p60, %rd329, %rd158;
	selp.f64 	%fd341, %fd340, %fd219, %p60;
	min.s64 	%rd330, %rd329, %rd158;
$L__BB7_168:
	mov.b64 	%rd232, %fd341;
	mov.b64 	{%r91, %r96}, %rd232;
	mov.b32 	%r107, 4;
	mov.b32 	%r108, 31;
	mov.b32 	%r109, -1;
	// begin inline asm
	shfl.sync.down.b32 %r90, %r91, %r107, %r108, %r109;
	// end inline asm
	// begin inline asm
	shfl.sync.down.b32 %r95, %r96, %r107, %r108, %r109;
	// end inline asm
	mov.b64 	%rd233, {%r90, %r95};
	mov.b64 	%fd224, %rd233;
	mov.b64 	{%r101, %r106}, %rd330;
	// begin inline asm
	shfl.sync.down.b32 %r100, %r101, %r107, %r108, %r109;
	// end inline asm
	// begin inline asm
	shfl.sync.down.b32 %r105, %r106, %r107, %r108, %r109;
	// end inline asm
	mov.b64 	%rd161, {%r100, %r105};
	setp.gt.s32 	%p61, %r49, 27;
	mov.f64 	%fd342, %fd341;
	mov.u64 	%rd331, %rd330;
	@%p61 bra 	$L__BB7_172;
	abs.f64 	%fd225, %fd341;
	abs.f64 	%fd226, %fd224;
	setp.lt.f64 	%p62, %fd225, %fd226;
	mov.f64 	%fd342, %fd224;
	mov.u64 	%rd331, %rd161;
	@%p62 bra 	$L__BB7_172;
	setp.lt.f64 	%p63, %fd226, %fd225;
	mov.f64 	%fd342, %fd341;
	mov.u64 	%rd331, %rd330;
	@%p63 bra 	$L__BB7_172;
	setp.lt.s64 	%p64, %rd330, %rd161;
	selp.f64 	%fd342, %fd341, %fd224, %p64;
	min.s64 	%rd331, %rd330, %rd161;
$L__BB7_172:
	mov.b64 	%rd234, %fd342;
	mov.b64 	{%r111, %r116}, %rd234;
	mov.b32 	%r127, 8;
	mov.b32 	%r128, 31;
	mov.b32 	%r129, -1;
	// begin inline asm
	shfl.sync.down.b32 %r110, %r111, %r127, %r128, %r129;
	// end inline asm
	// begin inline asm
	shfl.sync.down.b32 %r115, %r116, %r127, %r128, %r129;
	// end inline asm
	mov.b64 	%rd235, {%r110, %r115};
	mov.b64 	%fd229, %rd235;
	mov.b64 	{%r121, %r126}, %rd331;
	// begin inline asm
	shfl.sync.down.b32 %r120, %r121, %r127, %r128, %r129;
	// end inline asm
	// begin inline asm
	shfl.sync.down.b32 %r125, %r126, %r127, %r128, %r129;
	// end inline asm
	mov.b64 	%rd164, {%r120, %r125};
	setp.gt.s32 	%p65, %r49, 23;
	mov.f64 	%fd343, %fd342;
	mov.u64 	%rd332, %rd331;
	@%p65 bra 	$L__BB7_176;
	abs.f64 	%fd230, %fd342;
	abs.f64 	%fd231, %fd229;
	setp.lt.f64 	%p66, %fd230, %fd231;
	mov.f64 	%fd343, %fd229;
	mov.u64 	%rd332, %rd164;
	@%p66 bra 	$L__BB7_176;
	setp.lt.f64 	%p67, %fd231, %fd230;
	mov.f64 	%fd343, %fd342;
	mov.u64 	%rd332, %rd331;
	@%p67 bra 	$L__BB7_176;
	setp.lt.s64 	%p68, %rd331, %rd164;
	selp.f64 	%fd343, %fd342, %fd229, %p68;
	min.s64 	%rd332, %rd331, %rd164;
$L__BB7_176:
	mov.b64 	%rd236, %fd343;
	mov.b64 	{%r131, %r136}, %rd236;
	mov.b32 	%r147, 16;
	mov.b32 	%r148, 31;
	mov.b32 	%r149, -1;
	// begin inline asm
	shfl.sync.down.b32 %r130, %r131, %r147, %r148, %r149;
	// end inline asm
	// begin inline asm
	shfl.sync.down.b32 %r135, %r136, %r147, %r148, %r149;
	// end inline asm
	mov.b64 	%rd237, {%r130, %r135};
	mov.b64 	%fd234, %rd237;
	mov.b64 	{%r141, %r146}, %rd332;
	// begin inline asm
	shfl.sync.down.b32 %r140, %r141, %r147, %r148, %r149;
	// end inline asm
	// begin inline asm
	shfl.sync.down.b32 %r145, %r146, %r147, %r148, %r149;
	// end inline asm
	mov.b64 	%rd167, {%r140, %r145};
	setp.gt.s32 	%p69, %r49, 15;
	mov.f64 	%fd351, %fd343;
	mov.u64 	%rd340, %rd332;
	@%p69 bra 	$L__BB7_180;
	abs.f64 	%fd235, %fd343;
	abs.f64 	%fd236, %fd234;
	setp.lt.f64 	%p70, %fd235, %fd236;
	mov.f64 	%fd351, %fd234;
	mov.u64 	%rd340, %rd167;
	@%p70 bra 	$L__BB7_180;
	setp.lt.f64 	%p71, %fd236, %fd235;
	mov.f64 	%fd351, %fd343;
	mov.u64 	%rd340, %rd332;
	@%p71 bra 	$L__BB7_180;
	setp.lt.s64 	%p72, %rd332, %rd167;
	selp.f64 	%fd351, %fd343, %fd234, %p72;
	min.s64 	%rd340, %rd332, %rd167;
$L__BB7_180:
	setp.ne.s32 	%p73, %r49, 0;
	@%p73 bra 	$L__BB7_182;
	shr.u32 	%r150, %r18, 1;
	and.b32  	%r151, %r150, 496;
	mov.u32 	%r152, _ZN6thrust24THRUST_300001_SM_1000_NS8cuda_cub4core6detail5shmemE;
	add.s32 	%r153, %r152, %r151;
	st.shared.f64 	[%r153+8], %fd351;
	st.shared.u64 	[%r153+16], %rd340;
$L__BB7_182:
	bar.sync 	0;
	setp.ne.s32 	%p74, %r18, 0;
	@%p74 bra 	$L__BB7_204;
	ld.shared.f64 	%fd239, [_ZN6thrust24THRUST_300001_SM_1000_NS8cuda_cub4core6detail5shmemE+24];
	ld.shared.u64 	%rd170, [_ZN6thrust24THRUST_300001_SM_1000_NS8cuda_cub4core6detail5shmemE+32];
	abs.f64 	%fd240, %fd351;
	abs.f64 	%fd241, %fd239;
	setp.lt.f64 	%p75, %fd240, %fd241;
	mov.f64 	%fd345, %fd239;
	mov.u64 	%rd334, %rd170;
	@%p75 bra 	$L__BB7_186;
	setp.lt.f64 	%p76, %fd241, %fd240;
	mov.f64 	%fd345, %fd351;
	mov.u64 	%rd334, %rd340;
	@%p76 bra 	$L__BB7_186;
	setp.lt.s64 	%p77, %rd340, %rd170;
	selp.f64 	%fd345, %fd351, %fd239, %p77;
	min.s64 	%rd334, %rd340, %rd170;
$L__BB7_186:
	ld.shared.f64 	%fd244, [_ZN6thrust24THRUST_300001_SM_1000_NS8cuda_cub4core6detail5shmemE+40];
	ld.shared.u64 	%rd173, [_ZN6thrust24THRUST_300001_SM_1000_NS8cuda_cub4core6detail5shmemE+48];
	abs.f64 	%fd245, %fd345;
	abs.f64 	%fd246, %fd244;
	setp.lt.f64 	%p78, %fd245, %fd246;
	mov.f64 	%fd346, %fd244;
	mov.u64 	%rd335, %rd173;
	@%p78 bra 	$L__BB7_189;
	setp.lt.f64 	%p79, %fd246, %fd245;
	mov.f64 	%fd346, %fd345;
	mov.u64 	%rd335, %rd334;
	@%p79 bra 	$L__BB7_189;
	setp.lt.s64 	%p80, %rd334, %rd173;
	selp.f64 	%fd346, %fd345, %fd244, %p80;
	min.s64 	%rd335, %rd334, %rd173;
$L__BB7_189:
	ld.shared.f64 	%fd249, [_ZN6thrust24THRUST_300001_SM_1000_NS8cuda_cub4core6detail5shmemE+56];
	ld.shared.u64 	%rd176, [_ZN6thrust24THRUST_300001_SM_1000_NS8cuda_cub4core6detail5shmemE+64];
	abs.f64 	%fd250, %fd346;
	abs.f64 	%fd251, %fd249;
	setp.lt.f64 	%p81, %fd250, %fd251;
	mov.f64 	%fd347, %fd249;
	mov.u64 	%rd336, %rd176;
	@%p81 bra 	$L__BB7_192;
	setp.lt.f64 	%p82, %fd251, %fd250;
	mov.f64 	%fd347, %fd346;
	mov.u64 	%rd336, %rd335;
	@%p82 bra 	$L__BB7_192;
	setp.lt.s64 	%p83, %rd335, %rd176;
	selp.f64 	%fd347, %fd346, %fd249, %p83;
	min.s64 	%rd336, %rd335, %rd176;
$L__BB7_192:
	ld.shared.f64 	%fd254, [_ZN6thrust24THRUST_300001_SM_1000_NS8cuda_cub4core6detail5shmemE+72];
	ld.shared.u64 	%rd179, [_ZN6thrust24THRUST_300001_SM_1000_NS8cuda_cub4core6detail5shmemE+80];
	abs.f64 	%fd255, %fd347;
	abs.f64 	%fd256, %fd254;
	setp.lt.f64 	%p84, %fd255, %fd256;
	mov.f64 	%fd348, %fd254;
	mov.u64 	%rd337, %rd179;
	@%p84 bra 	$L__BB7_195;
	setp.lt.f64 	%p85, %fd256, %fd255;
	mov.f64 	%fd348, %fd347;
	mov.u64 	%rd337, %rd336;
	@%p85 bra 	$L__BB7_195;
	setp.lt.s64 	%p86, %rd336, %rd179;
	selp.f64 	%fd348, %fd347, %fd254, %p86;
	min.s64 	%rd337, %rd336, %rd179;
$L__BB7_195:
	ld.shared.f64 	%fd259, [_ZN6thrust24THRUST_300001_SM_1000_NS8cuda_cub4core6detail5shmemE+88];
	ld.shared.u64 	%rd182, [_ZN6thrust24THRUST_300001_SM_1000_NS8cuda_cub4core6detail5shmemE+96];
	abs.f64 	%fd260, %fd348;
	abs.f64 	%fd261, %fd259;
	setp.lt.f64 	%p87, %fd260, %fd261;
	mov.f64 	%fd349, %fd259;
	mov.u64 	%rd338, %rd182;
	@%p87 bra 	$L__BB7_198;
	setp.lt.f64 	%p88, %fd261, %fd260;
	mov.f64 	%fd349, %fd348;
	mov.u64 	%rd338, %rd337;
	@%p88 bra 	$L__BB7_198;
	setp.lt.s64 	%p89, %rd337, %rd182;
	selp.f64 	%fd349, %fd348, %fd259, %p89;
	min.s64 	%rd338, %rd337, %rd182;
$L__BB7_198:
	ld.shared.f64 	%fd264, [_ZN6thrust24THRUST_300001_SM_1000_NS8cuda_cub4core6detail5shmemE+104];
	ld.shared.u64 	%rd185, [_ZN6thrust24THRUST_300001_SM_1000_NS8cuda_cub4core6detail5shmemE+112];
	abs.f64 	%fd265, %fd349;
	abs.f64 	%fd266, %fd264;
	setp.lt.f64 	%p90, %fd265, %fd266;
	mov.f64 	%fd350, %fd264;
	mov.u64 	%rd339, %rd185;
	@%p90 bra 	$L__BB7_201;
	setp.lt.f64 	%p91, %fd266, %fd265;
	mov.f64 	%fd350, %fd349;
	mov.u64 	%rd339, %rd338;
	@%p91 bra 	$L__BB7_201;
	setp.lt.s64 	%p92, %rd338, %rd185;
	selp.f64 	%fd350, %fd349, %fd264, %p92;
	min.s64 	%rd339, %rd338, %rd185;
$L__BB7_201:
	ld.shared.f64 	%fd269, [_ZN6thrust24THRUST_300001_SM_1000_NS8cuda_cub4core6detail5shmemE+120];
	ld.shared.u64 	%rd188, [_ZN6thrust24THRUST_300001_SM_1000_NS8cuda_cub4core6detail5shmemE+128];
	abs.f64 	%fd270, %fd350;
	abs.f64 	%fd271, %fd269;
	setp.lt.f64 	%p93, %fd270, %fd271;
	mov.u64 	%rd340, %rd188;
	mov.f64 	%fd351, %fd269;
	@%p93 bra 	$L__BB7_204;
	setp.lt.f64 	%p94, %fd271, %fd270;
	mov.u64 	%rd340, %rd339;
	mov.f64 	%fd351, %fd350;
	@%p94 bra 	$L__BB7_204;
	setp.lt.s64 	%p95, %rd339, %rd188;
	selp.f64 	%fd351, %fd350, %fd269, %p95;
	min.s64 	%rd340, %rd339, %rd188;
$L__BB7_204:
	mov.u32 	%r381, %tid.x;
	setp.ne.s32 	%p212, %r381, 0;
	@%p212 bra 	$L__BB7_206;
	ld.param.u64 	%rd271, [_ZN6thrust24THRUST_300001_SM_1000_NS8cuda_cub4core6detail13_kernel_agentINS1_8__reduce11ReduceAgentINS0_12zip_iteratorIN4cuda3std3__45tupleIJNS0_10device_ptrIdEENS0_17counting_iteratorIlNS0_11use_defaultESF_SF_EEEEEEEPNSB_IJdlEEESJ_lNS1_9__extrema9arg_max_fIdl10comparatorEEEEJSI_SK_lSO_EEEvDpT0__param_1];
	cvta.to.global.u64 	%rd270, %rd271;
	st.global.f64 	[%rd270], %fd351;
	st.global.u64 	[%rd270+8], %rd340;
$L__BB7_206:
	ret;

}
	// .globl	_ZN6thrust24THRUST_300001_SM_1000_NS8cuda_cub4core6detail13_kernel_agentINS1_8__reduce11ReduceAgentINS0_12zip_iteratorIN4cuda3std3__45tupleIJNS0_10device_ptrIdEENS0_17counting_iteratorIlNS0_11use_defaultESF_SF_EEEEEEEPNSB_IJdlEEESJ_lNS1_9__extrema9arg_max_fIdl10comparatorEEEEJSI_SK_lN3cub18CUB_300001_SM_100013GridEvenShareIlEENSR_9GridQueueIyEESO_EEEvDpT0_
.visible .entry _ZN6thrust24THRUST_300001_SM_1000_NS8cuda_cub4core6detail13_kernel_agentINS1_8__reduce11ReduceAgentINS0_12zip_iteratorIN4cuda3std3__45tupleIJNS0_10device_ptrIdEENS0_17counting_iteratorIlNS0_11use_defaultESF_SF_EEEEEEEPNSB_IJdlEEESJ_lNS1_9__extrema9arg_max_fIdl10comparatorEEEEJSI_SK_lN3cub18CUB_300001_SM_100013GridEvenShareIlEENSR_9GridQueueIyEESO_EEEvDpT0_(
	.param .align 8 .b8 _ZN6thrust24THRUST_300001_SM_1000_NS8cuda_cub4core6detail13_kernel_agentINS1_8__reduce11ReduceAgentINS0_12zip_iteratorIN4cuda3std3__45tupleIJNS0_10device_ptrIdEENS0_17counting_iteratorIlNS0_11use_defaultESF_SF_EEEEEEEPNSB_IJdlEEESJ_lNS1_9__extrema9arg_max_fIdl10comparatorEEEEJSI_SK_lN3cub18CUB_300001_SM_100013GridEvenShareIlEENSR_9GridQueueIyEESO_EEEvDpT0__param_0[16],
	.param .u64 .ptr .align 1 _ZN6thrust24THRUST_300001_SM_1000_NS8cuda_cub4core6detail13_kernel_agentINS1_8__reduce11ReduceAgentINS0_12zip_iteratorIN4cuda3std3__45tupleIJNS0_10device_ptrIdEENS0_17counting_iteratorIlNS0_11use_defaultESF_SF_EEEEEEEPNSB_IJdlEEESJ_lNS1_9__extrema9arg_max_fIdl10comparatorEEEEJSI_SK_lN3cub18CUB_300001_SM_100013GridEvenShareIlEENSR_9GridQueueIyEESO_EEEvDpT0__param_1,
	.param .u64 _ZN6thrust24THRUST_300001_SM_1000_NS8cuda_cub4core6detail13_kernel_agentINS1_8__reduce11ReduceAgentINS0_12zip_iteratorIN4cuda3std3__45tupleIJNS0_10device_ptrIdEENS0_17counting_iteratorIlNS0_11use_defaultESF_SF_EEEEEEEPNSB_IJdlEEESJ_lNS1_9__extrema9arg_max_fIdl10comparatorEEEEJSI_SK_lN3cub18CUB_300001_SM_100013GridEvenShareIlEENSR_9GridQueueIyEESO_EEEvDpT0__param_2,
	.param .align 8 .b8 _ZN6thrust24THRUST_300001_SM_1000_NS8cuda_cub4core6detail13_kernel_agentINS1_8__reduce11ReduceAgentINS0_12zip_iteratorIN4cuda3std3__45tupleIJNS0_10device_ptrIdEENS0_17counting_iteratorIlNS0_11use_defaultESF_SF_EEEEEEEPNSB_IJdlEEESJ_lNS1_9__extrema9arg_max_fIdl10comparatorEEEEJSI_SK_lN3cub18CUB_300001_SM_100013GridEvenShareIlEENSR_9GridQueueIyEESO_EEEvDpT0__param_3[72],
	.param .align 8 .b8 _ZN6thrust24THRUST_300001_SM_1000_NS8cuda_cub4core6detail13_kernel_agentINS1_8__reduce11ReduceAgentINS0_12zip_iteratorIN4cuda3std3__45tupleIJNS0_10device_ptrIdEENS0_17counting_iteratorIlNS0_11use_defaultESF_SF_EEEEEEEPNSB_IJdlEEESJ_lNS1_9__extrema9arg_max_fIdl10comparatorEEEEJSI_SK_lN3cub18CUB_300001_SM_100013GridEvenShareIlEENSR_9GridQueueIyEESO_EEEvDpT0__param_4[8],
	.param .align 1 .b8 _ZN6thrust24THRUST_300001_SM_1000_NS8cuda_cub4core6detail13_kernel_agentINS1_8__reduce11ReduceAgentINS0_12zip_iteratorIN4cuda3std3__45tupleIJNS0_10device_ptrIdEENS0_17counting_iteratorIlNS0_11use_defaultESF_SF_EEEEEEEPNSB_IJdlEEESJ_lNS1_9__extrema9arg_max_fIdl10comparatorEEEEJSI_SK_lN3cub18CUB_300001_SM_100013GridEvenShareIlEENSR_9GridQueueIyEESO_EEEvDpT0__param_5[1]
)
.maxntid 256
{
	.reg .pred 	%p<215>;
	.reg .b32 	%r<399>;
	.reg .b64 	%rd<356>;
	.reg .b64 	%fd<352>;

	ld.param.u64 	%rd196, [_ZN6thrust24THRUST_300001_SM_1000_NS8cuda_cub4core6detail13_kernel_agentINS1_8__reduce11ReduceAgentINS0_12zip_iteratorIN4cuda3std3__45tupleIJNS0_10device_ptrIdEENS0_17counting_iteratorIlNS0_11use_defaultESF_SF_EEEEEEEPNSB_IJdlEEESJ_lNS1_9__extrema9arg_max_fIdl10comparatorEEEEJSI_SK_lN3cub18CUB_300001_SM_100013GridEvenShareIlEENSR_9GridQueueIyEESO_EEEvDpT0__param_0+8];
	ld.param.u64 	%rd195, [_ZN6thrust24THRUST_300001_SM_1000_NS8cuda_cub4core6detail13_kernel_agentINS1_8__reduce11ReduceAgentINS0_12zip_iteratorIN4cuda3std3__45tupleIJNS0_10device_ptrIdEENS0_17counting_iteratorIlNS0_11use_defaultESF_SF_EEEEEEEPNSB_IJdlEEESJ_lNS1_9__extrema9arg_max_fIdl10comparatorEEEEJSI_SK_lN3cub18CUB_300001_SM_100013GridEvenShareIlEENSR_9GridQueueIyEESO_EEEvDpT0__param_0];
	ld.param.u64 	%rd199, [_ZN6thrust24THRUST_300001_SM_1000_NS8cuda_cub4core6detail13_kernel_agentINS1_8__reduce11ReduceAgentINS0_12zip_iteratorIN4cuda3std3__45tupleIJNS0_10device_ptrIdEENS0_17counting_iteratorIlNS0_11use_defaultESF_SF_EEEEEEEPNSB_IJdlEEESJ_lNS1_9__extrema9arg_max_fIdl10comparatorEEEEJSI_SK_lN3cub18CUB_300001_SM_100013GridEvenShareIlEENSR_9GridQueueIyEESO_EEEvDpT0__param_4];
	ld.param.u64 	%rd198, [_ZN6thrust24THRUST_300001_SM_1000_NS8cuda_cub4core6detail13_kernel_agentINS1_8__reduce11ReduceAgentINS0_12zip_iteratorIN4cuda3std3__45tupleIJNS0_10device_ptrIdEENS0_17counting_iteratorIlNS0_11use_defaultESF_SF_EEEEEEEPNSB_IJdlEEESJ_lNS1_9__extrema9arg_max_fIdl10comparatorEEEEJSI_SK_lN3cub18CUB_300001_SM_100013GridEvenShareIlEENSR_9GridQueueIyEESO_EEEvDpT0__param_2];
	cvta.to.global.u64 	%rd1, %rd199;
	cvta.to.global.u64 	%rd2, %rd195;
	mov.u32 	%r1, %ctaid.x;
	mul.lo.s32 	%r33, %r1, 1280;
	cvt.u64.u32 	%rd4, %r33;
	mov.u32 	%r34, %nctaid.x;
	mul.lo.s32 	%r35, %r34, 1280;
	cvt.u64.u32 	%rd5, %r35;
	add.s64 	%rd200, %rd4, 1280;
	setp.le.s64 	%p1, %rd200, %rd198;
	@%p1 bra 	$L__BB8_121;
	cvt.u32.u64 	%r159, %rd4;
	cvt.u32.u64 	%r2, %rd198;
	sub.s32 	%r3, %r2, %r159;
	mov.u32 	%r4, %tid.x;
	setp.ge.s32 	%p98, %r4, %r3;
	mov.f64 	%fd298, 0d0000000000000000;
	mov.b64 	%rd298, 0;
	mov.u32 	%r393, %r4;
	@%p98 bra 	$L__BB8_3;
	cvt.u64.u32 	%rd246, %r4;
	add.s64 	%rd247, %rd4, %rd246;
	shl.b64 	%rd248, %rd247, 3;
	add.s64 	%rd249, %rd2, %rd248;
	add.s64 	%rd298, %rd196, %rd247;
	ld.global.f64 	%fd298, [%rd249];
	add.s32 	%r393, %r4, 256;
$L__BB8_3:
	setp.ge.s32 	%p99, %r393, %r3;
	@%p99 bra 	$L__BB8_25;
	not.b32 	%r161, %r393;
	add.s32 	%r162, %r161, %r2;
	sub.s32 	%r7, %r162, %r159;
	and.b32  	%r163, %r7, 768;
	setp.eq.s32 	%p100, %r163, 768;
	@%p100 bra 	$L__BB8_10;
	cvt.u64.u32 	%rd251, %r393;
	add.s64 	%rd252, %rd251, %rd4;
	add.s64 	%rd289, %rd252, %rd196;
	shl.b64 	%rd253, %rd252, 3;
	add.s64 	%rd288, %rd2, %rd253;
	shr.u32 	%r164, %r7, 8;
	add.s32 	%r165, %r164, 1;
	and.b32  	%r166, %r165, 3;
	neg.s32 	%r391, %r166;
$L__BB8_6:
	.pragma "nounroll";
	mov.u64 	%rd12, %rd298;
	mov.f64 	%fd3, %fd298;
	ld.global.f64 	%fd4, [%rd288];
	abs.f64 	%fd5, %fd3;
	abs.f64 	%fd6, %fd4;
	setp.lt.f64 	%p101, %fd5, %fd6;
	mov.u64 	%rd298, %rd289;
	mov.f64 	%fd298, %fd4;
	@%p101 bra 	$L__BB8_9;
	setp.lt.f64 	%p102, %fd6, %fd5;
	mov.u64 	%rd298, %rd12;
	mov.f64 	%fd298, %fd3;
	@%p102 bra 	$L__BB8_9;
	setp.lt.s64 	%p103, %rd12, %rd289;
	min.s64 	%rd298, %rd12, %rd289;
	selp.f64 	%fd298, %fd3, %fd4, %p103;
$L__BB8_9:
	add.s32 	%r393, %r393, 256;
	add.s64 	%rd289, %rd289, 256;
	add.s64 	%rd288, %rd288, 2048;
	add.s32 	%r391, %r391, 1;
	setp.ne.s32 	%p104, %r391, 0;
	@%p104 bra 	$L__BB8_6;
$L__BB8_10:
	setp.lt.u32 	%p105, %r7, 768;
	@%p105 bra 	$L__BB8_25;
	add.s32 	%r394, %r393, 512;
$L__BB8_12:
	mov.u32 	%r15, %r394;
	add.s32 	%r167, %r15, -512;
	cvt.s64.s32 	%rd254, %r167;
	add.s64 	%rd255, %rd254, %rd4;
	shl.b64 	%rd256, %rd255, 3;
	add.s64 	%rd20, %rd2, %rd256;
	add.s64 	%rd21, %rd255, %rd196;
	ld.global.f64 	%fd12, [%rd20];
	abs.f64 	%fd13, %fd298;
	abs.f64 	%fd14, %fd12;
	setp.lt.f64 	%p106, %fd13, %fd14;
	mov.u64 	%rd295, %rd21;
	mov.f64 	%fd295, %fd12;
	@%p106 bra 	$L__BB8_15;
	setp.lt.f64 	%p107, %fd14, %fd13;
	mov.u64 	%rd295, %rd298;
	mov.f64 	%fd295, %fd298;
	@%p107 bra 	$L__BB8_15;
	setp.lt.s64 	%p108, %rd298, %rd21;
	min.s64 	%rd295, %rd298, %rd21;
	selp.f64 	%fd295, %fd298, %fd12, %p108;
$L__BB8_15:
	add.s32 	%r168, %r15, -256;
	cvt.s64.s32 	%rd257, %r168;
	add.s64 	%rd258, %rd257, %rd4;
	add.s64 	%rd24, %rd258, %rd196;
	ld.global.f64 	%fd17, [%rd20+2048];
	abs.f64 	%fd18, %fd295;
	abs.f64 	%fd19, %fd17;
	setp.lt.f64 	%p109, %fd18, %fd19;
	mov.u64 	%rd296, %rd24;
	mov.f64 	%fd296, %fd17;
	@%p109 bra 	$L__BB8_18;
	setp.lt.f64 	%p110, %fd19, %fd18;
	mov.u64 	%rd296, %rd295;
	mov.f64 	%fd296, %fd295;
	@%p110 bra 	$L__BB8_18;
	setp.lt.s64 	%p111, %rd295, %rd24;
	min.s64 	%rd296, %rd295, %rd24;
	selp.f64 	%fd296, %fd295, %fd17, %p111;
$L__BB8_18:
	cvt.s64.s32 	%rd259, %r15;
	add.s64 	%rd260, %rd259, %rd4;
	add.s64 	%rd27, %rd260, %rd196;
	ld.global.f64 	%fd22, [%rd20+4096];
	abs.f64 	%fd23, %fd296;
	abs.f64 	%fd24, %fd22;
	setp.lt.f64 	%p112, %fd23, %fd24;
	mov.u64 	%rd297, %rd27;
	mov.f64 	%fd297, %fd22;
	@%p112 bra 	$L__BB8_21;
	setp.lt.f64 	%p113, %fd24, %fd23;
	mov.u64 	%rd297, %rd296;
	mov.f64 	%fd297, %fd296;
	@%p113 bra 	$L__BB8_21;
	setp.lt.s64 	%p114, %rd296, %rd27;
	min.s64 	%rd297, %rd296, %rd27;
	selp.f64 	%fd297, %fd296, %fd22, %p114;
$L__BB8_21:
	add.s32 	%r169, %r15, 256;
	cvt.s64.s32 	%rd261, %r169;
	add.s64 	%rd262, %rd261, %rd4;
	add.s64 	%rd30, %rd262, %rd196;
	ld.global.f64 	%fd27, [%rd20+6144];
	abs.f64 	%fd28, %fd297;
	abs.f64 	%fd29, %fd27;
	setp.lt.f64 	%p115, %fd28, %fd29;
	mov.u64 	%rd298, %rd30;
	mov.f64 	%fd298, %fd27;
	@%p115 bra 	$L__BB8_24;
	setp.lt.f64 	%p116, %fd29, %fd28;
	mov.u64 	%rd298, %rd297;
	mov.f64 	%fd298, %fd297;
	@%p116 bra 	$L__BB8_24;
	setp.lt.s64 	%p117, %rd297, %rd30;
	min.s64 	%rd298, %rd297, %rd30;
	selp.f64 	%fd298, %fd297, %fd27, %p117;
$L__BB8_24:
	add.s32 	%r394, %r15, 1024;
	add.s32 	%r170, %r15, 512;
	setp.lt.s32 	%p118, %r170, %r3;
	@%p118 bra 	$L__BB8_12;
$L__BB8_25:
	setp.lt.s32 	%p119, %r3, 256;
	@%p119 bra 	$L__BB8_70;
	// begin inline asm
	mov.u32 %r284, %laneid;
	// end inline asm
	mov.b64 	%rd273, %fd298;
	mov.b64 	{%r286, %r291}, %rd273;
	mov.b32 	%r302, 1;
	mov.b32 	%r303, 31;
	mov.b32 	%r304, -1;
	// begin inline asm
	shfl.sync.down.b32 %r285, %r286, %r302, %r303, %r304;
	// end inline asm
	// begin inline asm
	shfl.sync.down.b32 %r290, %r291, %r302, %r303, %r304;
	// end inline asm
	mov.b64 	%rd274, {%r285, %r290};
	mov.b64 	%fd33, %rd274;
	mov.b64 	{%r296, %r301}, %rd298;
	// begin inline asm
	shfl.sync.down.b32 %r295, %r296, %r302, %r303, %r304;
	// end inline asm
	// begin inline asm
	shfl.sync.down.b32 %r300, %r301, %r302, %r303, %r304;
	// end inline asm
	mov.b64 	%rd34, {%r295, %r300};
	setp.gt.s32 	%p171, %r284, 30;
	mov.u64 	%rd300, %rd298;
	mov.f64 	%fd300, %fd298;
	@%p171 bra 	$L__BB8_30;
	abs.f64 	%fd34, %fd298;
	abs.f64 	%fd35, %fd33;
	setp.lt.f64 	%p172, %fd34, %fd35;
	mov.u64 	%rd300, %rd34;
	mov.f64 	%fd300, %fd33;
	@%p172 bra 	$L__BB8_30;
	setp.lt.f64 	%p173, %fd35, %fd34;
	mov.u64 	%rd300, %rd298;
	mov.f64 	%fd300, %fd298;
	@%p173 bra 	$L__BB8_30;
	setp.lt.s64 	%p174, %rd298, %rd34;
	min.s64 	%rd300, %rd298, %rd34;
	selp.f64 	%fd300, %fd298, %fd33, %p174;
$L__BB8_30:
	mov.b64 	%rd275, %fd300;
	mov.b64 	{%r306, %r311}, %rd275;
	mov.b32 	%r322, 2;
	mov.b32 	%r323, 31;
	mov.b32 	%r324, -1;
	// begin inline asm
	shfl.sync.down.b32 %r305, %r306, %r322, %r323, %r324;
	// end inline asm
	// begin inline asm
	shfl.sync.down.b32 %r310, %r311, %r322, %r323, %r324;
	// end inline asm
	mov.b64 	%rd276, {%r305, %r310};
	mov.b64 	%fd38, %rd276;
	mov.b64 	{%r316, %r321}, %rd300;
	// begin inline asm
	shfl.sync.down.b32 %r315, %r316, %r322, %r323, %r324;
	// end inline asm
	// begin inline asm
	shfl.sync.down.b32 %r320, %r321, %r322, %r323, %r324;
	// end inline asm
	mov.b64 	%rd37, {%r315, %r320};
	setp.gt.s32 	%p175, %r284, 29;
	mov.u64 	%rd301, %rd300;
	mov.f64 	%fd301, %fd300;
	@%p175 bra 	$L__BB8_34;
	abs.f64 	%fd39, %fd300;
	abs.f64 	%fd40, %fd38;
	setp.lt.f64 	%p176, %fd39, %fd40;
	mov.u64 	%rd301, %rd37;
	mov.f64 	%fd301, %fd38;
	@%p176 bra 	$L__BB8_34;
	setp.lt.f64 	%p177, %fd40, %fd39;
	mov.u64 	%rd301, %rd300;
	mov.f64 	%fd301, %fd300;
	@%p177 bra 	$L__BB8_34;
	setp.lt.s64 	%p178, %rd300, %rd37;
	min.s64 	%rd301, %rd300, %rd37;
	selp.f64 	%fd301, %fd300, %fd38, %p178;
$L__BB8_34:
	mov.b64 	%rd277, %fd301;
	mov.b64 	{%r326, %r331}, %rd277;
	mov.b32 	%r342, 4;
	mov.b32 	%r343, 31;
	mov.b32 	%r344, -1;
	// begin inline asm
	shfl.sync.down.b32 %r325, %r326, %r342, %r343, %r344;
	// end inline asm
	// begin inline asm
	shfl.sync.down.b32 %r330, %r331, %r342, %r343, %r344;
	// end inline asm
	mov.b64 	%rd278, {%r325, %r330};
	mov.b64 	%fd43, %rd278;
	mov.b64 	{%r336, %r341}, %rd301;
	// begin inline asm
	shfl.sync.down.b32 %r335, %r336, %r342, %r343, %r344;
	// end inline asm
	// begin inline asm
	shfl.sync.down.b32 %r340, %r341, %r342, %r343, %r344;
	// end inline asm
	mov.b64 	%rd40, {%r335, %r340};
	setp.gt.s32 	%p179, %r284, 27;
	mov.u64 	%rd302, %rd301;
	mov.f64 	%fd302, %fd301;
	@%p179 bra 	$L__BB8_38;
	abs.f64 	%fd44, %fd301;
	abs.f64 	%fd45, %fd43;
	setp.lt.f64 	%p180, %fd44, %fd45;
	mov.u64 	%rd302, %rd40;
	mov.f64 	%fd302, %fd43;
	@%p180 bra 	$L__BB8_38;
	setp.lt.f64 	%p181, %fd45, %fd44;
	mov.u64 	%rd302, %rd301;
	mov.f64 	%fd302, %fd301;
	@%p181 bra 	$L__BB8_38;
	setp.lt.s64 	%p182, %rd301, %rd40;
	min.s64 	%rd302, %rd301, %rd40;
	selp.f64 	%fd302, %fd301, %fd43, %p182;
$L__BB8_38:
	mov.b64 	%rd279, %fd302;
	mov.b64 	{%r346, %r351}, %rd279;
	mov.b32 	%r362, 8;
	mov.b32 	%r363, 31;
	mov.b32 	%r364, -1;
	// begin inline asm
	shfl.sync.down.b32 %r345, %r346, %r362, %r363, %r364;
	// end inline asm
	// begin inline asm
	shfl.sync.down.b32 %r350, %r351, %r362, %r363, %r364;
	// end inline asm
	mov.b64 	%rd280, {%r345, %r350};
	mov.b64 	%fd48, %rd280;
	mov.b64 	{%r356, %r361}, %rd302;
	// begin inline asm
	shfl.sync.down.b32 %r355, %r356, %r362, %r363, %r364;
	// end inline asm
	// begin inline asm
	shfl.sync.down.b32 %r360, %r361, %r362, %r363, %r364;
	// end inline asm
	mov.b64 	%rd43, {%r355, %r360};
	setp.gt.s32 	%p183, %r284, 23;
	mov.u64 	%rd303, %rd302;
	mov.f64 	%fd303, %fd302;
	@%p183 bra 	$L__BB8_42;
	abs.f64 	%fd49, %fd302;
	abs.f64 	%fd50, %fd48;
	setp.lt.f64 	%p184, %fd49, %fd50;
	mov.u64 	%rd303, %rd43;
	mov.f64 	%fd303, %fd48;
	@%p184 bra 	$L__BB8_42;
	setp.lt.f64 	%p185, %fd50, %fd49;
	mov.u64 	%rd303, %rd302;
	mov.f64 	%fd303, %fd302;
	@%p185 bra 	$L__BB8_42;
	setp.lt.s64 	%p186, %rd302, %rd43;
	min.s64 	%rd303, %rd302, %rd43;
	selp.f64 	%fd303, %fd302, %fd48, %p186;
$L__BB8_42:
	mov.b64 	%rd281, %fd303;
	mov.b64 	{%r366, %r371}, %rd281;
	mov.b32 	%r382, 16;
	mov.b32 	%r383, 31;
	mov.b32 	%r384, -1;
	// begin inline asm
	shfl.sync.down.b32 %r365, %r366, %r382, %r383, %r384;
	// end inline asm
	// begin inline asm
	shfl.sync.down.b32 %r370, %r371, %r382, %r383, %r384;
	// end inline asm
	mov.b64 	%rd282, {%r365, %r370};
	mov.b64 	%fd53, %rd282;
	mov.b64 	{%r376, %r381}, %rd303;
	// begin inline asm
	shfl.sync.down.b32 %r375, %r376, %r382, %r383, %r384;
	// end inline asm
	// begin inline asm
	shfl.sync.down.b32 %r380, %r381, %r382, %r383, %r384;
	// end inline asm
	mov.b64 	%rd46, {%r375, %r380};
	setp.gt.s32 	%p187, %r284, 15;
	mov.u64 	%rd355, %rd303;
	mov.f64 	%fd351, %fd303;
	@%p187 bra 	$L__BB8_46;
	abs.f64 	%fd54, %fd303;
	abs.f64 	%fd55, %fd53;
	setp.lt.f64 	%p188, %fd54, %fd55;
	mov.u64 	%rd355, %rd46;
	mov.f64 	%fd351, %fd53;
	@%p188 bra 	$L__BB8_46;
	setp.lt.f64 	%p189, %fd55, %fd54;
	mov.u64 	%rd355, %rd303;
	mov.f64 	%fd351, %fd303;
	@%p189 bra 	$L__BB8_46;
	setp.lt.s64 	%p190, %rd303, %rd46;
	min.s64 	%rd355, %rd303, %rd46;
	selp.f64 	%fd351, %fd303, %fd53, %p190;
$L__BB8_46:
	setp.ne.s32 	%p191, %r284, 0;
	@%p191 bra 	$L__BB8_48;
	shr.u32 	%r385, %r4, 1;
	and.b32  	%r386, %r385, 496;
	mov.u32 	%r387, _ZN6thrust24THRUST_300001_SM_1000_NS8cuda_cub4core6detail5shmemE;
	add.s32 	%r388, %r387, %r386;
	st.shared.f64 	[%r388+8], %fd351;
	st.shared.u64 	[%r388+16], %rd355;
$L__BB8_48:
	bar.sync 	0;
	setp.ne.s32 	%p192, %r4, 0;
	@%p192 bra 	$L__BB8_208;
	ld.shared.f64 	%fd58, [_ZN6thrust24THRUST_300001_SM_1000_NS8cuda_cub4core6detail5shmemE+24];
	ld.shared.u64 	%rd49, [_ZN6thrust24THRUST_300001_SM_1000_NS8cuda_cub4core6detail5shmemE+32];
	abs.f64 	%fd59, %fd351;
	abs.f64 	%fd60, %fd58;
	setp.lt.f64 	%p193, %fd59, %fd60;
	mov.u64 	%rd305, %rd49;
	mov.f64 	%fd305, %fd58;
	@%p193 bra 	$L__BB8_52;
	setp.lt.f64 	%p194, %fd60, %fd59;
	mov.u64 	%rd305, %rd355;
	mov.f64 	%fd305, %fd351;
	@%p194 bra 	$L__BB8_52;
	setp.lt.s64 	%p195, %rd355, %rd49;
	min.s64 	%rd305, %rd355, %rd49;
	selp.f64 	%fd305, %fd351, %fd58, %p195;
$L__BB8_52:
	ld.shared.f64 	%fd63, [_ZN6thrust24THRUST_300001_SM_1000_NS8cuda_cub4core6detail5shmemE+40];
	ld.shared.u64 	%rd52, [_ZN6thrust24THRUST_300001_SM_1000_NS8cuda_cub4core6detail5shmemE+48];
	abs.f64 	%fd64, %fd305;
	abs.f64 	%fd65, %fd63;
	setp.lt.f64 	%p196, %fd64, %fd65;
	mov.u64 	%rd306, %rd52;
	mov.f64 	%fd306, %fd63;
	@%p196 bra 	$L__BB8_55;
	setp.lt.f64 	%p197, %fd65, %fd64;
	mov.u64 	%rd306, %rd305;
	mov.f64 	%fd306, %fd305;
	@%p197 bra 	$L__BB8_55;
	setp.lt.s64 	%p198, %rd305, %rd52;
	min.s64 	%rd306, %rd305, %rd52;
	selp.f64 	%fd306, %fd305, %fd63, %p198;
$L__BB8_55:
	ld.shared.f64 	%fd68, [_ZN6thrust24THRUST_300001_SM_1000_NS8cuda_cub4core6detail5shmemE+56];
	ld.shared.u64 	%rd55, [_ZN6thrust24THRUST_300001_SM_1000_NS8cuda_cub4core6detail5shmemE+64];
	abs.f64 	%fd69, %fd306;
	abs.f64 	%fd70, %fd68;
	setp.lt.f64 	%p199, %fd69, %fd70;
	mov.u64 	%rd307, %rd55;
	mov.f64 	%fd307, %fd68;
	@%p199 bra 	$L__BB8_58;
	setp.lt.f64 	%p200, %fd70, %fd69;
	mov.u64 	%rd307, %rd306;
	mov.f64 	%fd307, %fd306;
	@%p200 bra 	$L__BB8_58;
	setp.lt.s64 	%p201, %rd306, %rd55;
	min.s64 	%rd307, %rd306, %rd55;
	selp.f64 	%fd307, %fd306, %fd68, %p201;
$L__BB8_58:
	ld.shared.f64 	%fd73, [_ZN6thrust24THRUST_300001_SM_1000_NS8cuda_cub4core6detail5shmemE+72];
	ld.shared.u64 	%rd58, [_ZN6thrust24THRUST_300001_SM_1000_NS8cuda_cub4core6detail5shmemE+80];
	abs.f64 	%fd74, %fd307;
	abs.f64 	%fd75, %fd73;
	setp.lt.f64 	%p202, %fd74, %fd75;
	mov.u64 	%rd308, %rd58;
	mov.f64 	%fd308, %fd73;
	@%p202 bra 	$L__BB8_61;
	setp.lt.f64 	%p203, %fd75, %fd74;
	mov.u64 	%rd308, %rd307;
	mov.f64 	%fd308, %fd307;
	@%p203 bra 	$L__BB8_61;
	setp.lt.s64 	%p204, %rd307, %rd58;
	min.s64 	%rd308, %rd307, %rd58;
	selp.f64 	%fd308, %fd307, %fd73, %p204;
$L__BB8_61:
	ld.shared.f64 	%fd78, [_ZN6thrust24THRUST_300001_SM_1000_NS8cuda_cub4core6detail5shmemE+88];
	ld.shared.u64 	%rd61, [_ZN6thrust24THRUST_300001_SM_1000_NS8cuda_cub4core6detail5shmemE+96];
	abs.f64 	%fd79, %fd308;
	abs.f64 	%fd80, %fd78;
	setp.lt.f64 	%p205, %fd79, %fd80;
	mov.u64 	%rd309, %rd61;
	mov.f64 	%fd309, %fd78;
	@%p205 bra 	$L__BB8_64;
	setp.lt.f64 	%p206, %fd80, %fd79;
	mov.u64 	%rd309, %rd308;
	mov.f64 	%fd309, %fd308;
	@%p206 bra 	$L__BB8_64;
	setp.lt.s64 	%p207, %rd308, %rd61;
	min.s64 	%rd309, %rd308, %rd61;
	selp.f64 	%fd309, %fd308, %fd78, %p207;
$L__BB8_64:
	ld.shared.f64 	%fd83, [_ZN6thrust24THRUST_300001_SM_1000_NS8cuda_cub4core6detail5shmemE+104];
	ld.shared.u64 	%rd64, [_ZN6thrust24THRUST_300001_SM_1000_NS8cuda_cub4core6detail5shmemE+112];
	abs.f64 	%fd84, %fd309;
	abs.f64 	%fd85, %fd83;
	setp.lt.f64 	%p208, %fd84, %fd85;
	mov.u64 	%rd310, %rd64;
	mov.f64 	%fd310, %fd83;
	@%p208 bra 	$L__BB8_67;
	setp.lt.f64 	%p209, %fd85, %fd84;
	mov.u64 	%rd310, %rd309;
	mov.f64 	%fd310, %fd309;
	@%p209 bra 	$L__BB8_67;
	setp.lt.s64 	%p210, %rd309, %rd64;
	min.s64 	%rd310, %rd309, %rd64;
	selp.f64 	%fd310, %fd309, %fd83, %p210;
$L__BB8_67:
	ld.shared.f64 	%fd88, [_ZN6thrust24THRUST_300001_SM_1000_NS8cuda_cub4core6detail5shmemE+120];
	ld.shared.u64 	%rd67, [_ZN6thrust24THRUST_300001_SM_1000_NS8cuda_cub4core6detail5shmemE+128];
	abs.f64 	%fd89, %fd310;
	abs.f64 	%fd90, %fd88;
	setp.lt.f64 	%p211, %fd89, %fd90;
	mov.u64 	%rd355, %rd67;
	mov.f64 	%fd351, %fd88;
	@%p211 bra 	$L__BB8_208;
	setp.lt.f64 	%p212, %fd90, %fd89;
	mov.u64 	%rd355, %rd310;
	mov.f64 	%fd351, %fd310;
	@%p212 bra 	$L__BB8_208;
	setp.lt.s64 	%p213, %rd310, %rd67;
	min.s64 	%rd355, %rd310, %rd67;
	selp.f64 	%fd351, %fd310, %fd88, %p213;
	bra.uni 	$L__BB8_208;
$L__BB8_70:
	// begin inline asm
	mov.u32 %r171, %laneid;
	// end inline asm
	and.b32  	%r192, %r4, 992;
	add.s32 	%r193, %r192, 32;
	setp.gt.s32 	%p120, %r193, %r3;
	not.b32 	%r194, %r192;
	add.s32 	%r195, %r3, %r194;
	selp.b32 	%r190, %r195, 31, %p120;
	mov.b64 	%rd263, %fd298;
	mov.b64 	{%r173, %r178}, %rd263;
	mov.b32 	%r189, 1;
	mov.b32 	%r191, -1;
	// begin inline asm
	shfl.sync.down.b32 %r172, %r173, %r189, %r190, %r191;
	// end inline asm
	// begin inline asm
	shfl.sync.down.b32 %r177, %r178, %r189, %r190, %r191;
	// end inline asm
	mov.b64 	%rd264, {%r172, %r177};
	mov.b64 	%fd92, %rd264;
	mov.b64 	{%r183, %r188}, %rd298;
	// begin inline asm
	shfl.sync.down.b32 %r182, %r183, %r189, %r190, %r191;
	// end inline asm
	// begin inline asm
	shfl.sync.down.b32 %r187, %r188, %r189, %r190, %r191;
	// end inline asm
	mov.b64 	%rd69, {%r182, %r187};
	setp.ge.s32 	%p121, %r171, %r190;
	mov.u64 	%rd311, %rd298;
	mov.f64 	%fd311, %fd298;
	@%p121 bra 	$L__BB8_74;
	abs.f64 	%fd93, %fd298;
	abs.f64 	%fd94, %fd92;
	setp.lt.f64 	%p122, %fd93, %fd94;
	mov.u64 	%rd311, %rd69;
	mov.f64 	%fd311, %fd92;
	@%p122 bra 	$L__BB8_74;
	setp.lt.f64 	%p123, %fd94, %fd93;
	mov.u64 	%rd311, %rd298;
	mov.f64 	%fd311, %fd298;
	@%p123 bra 	$L__BB8_74;
	setp.lt.s64 	%p124, %rd298, %rd69;
	min.s64 	%rd311, %rd298, %rd69;
	selp.f64 	%fd311, %fd298, %fd92, %p124;
$L__BB8_74:
	mov.b64 	%rd265, %fd311;
	mov.b64 	{%r197, %r202}, %rd265;
	mov.b32 	%r213, 2;
	mov.b32 	%r215, -1;
	// begin inline asm
	shfl.sync.down.b32 %r196, %r197, %r213, %r190, %r215;
	// end inline asm
	// begin inline asm
	shfl.sync.down.b32 %r201, %r202, %r213, %r190, %r215;
	// end inline asm
	mov.b64 	%rd266, {%r196, %r201};
	mov.b64 	%fd97, %rd266;
	mov.b64 	{%r207, %r212}, %rd311;
	// begin inline asm
	shfl.sync.down.b32 %r206, %r207, %r213, %r190, %r215;
	// end inline asm
	// begin inline asm
	shfl.sync.down.b32 %r211, %r212, %r213, %r190, %r215;
	// end inline asm
	mov.b64 	%rd72, {%r206, %r211};
	add.s32 	%r216, %r171, 2;
	setp.gt.s32 	%p125, %r216, %r190;
	mov.u64 	%rd312, %rd311;
	mov.f64 	%fd312, %fd311;
	@%p125 bra 	$L__BB8_78;
	abs.f64 	%fd98, %fd311;
	abs.f64 	%fd99, %fd97;
	setp.lt.f64 	%p126, %fd98, %fd99;
	mov.u64 	%rd312, %rd72;
	mov.f64 	%fd312, %fd97;
	@%p126 bra 	$L__BB8_78;
	setp.lt.f64 	%p127, %fd99, %fd98;
	mov.u64 	%rd312, %rd311;
	mov.f64 	%fd312, %fd311;
	@%p127 bra 	$L__BB8_78;
	setp.lt.s64 	%p128, %rd311, %rd72;
	min.s64 	%rd312, %rd311, %rd72;
	selp.f64 	%fd312, %fd311, %fd97, %p128;
$L__BB8_78:
	mov.b64 	%rd267, %fd312;
	mov.b64 	{%r218, %r223}, %rd267;
	mov.b32 	%r234, 4;
	mov.b32 	%r236, -1;
	// begin inline asm
	shfl.sync.down.b32 %r217, %r218, %r234, %r190, %r236;
	// end inline asm
	// begin inline asm
	shfl.sync.down.b32 %r222, %r223, %r234, %r190, %r236;
	// end inline asm
	mov.b64 	%rd268, {%r217, %r222};
	mov.b64 	%fd102, %rd268;
	mov.b64 	{%r228, %r233}, %rd312;
	// begin inline asm
	shfl.sync.down.b32 %r227, %r228, %r234, %r190, %r236;
	// end inline asm
	// begin inline asm
	shfl.sync.down.b32 %r232, %r233, %r234, %r190, %r236;
	// end inline asm
	mov.b64 	%rd75, {%r227, %r232};
	add.s32 	%r237, %r171, 4;
	setp.gt.s32 	%p129, %r237, %r190;
	mov.u64 	%rd313, %rd312;
	mov.f64 	%fd313, %fd312;
	@%p129 bra 	$L__BB8_82;
	abs.f64 	%fd103, %fd312;
	abs.f64 	%fd104, %fd102;
	setp.lt.f64 	%p130, %fd103, %fd104;
	mov.u64 	%rd313, %rd75;
	mov.f64 	%fd313, %fd102;
	@%p130 bra 	$L__BB8_82;
	setp.lt.f64 	%p131, %fd104, %fd103;
	mov.u64 	%rd313, %rd312;
	mov.f64 	%fd313, %fd312;
	@%p131 bra 	$L__BB8_82;
	setp.lt.s64 	%p132, %rd312, %rd75;
	min.s64 	%rd313, %rd312, %rd75;
	selp.f64 	%fd313, %fd312, %fd102, %p132;
$L__BB8_82:
	mov.b64 	%rd269, %fd313;
	mov.b64 	{%r239, %r244}, %rd269;
	mov.b32 	%r255, 8;
	mov.b32 	%r257, -1;
	// begin inline asm
	shfl.sync.down.b32 %r238, %r239, %r255, %r190, %r257;
	// end inline asm
	// begin inline asm
	shfl.sync.down.b32 %r243, %r244, %r255, %r190, %r257;
	// end inline asm
	mov.b64 	%rd270, {%r238, %r243};
	mov.b64 	%fd107, %rd270;
	mov.b64 	{%r249, %r254}, %rd313;
	// begin inline asm
	shfl.sync.down.b32 %r248, %r249, %r255, %r190, %r257;
	// end inline asm
	// begin inline asm
	shfl.sync.down.b32 %r253, %r254, %r255, %r190, %r257;
	// end inline asm
	mov.b64 	%rd78, {%r248, %r253};
	add.s32 	%r258, %r171, 8;
	setp.gt.s32 	%p133, %r258, %r190;
	mov.u64 	%rd314, %rd313;
	mov.f64 	%fd314, %fd313;
	@%p133 bra 	$L__BB8_86;
	abs.f64 	%fd108, %fd313;
	abs.f64 	%fd109, %fd107;
	setp.lt.f64 	%p134, %fd108, %fd109;
	mov.u64 	%rd314, %rd78;
	mov.f64 	%fd314, %fd107;
	@%p134 bra 	$L__BB8_86;
	setp.lt.f64 	%p135, %fd109, %fd108;
	mov.u64 	%rd314, %rd313;
	mov.f64 	%fd314, %fd313;
	@%p135 bra 	$L__BB8_86;
	setp.lt.s64 	%p136, %rd313, %rd78;
	min.s64 	%rd314, %rd313, %rd78;
	selp.f64 	%fd314, %fd313, %fd107, %p136;
$L__BB8_86:
	mov.b64 	%rd271, %fd314;
	mov.b64 	{%r260, %r265}, %rd271;
	mov.b32 	%r276, 16;
	mov.b32 	%r278, -1;
	// begin inline asm
	shfl.sync.down.b32 %r259, %r260, %r276, %r190, %r278;
	// end inline asm
	// begin inline asm
	shfl.sync.down.b32 %r264, %r265, %r276, %r190, %r278;
	// end inline asm
	mov.b64 	%rd272, {%r259, %r264};
	mov.b64 	%fd112, %rd272;
	mov.b64 	{%r270, %r275}, %rd314;
	// begin inline asm
	shfl.sync.down.b32 %r269, %r270, %r276, %r190, %r278;
	// end inline asm
	// begin inline asm
	shfl.sync.down.b32 %r274, %r275, %r276, %r190, %r278;
	// end inline asm
	mov.b64 	%rd81, {%r269, %r274};
	add.s32 	%r279, %r171, 16;
	setp.gt.s32 	%p137, %r279, %r190;
	mov.u64 	%rd355, %rd314;
	mov.f64 	%fd351, %fd314;
	@%p137 bra 	$L__BB8_90;
	abs.f64 	%fd113, %fd314;
	abs.f64 	%fd114, %fd112;
	setp.lt.f64 	%p138, %fd113, %fd114;
	mov.u64 	%rd355, %rd81;
	mov.f64 	%fd351, %fd112;
	@%p138 bra 	$L__BB8_90;
	setp.lt.f64 	%p139, %fd114, %fd113;
	mov.u64 	%rd355, %rd314;
	mov.f64 	%fd351, %fd314;
	@%p139 bra 	$L__BB8_90;
	setp.lt.s64 	%p140, %rd314, %rd81;
	min.s64 	%rd355, %rd314, %rd81;
	selp.f64 	%fd351, %fd314, %fd112, %p140;
$L__BB8_90:
	setp.ne.s32 	%p141, %r171, 0;
	@%p141 bra 	$L__BB8_92;
	shr.u32 	%r280, %r4, 1;
	and.b32  	%r281, %r280, 496;
	mov.u32 	%r282, _ZN6thrust24THRUST_300001_SM_1000_NS8cuda_cub4core6detail5shmemE;
	add.s32 	%r283, %r282, %r281;
	st.shared.f64 	[%r283+8], %fd351;
	st.shared.u64 	[%r283+16], %rd355;
$L__BB8_92:
	bar.sync 	0;
	setp.ne.s32 	%p142, %r4, 0;
	@%p142 bra 	$L__BB8_208;
	setp.lt.s32 	%p143, %r3, 33;
	mov.f64 	%fd316, %fd351;
	mov.u64 	%rd316, %rd355;
	@%p143 bra 	$L__BB8_97;
	ld.shared.f64 	%fd117, [_ZN6thrust24THRUST_300001_SM_1000_NS8cuda_cub4core6detail5shmemE+24];
	ld.shared.u64 	%rd84, [_ZN6thrust24THRUST_300001_SM_1000_NS8cuda_cub4core6detail5shmemE+32];
	abs.f64 	%fd118, %fd351;
	abs.f64 	%fd119, %fd117;
	setp.lt.f64 	%p144, %fd118, %fd119;
	mov.f64 	%fd316, %fd117;
	mov.u64 	%rd316, %rd84;
	@%p144 bra 	$L__BB8_97;
	setp.lt.f64 	%p145, %fd119, %fd118;
	mov.f64 	%fd316, %fd351;
	mov.u64 	%rd316, %rd355;
	@%p145 bra 	$L__BB8_97;
	setp.lt.s64 	%p146, %rd355, %rd84;
	selp.f64 	%fd316, %fd351, %fd117, %p146;
	min.s64 	%rd316, %rd355, %rd84;
$L__BB8_97:
	setp.lt.s32 	%p147, %r3, 65;
	mov.f64 	%fd317, %fd316;
	mov.u64 	%rd317, %rd316;
	@%p147 bra 	$L__BB8_101;
	ld.shared.f64 	%fd122, [_ZN6thrust24THRUST_300001_SM_1000_NS8cuda_cub4core6detail5shmemE+40];
	ld.shared.u64 	%rd87, [_ZN6thrust24THRUST_300001_SM_1000_NS8cuda_cub4core6detail5shmemE+48];
	abs.f64 	%fd123, %fd316;
	abs.f64 	%fd124, %fd122;
	setp.lt.f64 	%p148, %fd123, %fd124;
	mov.f64 	%fd317, %fd122;
	mov.u64 	%rd317, %rd87;
	@%p148 bra 	$L__BB8_101;
	setp.lt.f64 	%p149, %fd124, %fd123;
	mov.f64 	%fd317, %fd316;
	mov.u64 	%rd317, %rd316;
	@%p149 bra 	$L__BB8_101;
	setp.lt.s64 	%p150, %rd316, %rd87;
	selp.f64 	%fd317, %fd316, %fd122, %p150;
	min.s64 	%rd317, %rd316, %rd87;
$L__BB8_101:
	setp.lt.s32 	%p151, %r3, 97;
	mov.f64 	%fd318, %fd317;
	mov.u64 	%rd318, %rd317;
	@%p151 bra 	$L__BB8_105;
	ld.shared.f64 	%fd127, [_ZN6thrust24THRUST_300001_SM_1000_NS8cuda_cub4core6detail5shmemE+56];
	ld.shared.u64 	%rd90, [_ZN6thrust24THRUST_300001_SM_1000_NS8cuda_cub4core6detail5shmemE+64];
	abs.f64 	%fd128, %fd317;
	abs.f64 	%fd129, %fd127;
	setp.lt.f64 	%p152, %fd128, %fd129;
	mov.f64 	%fd318, %fd127;
	mov.u64 	%rd318, %rd90;
	@%p152 bra 	$L__BB8_105;
	setp.lt.f64 	%p153, %fd129, %fd128;
	mov.f64 	%fd318, %fd317;
	mov.u64 	%rd318, %rd317;
	@%p153 bra 	$L__BB8_105;
	setp.lt.s64 	%p154, %rd317, %rd90;
	selp.f64 	%fd318, %fd317, %fd127, %p154;
	min.s64 	%rd318, %rd317, %rd90;
$L__BB8_105:
	setp.lt.s32 	%p155, %r3, 129;
	mov.f64 	%fd319, %fd318;
	mov.u64 	%rd319, %rd318;
	@%p155 bra 	$L__BB8_109;
	ld.shared.f64 	%fd132, [_ZN6thrust24THRUST_300001_SM_1000_NS8cuda_cub4core6detail5shmemE+72];
	ld.shared.u64 	%rd93, [_ZN6thrust24THRUST_300001_SM_1000_NS8cuda_cub4core6detail5shmemE+80];
	abs.f64 	%fd133, %fd318;
	abs.f64 	%fd134, %fd132;
	setp.lt.f64 	%p156, %fd133, %fd134;
	mov.f64 	%fd319, %fd132;
	mov.u64 	%rd319, %rd93;
	@%p156 bra 	$L__BB8_109;
	setp.lt.f64 	%p157, %fd134, %fd133;
	mov.f64 	%fd319, %fd318;
	mov.u64 	%rd319, %rd318;
	@%p157 bra 	$L__BB8_109;
	setp.lt.s64 	%p158, %rd318, %rd93;
	selp.f64 	%fd319, %fd318, %fd132, %p158;
	min.s64 	%rd319, %rd318, %rd93;
$L__BB8_109:
	setp.lt.s32 	%p159, %r3, 161;
	mov.f64 	%fd320, %fd319;
	mov.u64 	%rd320, %rd319;
	@%p159 bra 	$L__BB8_113;
	ld.shared.f64 	%fd137, [_ZN6thrust24THRUST_300001_SM_1000_NS8cuda_cub4core6detail5shmemE+88];
	ld.shared.u64 	%rd96, [_ZN6thrust24THRUST_300001_SM_1000_NS8cuda_cub4core6detail5shmemE+96];
	abs.f64 	%fd138, %fd319;
	abs.f64 	%fd139, %fd137;
	setp.lt.f64 	%p160, %fd138, %fd139;
	mov.f64 	%fd320, %fd137;
	mov.u64 	%rd320, %rd96;
	@%p160 bra 	$L__BB8_113;
	setp.lt.f64 	%p161, %fd139, %fd138;
	mov.f64 	%fd320, %fd319;
	mov.u64 	%rd320, %rd319;
	@%p161 bra 	$L__BB8_113;
	setp.lt.s64 	%p162, %rd319, %rd96;
	selp.f64 	%fd320, %fd319, %fd137, %p162;
	min.s64 	%rd320, %rd319, %rd96;
$L__BB8_113:
	setp.lt.s32 	%p163, %r3, 193;
	mov.f64 	%fd321, %fd320;
	mov.u64 	%rd321, %rd320;
	@%p163 bra 	$L__BB8_117;
	ld.shared.f64 	%fd142, [_ZN6thrust24THRUST_300001_SM_1000_NS8cuda_cub4core6detail5shmemE+104];
	ld.shared.u64 	%rd99, [_ZN6thrust24THRUST_300001_SM_1000_NS8cuda_cub4core6detail5shmemE+112];
	abs.f64 	%fd143, %fd320;
	abs.f64 	%fd144, %fd142;
	setp.lt.f64 	%p164, %fd143, %fd144;
	mov.f64 	%fd321, %fd142;
	mov.u64 	%rd321, %rd99;
	@%p164 bra 	$L__BB8_117;
	setp.lt.f64 	%p165, %fd144, %fd143;
	mov.f64 	%fd321, %fd320;
	mov.u64 	%rd321, %rd320;
	@%p165 bra 	$L__BB8_117;
	setp.lt.s64 	%p166, %rd320, %rd99;
	selp.f64 	%fd321, %fd320, %fd142, %p166;
	min.s64 	%rd321, %rd320, %rd99;
$L__BB8_117:
	setp.lt.s32 	%p167, %r3, 225;
	mov.u64 	%rd355, %rd321;
	mov.f64 	%fd351, %fd321;
	@%p167 bra 	$L__BB8_208;
	ld.shared.f64 	%fd147, [_ZN6thrust24THRUST_300001_SM_1000_NS8cuda_cub4core6detail5shmemE+120];
	ld.shared.u64 	%rd102, [_ZN6thrust24THRUST_300001_SM_1000_NS8cuda_cub4core6detail5shmemE+128];
	abs.f64 	%fd148, %fd321;
	abs.f64 	%fd149, %fd147;
	setp.lt.f64 	%p168, %fd148, %fd149;
	mov.u64 	%rd355, %rd102;
	mov.f64 	%fd351, %fd147;
	@%p168 bra 	$L__BB8_208;
	setp.lt.f64 	%p169, %fd149, %fd148;
	mov.u64 	%rd355, %rd321;
	mov.f64 	%fd351, %fd321;
	@%p169 bra 	$L__BB8_208;
	setp.lt.s64 	%p170, %rd321, %rd102;
	selp.f64 	%fd351, %fd321, %fd147, %p170;
	min.s64 	%rd355, %rd321, %rd102;
	bra.uni 	$L__BB8_208;
$L__BB8_121:
	mov.u32 	%r20, %tid.x;
	add.s64 	%rd104, %rd196, %rd4;
	cvt.u64.u32 	%rd105, %r20;
	add.s64 	%rd201, %rd105, %rd4;
	cvta.to.global.u64 	%rd202, %rd195;
	shl.b64 	%rd203, %rd201, 3;
	add.s64 	%rd204, %rd202, %rd203;
	ld.global.f64 	%fd274, [%rd204];
	add.s32 	%r36, %r20, 256;
	cvt.u64.u32 	%rd205, %r36;
	ld.global.f64 	%fd275, [%rd204+2048];
	add.s32 	%r37, %r20, 512;
	cvt.u64.u32 	%rd206, %r37;
	ld.global.f64 	%fd276, [%rd204+4096];
	add.s32 	%r38, %r20, 768;
	cvt.u64.u32 	%rd207, %r38;
	ld.global.f64 	%fd277, [%rd204+6144];
	or.b32  	%r39, %r20, 1024;
	cvt.u64.u32 	%rd106, %r39;
	add.s64 	%rd343, %rd104, %rd106;
	ld.global.f64 	%fd339, [%rd204+8192];
	abs.f64 	%fd278, %fd274;
	abs.f64 	%fd279, %fd275;
	setp.geu.f64 	%p2, %fd278, %fd279;
	selp.f64 	%fd280, %fd274, %fd275, %p2;
	selp.b64 	%rd208, %rd105, %rd205, %p2;
	abs.f64 	%fd281, %fd280;
	abs.f64 	%fd282, %fd276;
	setp.geu.f64 	%p3, %fd281, %fd282;
	selp.f64 	%fd283, %fd280, %fd276, %p3;
	selp.b64 	%rd209, %rd208, %rd206, %p3;
	abs.f64 	%fd284, %fd283;
	abs.f64 	%fd285, %fd277;
	setp.geu.f64 	%p4, %fd284, %fd285;
	selp.f64 	%fd152, %fd283, %fd277, %p4;
	selp.b64 	%rd108, %rd209, %rd207, %p4;
	abs.f64 	%fd153, %fd152;
	abs.f64 	%fd154, %fd339;
	setp.lt.f64 	%p5, %fd153, %fd154;
	@%p5 bra 	$L__BB8_123;
	setp.lt.f64 	%p6, %fd154, %fd153;
	setp.lt.u64 	%p7, %rd108, %rd106;
	or.pred  	%p8, %p6, %p7;
	selp.f64 	%fd339, %fd152, %fd339, %p8;
	add.s64 	%rd212, %rd104, %rd108;
	selp.b64 	%rd343, %rd212, %rd343, %p8;
$L__BB8_123:
	setp.le.u64 	%p9, %rd198, %rd5;
	@%p9 bra 	$L__BB8_164;
	setp.ne.s32 	%p10, %r20, 0;
	@%p10 bra 	$L__BB8_126;
	atom.global.add.u64 	%rd213, [%rd1+8], 1280;
	add.s64 	%rd214, %rd213, %rd5;
	st.shared.u64 	[_ZN6thrust24THRUST_300001_SM_1000_NS8cuda_cub4core6detail5shmemE+152], %rd214;
$L__BB8_126:
	bar.sync 	0;
	ld.shared.u64 	%rd331, [_ZN6thrust24THRUST_300001_SM_1000_NS8cuda_cub4core6detail5shmemE+152];
	add.s64 	%rd215, %rd331, 1280;
	setp.gt.s64 	%p11, %rd215, %rd198;
	@%p11 bra 	$L__BB8_141;
	mov.f64 	%fd323, %fd339;
	mov.u64 	%rd324, %rd343;
$L__BB8_128:
	add.s64 	%rd216, %rd331, %rd105;
	cvta.to.global.u64 	%rd217, %rd195;
	shl.b64 	%rd218, %rd216, 3;
	add.s64 	%rd219, %rd217, %rd218;
	add.s64 	%rd325, %rd216, %rd196;
	ld.global.f64 	%fd324, [%rd219];
	add.s64 	%rd326, %rd325, 256;
	ld.global.f64 	%fd325, [%rd219+2048];
	add.s64 	%rd327, %rd325, 512;
	ld.global.f64 	%fd326, [%rd219+4096];
	add.s64 	%rd328, %rd325, 768;
	ld.global.f64 	%fd327, [%rd219+6144];
	add.s64 	%rd343, %rd325, 1024;
	ld.global.f64 	%fd339, [%rd219+8192];
	abs.f64 	%fd163, %fd323;
	abs.f64 	%fd164, %fd324;
	setp.lt.f64 	%p12, %fd163, %fd164;
	@%p12 bra 	$L__BB8_130;
	setp.lt.f64 	%p13, %fd164, %fd163;
	setp.lt.s64 	%p14, %rd324, %rd325;
	or.pred  	%p15, %p13, %p14;
	selp.f64 	%fd324, %fd323, %fd324, %p15;
	selp.b64 	%rd325, %rd324, %rd325, %p15;
$L__BB8_130:
	abs.f64 	%fd167, %fd324;
	abs.f64 	%fd168, %fd325;
	setp.lt.f64 	%p16, %fd167, %fd168;
	@%p16 bra 	$L__BB8_132;
	setp.lt.f64 	%p17, %fd168, %fd167;
	setp.lt.s64 	%p18, %rd325, %rd326;
	or.pred  	%p19, %p17, %p18;
	selp.f64 	%fd325, %fd324, %fd325, %p19;
	selp.b64 	%rd326, %rd325, %rd326, %p19;
$L__BB8_132:
	abs.f64 	%fd171, %fd325;
	abs.f64 	%fd172, %fd326;
	setp.lt.f64 	%p20, %fd171, %fd172;
	@%p20 bra 	$L__BB8_134;
	setp.lt.f64 	%p21, %fd172, %fd171;
	setp.lt.s64 	%p22, %rd326, %rd327;
	or.pred  	%p23, %p21, %p22;
	selp.f64 	%fd326, %fd325, %fd326, %p23;
	selp.b64 	%rd327, %rd326, %rd327, %p23;
$L__BB8_134:
	abs.f64 	%fd175, %fd326;
	abs.f64 	%fd176, %fd327;
	setp.lt.f64 	%p24, %fd175, %fd176;
	@%p24 bra 	$L__BB8_136;
	setp.lt.f64 	%p25, %fd176, %fd175;
	setp.lt.s64 	%p26, %rd327, %rd328;
	or.pred  	%p27, %p25, %p26;
	selp.f64 	%fd327, %fd326, %fd327, %p27;
	selp.b64 	%rd328, %rd327, %rd328, %p27;
$L__BB8_136:
	abs.f64 	%fd179, %fd327;
	abs.f64 	%fd180, %fd339;
	setp.lt.f64 	%p28, %fd179, %fd180;
	@%p28 bra 	$L__BB8_138;
	setp.lt.f64 	%p29, %fd180, %fd179;
	setp.lt.s64 	%p30, %rd328, %rd343;
	or.pred  	%p31, %p29, %p30;
	selp.f64 	%fd339, %fd327, %fd339, %p31;
	selp.b64 	%rd343, %rd328, %rd343, %p31;
$L__BB8_138:
	setp.ne.s32 	%p32, %r20, 0;
	bar.sync 	0;
	@%p32 bra 	$L__BB8_140;
	atom.global.add.u64 	%rd220, [%rd1+8], 1280;
	add.s64 	%rd221, %rd220, %rd5;
	st.shared.u64 	[_ZN6thrust24THRUST_300001_SM_1000_NS8cuda_cub4core6detail5shmemE+152], %rd221;
$L__BB8_140:
	bar.sync 	0;
	ld.shared.u64 	%rd331, [_ZN6thrust24THRUST_300001_SM_1000_NS8cuda_cub4core6detail5shmemE+152];
	add.s64 	%rd222, %rd331, 1280;
	setp.le.s64 	%p33, %rd222, %rd198;
	mov.f64 	%fd323, %fd339;
	mov.u64 	%rd324, %rd343;
	@%p33 bra 	$L__BB8_128;
$L__BB8_141:
	setp.le.s64 	%p34, %rd198, %rd331;
	@%p34 bra 	$L__BB8_164;
	cvt.u32.u64 	%r40, %rd331;
	cvt.u32.u64 	%r41, %rd198;
	sub.s32 	%r21, %r41, %r40;
	setp.ge.s32 	%p35, %r20, %r21;
	@%p35 bra 	$L__BB8_164;
	cvta.to.global.u64 	%rd132, %rd195;
	not.b32 	%r43, %r20;
	add.s32 	%r44, %r43, %r41;
	sub.s32 	%r22, %r44, %r40;
	and.b32  	%r46, %r22, 768;
	setp.eq.s32 	%p36, %r46, 768;
	mov.u32 	%r397, %r20;
	@%p36 bra 	$L__BB8_149;
	add.s64 	%rd224, %rd331, %rd105;
	add.s64 	%rd333, %rd224, %rd196;
	shl.b64 	%rd225, %rd224, 3;
	add.s64 	%rd332, %rd132, %rd225;
	shr.u32 	%r47, %r22, 8;
	add.s32 	%r48, %r47, 1;
	and.b32  	%r49, %r48, 3;
	neg.s32 	%r395, %r49;
	mov.u32 	%r397, %r20;
$L__BB8_145:
	.pragma "nounroll";
	mov.u64 	%rd137, %rd343;
	mov.f64 	%fd184, %fd339;
	ld.global.f64 	%fd185, [%rd332];
	abs.f64 	%fd186, %fd184;
	abs.f64 	%fd187, %fd185;
	setp.lt.f64 	%p37, %fd186, %fd187;
	mov.f64 	%fd339, %fd185;
	mov.u64 	%rd343, %rd333;
	@%p37 bra 	$L__BB8_148;
	setp.lt.f64 	%p38, %fd187, %fd186;
	mov.f64 	%fd339, %fd184;
	mov.u64 	%rd343, %rd137;
	@%p38 bra 	$L__BB8_148;
	setp.lt.s64 	%p39, %rd137, %rd333;
	selp.f64 	%fd339, %fd184, %fd185, %p39;
	min.s64 	%rd343, %rd137, %rd333;
$L__BB8_148:
	add.s32 	%r397, %r397, 256;
	add.s64 	%rd333, %rd333, 256;
	add.s64 	%rd332, %rd332, 2048;
	add.s32 	%r395, %r395, 1;
	setp.ne.s32 	%p40, %r395, 0;
	@%p40 bra 	$L__BB8_145;
$L__BB8_149:
	setp.lt.u32 	%p41, %r22, 768;
	@%p41 bra 	$L__BB8_164;
	add.s32 	%r398, %r397, 512;
$L__BB8_151:
	mov.u32 	%r30, %r398;
	add.s32 	%r50, %r30, -512;
	cvt.u64.u32 	%rd226, %r50;
	add.s64 	%rd227, %rd331, %rd226;
	shl.b64 	%rd228, %rd227, 3;
	add.s64 	%rd145, %rd132, %rd228;
	add.s64 	%rd146, %rd227, %rd196;
	ld.global.f64 	%fd193, [%rd145];
	abs.f64 	%fd194, %fd339;
	abs.f64 	%fd195, %fd193;
	setp.lt.f64 	%p42, %fd194, %fd195;
	mov.f64 	%fd335, %fd193;
	mov.u64 	%rd339, %rd146;
	@%p42 bra 	$L__BB8_154;
	setp.lt.f64 	%p43, %fd195, %fd194;
	mov.f64 	%fd335, %fd339;
	mov.u64 	%rd339, %rd343;
	@%p43 bra 	$L__BB8_154;
	setp.lt.s64 	%p44, %rd343, %rd146;
	selp.f64 	%fd335, %fd339, %fd193, %p44;
	min.s64 	%rd339, %rd343, %rd146;
$L__BB8_154:
	add.s32 	%r51, %r30, -256;
	cvt.u64.u32 	%rd229, %r51;
	add.s64 	%rd230, %rd331, %rd229;
	add.s64 	%rd149, %rd230, %rd196;
	ld.global.f64 	%fd198, [%rd145+2048];
	abs.f64 	%fd199, %fd335;
	abs.f64 	%fd200, %fd198;
	setp.lt.f64 	%p45, %fd199, %fd200;
	mov.f64 	%fd336, %fd198;
	mov.u64 	%rd340, %rd149;
	@%p45 bra 	$L__BB8_157;
	setp.lt.f64 	%p46, %fd200, %fd199;
	mov.f64 	%fd336, %fd335;
	mov.u64 	%rd340, %rd339;
	@%p46 bra 	$L__BB8_157;
	setp.lt.s64 	%p47, %rd339, %rd149;
	selp.f64 	%fd336, %fd335, %fd198, %p47;
	min.s64 	%rd340, %rd339, %rd149;
$L__BB8_157:
	cvt.u64.u32 	%rd231, %r30;
	add.s64 	%rd232, %rd331, %rd231;
	add.s64 	%rd152, %rd232, %rd196;
	ld.global.f64 	%fd203, [%rd145+4096];
	abs.f64 	%fd204, %fd336;
	abs.f64 	%fd205, %fd203;
	setp.lt.f64 	%p48, %fd204, %fd205;
	mov.f64 	%fd337, %fd203;
	mov.u64 	%rd341, %rd152;
	@%p48 bra 	$L__BB8_160;
	setp.lt.f64 	%p49, %fd205, %fd204;
	mov.f64 	%fd337, %fd336;
	mov.u64 	%rd341, %rd340;
	@%p49 bra 	$L__BB8_160;
	setp.lt.s64 	%p50, %rd340, %rd152;
	selp.f64 	%fd337, %fd336, %fd203, %p50;
	min.s64 	%rd341, %rd340, %rd152;
$L__BB8_160:
	add.s32 	%r52, %r30, 256;
	cvt.u64.u32 	%rd233, %r52;
	add.s64 	%rd234, %rd331, %rd233;
	add.s64 	%rd155, %rd234, %rd196;
	ld.global.f64 	%fd208, [%rd145+6144];
	abs.f64 	%fd209, %fd337;
	abs.f64 	%fd210, %fd208;
	setp.lt.f64 	%p51, %fd209, %fd210;
	mov.f64 	%fd339, %fd208;
	mov.u64 	%rd343, %rd155;
	@%p51 bra 	$L__BB8_163;
	setp.lt.f64 	%p52, %fd210, %fd209;
	mov.f64 	%fd339, %fd337;
	mov.u64 	%rd343, %rd341;
	@%p52 bra 	$L__BB8_163;
	setp.lt.s64 	%p53, %rd341, %rd155;
	selp.f64 	%fd339, %fd337, %fd208, %p53;
	min.s64 	%rd343, %rd341, %rd155;
$L__BB8_163:
	add.s32 	%r398, %r30, 1024;
	add.s32 	%r53, %r30, 512;
	setp.lt.s32 	%p54, %r53, %r21;
	@%p54 bra 	$L__BB8_151;
$L__BB8_164:
	// begin inline asm
	mov.u32 %r54, %laneid;
	// end inline asm
	mov.b64 	%rd235, %fd339;
	mov.b64 	{%r56, %r61}, %rd235;
	mov.b32 	%r72, 1;
	mov.b32 	%r73, 31;
	mov.b32 	%r74, -1;
	// begin inline asm
	shfl.sync.down.b32 %r55, %r56, %r72, %r73, %r74;
	// end inline asm
	// begin inline asm
	shfl.sync.down.b32 %r60, %r61, %r72, %r73, %r74;
	// end inline asm
	mov.b64 	%rd236, {%r55, %r60};
	mov.b64 	%fd214, %rd236;
	mov.b64 	{%r66, %r71}, %rd343;
	// begin inline asm
	shfl.sync.down.b32 %r65, %r66, %r72, %r73, %r74;
	// end inline asm
	// begin inline asm
	shfl.sync.down.b32 %r70, %r71, %r72, %r73, %r74;
	// end inline asm
	mov.b64 	%rd159, {%r65, %r70};
	setp.gt.s32 	%p55, %r54, 30;
	mov.f64 	%fd340, %fd339;
	mov.u64 	%rd344, %rd343;
	@%p55 bra 	$L__BB8_168;
	abs.f64 	%fd215, %fd339;
	abs.f64 	%fd216, %fd214;
	setp.lt.f64 	%p56, %fd215, %fd216;
	mov.f64 	%fd340, %fd214;
	mov.u64 	%rd344, %rd159;
	@%p56 bra 	$L__BB8_168;
	setp.lt.f64 	%p57, %fd216, %fd215;
	mov.f64 	%fd340, %fd339;
	mov.u64 	%rd344, %rd343;
	@%p57 bra 	$L__BB8_168;
	setp.lt.s64 	%p58, %rd343, %rd159;
	selp.f64 	%fd340, %fd339, %fd214, %p58;
	min.s64 	%rd344, %rd343, %rd159;
$L__BB8_168:
	mov.b64 	%rd237, %fd340;
	mov.b64 	{%r76, %r81}, %rd237;
	mov.b32 	%r92, 2;
	mov.b32 	%r93, 31;
	mov.b32 	%r94, -1;
	// begin inline asm
	shfl.sync.down.b32 %r75, %r76, %r92, %r93, %r94;
	// end inline asm
	// begin inline asm
	shfl.sync.down.b32 %r80, %r81, %r92, %r93, %r94;
	// end inline asm
	mov.b64 	%rd238, {%r75, %r80};
	mov.b64 	%fd219, %rd238;
	mov.b64 	{%r86, %r91}, %rd344;
	// begin inline asm
	shfl.sync.down.b32 %r85, %r86, %r92, %r93, %r94;
	// end inline asm
	// begin inline asm
	shfl.sync.down.b32 %r90, %r91, %r92, %r93, %r94;
	// end inline asm
	mov.b64 	%rd162, {%r85, %r90};
	setp.gt.s32 	%p59, %r54, 29;
	mov.f64 	%fd341, %fd340;
	mov.u64 	%rd345, %rd344;
	@%p59 bra 	$L__BB8_172;
	abs.f64 	%fd220, %fd340;
	abs.f64 	%fd221, %fd219;
	setp.lt.f64 	%p60, %fd220, %fd221;
	mov.f64 	%fd341, %fd219;
	mov.u64 	%rd345, %rd162;
	@%p60 bra 	$L__BB8_172;
	setp.lt.f64 	%p61, %fd221, %fd220;
	mov.f64 	%fd341, %fd340;
	mov.u64 	%rd345, %rd344;
	@%p61 bra 	$L__BB8_172;
	setp.lt.s64 	%p62, %rd344, %rd162;
	selp.f64 	%fd341, %fd340, %fd219, %p62;
	min.s64 	%rd345, %rd344, %rd162;
$L__BB8_172:
	mov.b64 	%rd239, %fd341;
	mov.b64 	{%r96, %r101}, %rd239;
	mov.b32 	%r112, 4;
	mov.b32 	%r113, 31;
	mov.b32 	%r114, -1;
	// begin inline asm
	shfl.sync.down.b32 %r95, %r96, %r112, %r113, %r114;
	// end inline asm
	// begin inline asm
	shfl.sync.down.b32 %r100, %r101, %r112, %r113, %r114;
	// end inline asm
	mov.b64 	%rd240, {%r95, %r100};
	mov.b64 	%fd224, %rd240;
	mov.b64 	{%r106, %r111}, %rd345;
	// begin inline asm
	shfl.sync.down.b32 %r105, %r106, %r112, %r113, %r114;
	// end inline asm
	// begin inline asm
	shfl.sync.down.b32 %r110, %r111, %r112, %r113, %r114;
	// end inline asm
	mov.b64 	%rd165, {%r105, %r110};
	setp.gt.s32 	%p63, %r54, 27;
	mov.f64 	%fd342, %fd341;
	mov.u64 	%rd346, %rd345;
	@%p63 bra 	$L__BB8_176;
	abs.f64 	%fd225, %fd341;
	abs.f64 	%fd226, %fd224;
	setp.lt.f64 	%p64, %fd225, %fd226;
	mov.f64 	%fd342, %fd224;
	mov.u64 	%rd346, %rd165;
	@%p64 bra 	$L__BB8_176;
	setp.lt.f64 	%p65, %fd226, %fd225;
	mov.f64 	%fd342, %fd341;
	mov.u64 	%rd346, %rd345;
	@%p65 bra 	$L__BB8_176;
	setp.lt.s64 	%p66, %rd345, %rd165;
	selp.f64 	%fd342, %fd341, %fd224, %p66;
	min.s64 	%rd346, %rd345, %rd165;
$L__BB8_176:
	mov.b64 	%rd241, %fd342;
	mov.b64 	{%r116, %r121}, %rd241;
	mov.b32 	%r132, 8;
	mov.b32 	%r133, 31;
	mov.b32 	%r134, -1;
	// begin inline asm
	shfl.sync.down.b32 %r115, %r116, %r132, %r133, %r134;
	// end inline asm
	// begin inline asm
	shfl.sync.down.b32 %r120, %r121, %r132, %r133, %r134;
	// end inline asm
	mov.b64 	%rd242, {%r115, %r120};
	mov.b64 	%fd229, %rd242;
	mov.b64 	{%r126, %r131}, %rd346;
	// begin inline asm
	shfl.sync.down.b32 %r125, %r126, %r132, %r133, %r134;
	// end inline asm
	// begin inline asm
	shfl.sync.down.b32 %r130, %r131, %r132, %r133, %r134;
	// end inline asm
	mov.b64 	%rd168, {%r125, %r130};
	setp.gt.s32 	%p67, %r54, 23;
	mov.f64 	%fd343, %fd342;
	mov.u64 	%rd347, %rd346;
	@%p67 bra 	$L__BB8_180;
	abs.f64 	%fd230, %fd342;
	abs.f64 	%fd231, %fd229;
	setp.lt.f64 	%p68, %fd230, %fd231;
	mov.f64 	%fd343, %fd229;
	mov.u64 	%rd347, %rd168;
	@%p68 bra 	$L__BB8_180;
	setp.lt.f64 	%p69, %fd231, %fd230;
	mov.f64 	%fd343, %fd342;
	mov.u64 	%rd347, %rd346;
	@%p69 bra 	$L__BB8_180;
	setp.lt.s64 	%p70, %rd346, %rd168;
	selp.f64 	%fd343, %fd342, %fd229, %p70;
	min.s64 	%rd347, %rd346, %rd168;
$L__BB8_180:
	mov.b64 	%rd243, %fd343;
	mov.b64 	{%r136, %r141}, %rd243;
	mov.b32 	%r152, 16;
	mov.b32 	%r153, 31;
	mov.b32 	%r154, -1;
	// begin inline asm
	shfl.sync.down.b32 %r135, %r136, %r152, %r153, %r154;
	// end inline asm
	// begin inline asm
	shfl.sync.down.b32 %r140, %r141, %r152, %r153, %r154;
	// end inline asm
	mov.b64 	%rd244, {%r135, %r140};
	mov.b64 	%fd234, %rd244;
	mov.b64 	{%r146, %r151}, %rd347;
	// begin inline asm
	shfl.sync.down.b32 %r145, %r146, %r152, %r153, %r154;
	// end inline asm
	// begin inline asm
	shfl.sync.down.b32 %r150, %r151, %r152, %r153, %r154;
	// end inline asm
	mov.b64 	%rd171, {%r145, %r150};
	setp.gt.s32 	%p71, %r54, 15;
	mov.f64 	%fd351, %fd343;
	mov.u64 	%rd355, %rd347;
	@%p71 bra 	$L__BB8_184;
	abs.f64 	%fd235, %fd343;
	abs.f64 	%fd236, %fd234;
	setp.lt.f64 	%p72, %fd235, %fd236;
	mov.f64 	%fd351, %fd234;
	mov.u64 	%rd355, %rd171;
	@%p72 bra 	$L__BB8_184;
	setp.lt.f64 	%p73, %fd236, %fd235;
	mov.f64 	%fd351, %fd343;
	mov.u64 	%rd355, %rd347;
	@%p73 bra 	$L__BB8_184;
	setp.lt.s64 	%p74, %rd347, %rd171;
	selp.f64 	%fd351, %fd343, %fd234, %p74;
	min.s64 	%rd355, %rd347, %rd171;
$L__BB8_184:
	setp.ne.s32 	%p75, %r54, 0;
	@%p75 bra 	$L__BB8_186;
	shr.u32 	%r155, %r20, 1;
	and.b32  	%r156, %r155, 496;
	mov.u32 	%r157, _ZN6thrust24THRUST_300001_SM_1000_NS8cuda_cub4core6detail5shmemE;
	add.s32 	%r158, %r157, %r156;
	st.shared.f64 	[%r158+8], %fd351;
	st.shared.u64 	[%r158+16], %rd355;
$L__BB8_186:
	bar.sync 	0;
	setp.ne.s32 	%p76, %r20, 0;
	@%p76 bra 	$L__BB8_208;
	ld.shared.f64 	%fd239, [_ZN6thrust24THRUST_300001_SM_1000_NS8cuda_cub4core6detail5shmemE+24];
	ld.shared.u64 	%rd174, [_ZN6thrust24THRUST_300001_SM_1000_NS8cuda_cub4core6detail5shmemE+32];
	abs.f64 	%fd240, %fd351;
	abs.f64 	%fd241, %fd239;
	setp.lt.f64 	%p77, %fd240, %fd241;
	mov.f64 	%fd345, %fd239;
	mov.u64 	%rd349, %rd174;
	@%p77 bra 	$L__BB8_190;
	setp.lt.f64 	%p78, %fd241, %fd240;
	mov.f64 	%fd345, %fd351;
	mov.u64 	%rd349, %rd355;
	@%p78 bra 	$L__BB8_190;
	setp.lt.s64 	%p79, %rd355, %rd174;
	selp.f64 	%fd345, %fd351, %fd239, %p79;
	min.s64 	%rd349, %rd355, %rd174;
$L__BB8_190:
	ld.shared.f64 	%fd244, [_ZN6thrust24THRUST_300001_SM_1000_NS8cuda_cub4core6detail5shmemE+40];
	ld.shared.u64 	%rd177, [_ZN6thrust24THRUST_300001_SM_1000_NS8cuda_cub4core6detail5shmemE+48];
	abs.f64 	%fd245, %fd345;
	abs.f64 	%fd246, %fd244;
	setp.lt.f64 	%p80, %fd245, %fd246;
	mov.f64 	%fd346, %fd244;
	mov.u64 	%rd350, %rd177;
	@%p80 bra 	$L__BB8_193;
	setp.lt.f64 	%p81, %fd246, %fd245;
	mov.f64 	%fd346, %fd345;
	mov.u64 	%rd350, %rd349;
	@%p81 bra 	$L__BB8_193;
	setp.lt.s64 	%p82, %rd349, %rd177;
	selp.f64 	%fd346, %fd345, %fd244, %p82;
	min.s64 	%rd350, %rd349, %rd177;
$L__BB8_193:
	ld.shared.f64 	%fd249, [_ZN6thrust24THRUST_300001_SM_1000_NS8cuda_cub4core6detail5shmemE+56];
	ld.shared.u64 	%rd180, [_ZN6thrust24THRUST_300001_SM_1000_NS8cuda_cub4core6detail5shmemE+64];
	abs.f64 	%fd250, %fd346;
	abs.f64 	%fd251, %fd249;
	setp.lt.f64 	%p83, %fd250, %fd251;
	mov.f64 	%fd347, %fd249;
	mov.u64 	%rd351, %rd180;
	@%p83 bra 	$L__BB8_196;
	setp.lt.f64 	%p84, %fd251, %fd250;
	mov.f64 	%fd347, %fd346;
	mov.u64 	%rd351, %rd350;
	@%p84 bra 	$L__BB8_196;
	setp.lt.s64 	%p85, %rd350, %rd180;
	selp.f64 	%fd347, %fd346, %fd249, %p85;
	min.s64 	%rd351, %rd350, %rd180;
$L__BB8_196:
	ld.shared.f64 	%fd254, [_ZN6thrust24THRUST_300001_SM_1000_NS8cuda_cub4core6detail5shmemE+72];
	ld.shared.u64 	%rd183, [_ZN6thrust24THRUST_300001_SM_1000_NS8cuda_cub4core6detail5shmemE+80];
	abs.f64 	%fd255, %fd347;
	abs.f64 	%fd256, %fd254;
	setp.lt.f64 	%p86, %fd255, %fd256;
	mov.f64 	%fd348, %fd254;
	mov.u64 	%rd352, %rd183;
	@%p86 bra 	$L__BB8_199;
	setp.lt.f64 	%p87, %fd256, %fd255;
	mov.f64 	%fd348, %fd347;
	mov.u64 	%rd352, %rd351;
	@%p87 bra 	$L__BB8_199;
	setp.lt.s64 	%p88, %rd351, %rd183;
	selp.f64 	%fd348, %fd347, %fd254, %p88;
	min.s64 	%rd352, %rd351, %rd183;
$L__BB8_199:
	ld.shared.f64 	%fd259, [_ZN6thrust24THRUST_300001_SM_1000_NS8cuda_cub4core6detail5shmemE+88];
	ld.shared.u64 	%rd186, [_ZN6thrust24THRUST_300001_SM_1000_NS8cuda_cub4core6detail5shmemE+96];
	abs.f64 	%fd260, %fd348;
	abs.f64 	%fd261, %fd259;
	setp.lt.f64 	%p89, %fd260, %fd261;
	mov.f64 	%fd349, %fd259;
	mov.u64 	%rd353, %rd186;
	@%p89 bra 	$L__BB8_202;
	setp.lt.f64 	%p90, %fd261, %fd260;
	mov.f64 	%fd349, %fd348;
	mov.u64 	%rd353, %rd352;
	@%p90 bra 	$L__BB8_202;
	setp.lt.s64 	%p91, %rd352, %rd186;
	selp.f64 	%fd349, %fd348, %fd259, %p91;
	min.s64 	%rd353, %rd352, %rd186;
$L__BB8_202:
	ld.shared.f64 	%fd264, [_ZN6thrust24THRUST_300001_SM_1000_NS8cuda_cub4core6detail5shmemE+104];
	ld.shared.u64 	%rd189, [_ZN6thrust24THRUST_300001_SM_1000_NS8cuda_cub4core6detail5shmemE+112];
	abs.f64 	%fd265, %fd349;
	abs.f64 	%fd266, %fd264;
	setp.lt.f64 	%p92, %fd265, %fd266;
	mov.f64 	%fd350, %fd264;
	mov.u64 	%rd354, %rd189;
	@%p92 bra 	$L__BB8_205;
	setp.lt.f64 	%p93, %fd266, %fd265;
	mov.f64 	%fd350, %fd349;
	mov.u64 	%rd354, %rd353;
	@%p93 bra 	$L__BB8_205;
	setp.lt.s64 	%p94, %rd353, %rd189;
	selp.f64 	%fd350, %fd349, %fd264, %p94;
	min.s64 	%rd354, %rd353, %rd189;
$L__BB8_205:
	ld.shared.f64 	%fd269, [_ZN6thrust24THRUST_300001_SM_1000_NS8cuda_cub4core6detail5shmemE+120];
	ld.shared.u64 	%rd192, [_ZN6thrust24THRUST_300001_SM_1000_NS8cuda_cub4core6detail5shmemE+128];
	abs.f64 	%fd270, %fd350;
	abs.f64 	%fd271, %fd269;
	setp.lt.f64 	%p95, %fd270, %fd271;
	mov.u64 	%rd355, %rd192;
	mov.f64 	%fd351, %fd269;
	@%p95 bra 	$L__BB8_208;
	setp.lt.f64 	%p96, %fd271, %fd270;
	mov.u64 	%rd355, %rd354;
	mov.f64 	%fd351, %fd350;
	@%p96 bra 	$L__BB8_208;
	setp.lt.s64 	%p97, %rd354, %rd192;
	selp.f64 	%fd351, %fd350, %fd269, %p97;
	min.s64 	%rd355, %rd354, %rd192;
$L__BB8_208:
	mov.u32 	%r389, %tid.x;
	setp.ne.s32 	%p214, %r389, 0;
	@%p214 bra 	$L__BB8_210;
	ld.param.u64 	%rd286, [_ZN6thrust24THRUST_300001_SM_1000_NS8cuda_cub4core6detail13_kernel_agentINS1_8__reduce11ReduceAgentINS0_12zip_iteratorIN4cuda3std3__45tupleIJNS0_10device_ptrIdEENS0_17counting_iteratorIlNS0_11use_defaultESF_SF_EEEEEEEPNSB_IJdlEEESJ_lNS1_9__extrema9arg_max_fIdl10comparatorEEEEJSI_SK_lN3cub18CUB_300001_SM_100013GridEvenShareIlEENSR_9GridQueueIyEESO_EEEvDpT0__param_1];
	cvta.to.global.u64 	%rd283, %rd286;
	mul.wide.u32 	%rd284, %r1, 16;
	add.s64 	%rd285, %rd283, %rd284;
	st.global.f64 	[%rd285], %fd351;
	st.global.u64 	[%rd285+8], %rd355;
$L__BB8_210:
	ret;

}
	// .globl	_ZN6thrust24THRUST_300001_SM_1000_NS8cuda_cub4core6detail13_kernel_agentINS1_8__reduce10DrainAgentIlEEJN3cub18CUB_300001_SM_10009GridQueueIyEElEEEvDpT0_
.visible .entry _ZN6thrust24THRUST_300001_SM_1000_NS8cuda_cub4core6detail13_kernel_agentINS1_8__reduce10DrainAgentIlEEJN3cub18CUB_300001_SM_10009GridQueueIyEElEEEvDpT0_(
	.param .align 8 .b8 _ZN6thrust24THRUST_300001_SM_1000_NS8cuda_cub4core6detail13_kernel_agentINS1_8__reduce10DrainAgentIlEEJN3cub18CUB_300001_SM_10009GridQueueIyEElEEEvDpT0__param_0[8],
	.param .u64 _ZN6thrust24THRUST_300001_SM_1000_NS8cuda_cub4core6detail13_kernel_agentINS1_8__reduce10DrainAgentIlEEJN3cub18CUB_300001_SM_10009GridQueueIyEElEEEvDpT0__param_1
)
.maxntid 1
{
	.reg .b64 	%rd<5>;

	ld.param.u64 	%rd1, [_ZN6thrust24THRUST_300001_SM_1000_NS8cuda_cub4core6detail13_kernel_agentINS1_8__reduce10DrainAgentIlEEJN3cub18CUB_300001_SM_10009GridQueueIyEElEEEvDpT0__param_0];
	ld.param.u64 	%rd2, [_ZN6thrust24THRUST_300001_SM_1000_NS8cuda_cub4core6detail13_kernel_agentINS1_8__reduce10DrainAgentIlEEJN3cub18CUB_300001_SM_10009GridQueueIyEElEEEvDpT0__param_1];
	cvta.to.global.u64 	%rd3, %rd1;
	st.global.u64 	[%rd3], %rd2;
	mov.b64 	%rd4, 0;
	st.global.u64 	[%rd3+8], %rd4;
	ret;

}
	// .globl	_ZN6thrust24THRUST_300001_SM_1000_NS8cuda_cub4core6detail13_kernel_agentINS1_8__reduce11ReduceAgentIPN4cuda3std3__45tupleIJdlEEESC_SB_lNS1_9__extrema9arg_max_fIdl10comparatorEEEEJSC_SC_iSG_EEEvDpT0_
.visible .entry _ZN6thrust24THRUST_300001_SM_1000_NS8cuda_cub4core6detail13_kernel_agentINS1_8__reduce11ReduceAgentIPN4cuda3std3__45tupleIJdlEEESC_SB_lNS1_9__extrema9arg_max_fIdl10comparatorEEEEJSC_SC_iSG_EEEvDpT0_(
	.param .u64 .ptr .align 1 _ZN6thrust24THRUST_300001_SM_1000_NS8cuda_cub4core6detail13_kernel_agentINS1_8__reduce11ReduceAgentIPN4cuda3std3__45tupleIJdlEEESC_SB_lNS1_9__extrema9arg_max_fIdl10comparatorEEEEJSC_SC_iSG_EEEvDpT0__param_0,
	.param .u64 .ptr .align 1 _ZN6thrust24THRUST_300001_SM_1000_NS8cuda_cub4core6detail13_kernel_agentINS1_8__reduce11ReduceAgentIPN4cuda3std3__45tupleIJdlEEESC_SB_lNS1_9__extrema9arg_max_fIdl10comparatorEEEEJSC_SC_iSG_EEEvDpT0__param_1,
	.param .u32 _ZN6thrust24THRUST_300001_SM_1000_NS8cuda_cub4core6detail13_kernel_agentINS1_8__reduce11ReduceAgentIPN4cuda3std3__45tupleIJdlEEESC_SB_lNS1_9__extrema9arg_max_fIdl10comparatorEEEEJSC_SC_iSG_EEEvDpT0__param_2,
	.param .align 1 .b8 _ZN6thrust24THRUST_300001_SM_1000_NS8cuda_cub4core6detail13_kernel_agentINS1_8__reduce11ReduceAgentIPN4cuda3std3__45tupleIJdlEEESC_SB_lNS1_9__extrema9arg_max_fIdl10comparatorEEEEJSC_SC_iSG_EEEvDpT0__param_3[1]
)
.maxntid 256
{
	.reg .pred 	%p<264>;
	.reg .b32 	%r<374>;
	.reg .b64 	%rd<509>;
	.reg .b64 	%fd<423>;

	ld.param.u64 	%rd236, [_ZN6thrust24THRUST_300001_SM_1000_NS8cuda_cub4core6detail13_kernel_agentINS1_8__reduce11ReduceAgentIPN4cuda3std3__45tupleIJdlEEESC_SB_lNS1_9__extrema9arg_max_fIdl10comparatorEEEEJSC_SC_iSG_EEEvDpT0__param_0];
	ld.param.u32 	%r29, [_ZN6thrust24THRUST_300001_SM_1000_NS8cuda_cub4core6detail13_kernel_agentINS1_8__reduce11ReduceAgentIPN4cuda3std3__45tupleIJdlEEESC_SB_lNS1_9__extrema9arg_max_fIdl10comparatorEEEEJSC_SC_iSG_EEEvDpT0__param_2];
	cvt.s64.s32 	%rd1, %r29;
	setp.eq.s32 	%p1, %r29, 0;
	@%p1 bra 	$L__BB10_234;
	setp.gt.s32 	%p2, %r29, 1279;
	@%p2 bra 	$L__BB10_121;
	mov.u32 	%r1, %tid.x;
	setp.ge.s32 	%p147, %r1, %r29;
	mov.f64 	%fd354, 0d0000000000000000;
	mov.b64 	%rd432, 0;
	mov.u32 	%r368, %r1;
	@%p147 bra 	$L__BB10_4;
	mul.wide.u32 	%rd376, %r1, 16;
	add.s64 	%rd373, %rd236, %rd376;
	// begin inline asm
	ld.global.nc.u64 %rd372, [%rd373];
	// end inline asm
	add.s64 	%rd375, %rd373, 8;
	// begin inline asm
	ld.global.nc.u64 %rd432, [%rd375];
	// end inline asm
	mov.b64 	%fd354, %rd372;
	add.s32 	%r368, %r1, 256;
$L__BB10_4:
	setp.ge.s32 	%p148, %r368, %r29;
	@%p148 bra 	$L__BB10_25;
	not.b32 	%r141, %r368;
	add.s32 	%r4, %r29, %r141;
	and.b32  	%r142, %r4, 768;
	setp.eq.s32 	%p149, %r142, 768;
	@%p149 bra 	$L__BB10_11;
	mul.wide.u32 	%rd378, %r368, 16;
	add.s64 	%rd423, %rd236, %rd378;
	shr.u32 	%r143, %r4, 8;
	add.s32 	%r144, %r143, 1;
	and.b32  	%r145, %r144, 3;
	neg.s32 	%r366, %r145;
$L__BB10_7:
	.pragma "nounroll";
	mov.u64 	%rd6, %rd432;
	mov.f64 	%fd3, %fd354;
	// begin inline asm
	ld.global.nc.u64 %rd379, [%rd423];
	// end inline asm
	add.s64 	%rd382, %rd423, 8;
	// begin inline asm
	ld.global.nc.u64 %rd381, [%rd382];
	// end inline asm
	mov.b64 	%fd4, %rd379;
	abs.f64 	%fd5, %fd3;
	abs.f64 	%fd6, %fd4;
	setp.lt.f64 	%p150, %fd5, %fd6;
	mov.u64 	%rd432, %rd381;
	mov.f64 	%fd354, %fd4;
	@%p150 bra 	$L__BB10_10;
	setp.lt.f64 	%p151, %fd6, %fd5;
	mov.u64 	%rd432, %rd6;
	mov.f64 	%fd354, %fd3;
	@%p151 bra 	$L__BB10_10;
	setp.lt.s64 	%p152, %rd6, %rd381;
	min.s64 	%rd432, %rd6, %rd381;
	selp.f64 	%fd354, %fd3, %fd4, %p152;
$L__BB10_10:
	add.s32 	%r368, %r368, 256;
	add.s64 	%rd423, %rd423, 4096;
	add.s32 	%r366, %r366, 1;
	setp.ne.s32 	%p153, %r366, 0;
	@%p153 bra 	$L__BB10_7;
$L__BB10_11:
	setp.lt.u32 	%p154, %r4, 768;
	@%p154 bra 	$L__BB10_25;
$L__BB10_12:
	mul.wide.s32 	%rd387, %r368, 16;
	add.s64 	%rd384, %rd236, %rd387;
	// begin inline asm
	ld.global.nc.u64 %rd383, [%rd384];
	// end inline asm
	add.s64 	%rd386, %rd384, 8;
	// begin inline asm
	ld.global.nc.u64 %rd385, [%rd386];
	// end inline asm
	mov.b64 	%fd12, %rd383;
	abs.f64 	%fd13, %fd354;
	abs.f64 	%fd14, %fd12;
	setp.lt.f64 	%p155, %fd13, %fd14;
	mov.u64 	%rd429, %rd385;
	mov.f64 	%fd351, %fd12;
	@%p155 bra 	$L__BB10_15;
	setp.lt.f64 	%p156, %fd14, %fd13;
	mov.u64 	%rd429, %rd432;
	mov.f64 	%fd351, %fd354;
	@%p156 bra 	$L__BB10_15;
	setp.lt.s64 	%p157, %rd432, %rd385;
	min.s64 	%rd429, %rd432, %rd385;
	selp.f64 	%fd351, %fd354, %fd12, %p157;
$L__BB10_15:
	add.s64 	%rd389, %rd384, 4096;
	// begin inline asm
	ld.global.nc.u64 %rd388, [%rd389];
	// end inline asm
	add.s64 	%rd391, %rd384, 4104;
	// begin inline asm
	ld.global.nc.u64 %rd390, [%rd391];
	// end inline asm
	mov.b64 	%fd17, %rd388;
	abs.f64 	%fd18, %fd351;
	abs.f64 	%fd19, %fd17;
	setp.lt.f64 	%p158, %fd18, %fd19;
	mov.u64 	%rd430, %rd390;
	mov.f64 	%fd352, %fd17;
	@%p158 bra 	$L__BB10_18;
	setp.lt.f64 	%p159, %fd19, %fd18;
	mov.u64 	%rd430, %rd429;
	mov.f64 	%fd352, %fd351;
	@%p159 bra 	$L__BB10_18;
	setp.lt.s64 	%p160, %rd429, %rd390;
	min.s64 	%rd430, %rd429, %rd390;
	selp.f64 	%fd352, %fd351, %fd17, %p160;
$L__BB10_18:
	add.s64 	%rd393, %rd384, 8192;
	// begin inline asm
	ld.global.nc.u64 %rd392, [%rd393];
	// end inline asm
	add.s64 	%rd395, %rd384, 8200;
	// begin inline asm
	ld.global.nc.u64 %rd394, [%rd395];
	// end inline asm
	mov.b64 	%fd22, %rd392;
	abs.f64 	%fd23, %fd352;
	abs.f64 	%fd24, %fd22;
	setp.lt.f64 	%p161, %fd23, %fd24;
	mov.u64 	%rd431, %rd394;
	mov.f64 	%fd353, %fd22;
	@%p161 bra 	$L__BB10_21;
	setp.lt.f64 	%p162, %fd24, %fd23;
	mov.u64 	%rd431, %rd430;
	mov.f64 	%fd353, %fd352;
	@%p162 bra 	$L__BB10_21;
	setp.lt.s64 	%p163, %rd430, %rd394;
	min.s64 	%rd431, %rd430, %rd394;
	selp.f64 	%fd353, %fd352, %fd22, %p163;
$L__BB10_21:
	add.s64 	%rd397, %rd384, 12288;
	// begin inline asm
	ld.global.nc.u64 %rd396, [%rd397];
	// end inline asm
	add.s64 	%rd399, %rd384, 12296;
	// begin inline asm
	ld.global.nc.u64 %rd398, [%rd399];
	// end inline asm
	mov.b64 	%fd27, %rd396;
	abs.f64 	%fd28, %fd353;
	abs.f64 	%fd29, %fd27;
	setp.lt.f64 	%p164, %fd28, %fd29;
	mov.u64 	%rd432, %rd398;
	mov.f64 	%fd354, %fd27;
	@%p164 bra 	$L__BB10_24;
	setp.lt.f64 	%p165, %fd29, %fd28;
	mov.u64 	%rd432, %rd431;
	mov.f64 	%fd354, %fd353;
	@%p165 bra 	$L__BB10_24;
	setp.lt.s64 	%p166, %rd431, %rd398;
	min.s64 	%rd432, %rd431, %rd398;
	selp.f64 	%fd354, %fd353, %fd27, %p166;
$L__BB10_24:
	add.s32 	%r368, %r368, 1024;
	setp.lt.s32 	%p167, %r368, %r29;
	@%p167 bra 	$L__BB10_12;
$L__BB10_25:
	setp.lt.s32 	%p168, %r29, 256;
	@%p168 bra 	$L__BB10_70;
	// begin inline asm
	mov.u32 %r259, %laneid;
	// end inline asm
	mov.b64 	%rd410, %fd354;
	mov.b64 	{%r261, %r266}, %rd410;
	mov.b32 	%r277, 1;
	mov.b32 	%r278, 31;
	mov.b32 	%r279, -1;
	// begin inline asm
	shfl.sync.down.b32 %r260, %r261, %r277, %r278, %r279;
	// end inline asm
	// begin inline asm
	shfl.sync.down.b32 %r265, %r266, %r277, %r278, %r279;
	// end inline asm
	mov.b64 	%rd411, {%r260, %r265};
	mov.b64 	%fd33, %rd411;
	mov.b64 	{%r271, %r276}, %rd432;
	// begin inline asm
	shfl.sync.down.b32 %r270, %r271, %r277, %r278, %r279;
	// end inline asm
	// begin inline asm
	shfl.sync.down.b32 %r275, %r276, %r277, %r278, %r279;
	// end inline asm
	mov.b64 	%rd28, {%r270, %r275};
	setp.gt.s32 	%p220, %r259, 30;
	mov.u64 	%rd434, %rd432;
	mov.f64 	%fd356, %fd354;
	@%p220 bra 	$L__BB10_30;
	abs.f64 	%fd34, %fd354;
	abs.f64 	%fd35, %fd33;
	setp.lt.f64 	%p221, %fd34, %fd35;
	mov.u64 	%rd434, %rd28;
	mov.f64 	%fd356, %fd33;
	@%p221 bra 	$L__BB10_30;
	setp.lt.f64 	%p222, %fd35, %fd34;
	mov.u64 	%rd434, %rd432;
	mov.f64 	%fd356, %fd354;
	@%p222 bra 	$L__BB10_30;
	setp.lt.s64 	%p223, %rd432, %rd28;
	min.s64 	%rd434, %rd432, %rd28;
	selp.f64 	%fd356, %fd354, %fd33, %p223;
$L__BB10_30:
	mov.b64 	%rd412, %fd356;
	mov.b64 	{%r281, %r286}, %rd412;
	mov.b32 	%r297, 2;
	mov.b32 	%r298, 31;
	mov.b32 	%r299, -1;
	// begin inline asm
	shfl.sync.down.b32 %r280, %r281, %r297, %r298, %r299;
	// end inline asm
	// begin inline asm
	shfl.sync.down.b32 %r285, %r286, %r297, %r298, %r299;
	// end inline asm
	mov.b64 	%rd413, {%r280, %r285};
	mov.b64 	%fd38, %rd413;
	mov.b64 	{%r291, %r296}, %rd434;
	// begin inline asm
	shfl.sync.down.b32 %r290, %r291, %r297, %r298, %r299;
	// end inline asm
	// begin inline asm
	shfl.sync.down.b32 %r295, %r296, %r297, %r298, %r299;
	// end inline asm
	mov.b64 	%rd31, {%r290, %r295};
	setp.gt.s32 	%p224, %r259, 29;
	mov.u64 	%rd435, %rd434;
	mov.f64 	%fd357, %fd356;
	@%p224 bra 	$L__BB10_34;
	abs.f64 	%fd39, %fd356;
	abs.f64 	%fd40, %fd38;
	setp.lt.f64 	%p225, %fd39, %fd40;
	mov.u64 	%rd435, %rd31;
	mov.f64 	%fd357, %fd38;
	@%p225 bra 	$L__BB10_34;
	setp.lt.f64 	%p226, %fd40, %fd39;
	mov.u64 	%rd435, %rd434;
	mov.f64 	%fd357, %fd356;
	@%p226 bra 	$L__BB10_34;
	setp.lt.s64 	%p227, %rd434, %rd31;
	min.s64 	%rd435, %rd434, %rd31;
	selp.f64 	%fd357, %fd356, %fd38, %p227;
$L__BB10_34:
	mov.b64 	%rd414, %fd357;
	mov.b64 	{%r301, %r306}, %rd414;
	mov.b32 	%r317, 4;
	mov.b32 	%r318, 31;
	mov.b32 	%r319, -1;
	// begin inline asm
	shfl.sync.down.b32 %r300, %r301, %r317, %r318, %r319;
	// end inline asm
	// begin inline asm
	shfl.sync.down.b32 %r305, %r306, %r317, %r318, %r319;
	// end inline asm
	mov.b64 	%rd415, {%r300, %r305};
	mov.b64 	%fd43, %rd415;
	mov.b64 	{%r311, %r316}, %rd435;
	// begin inline asm
	shfl.sync.down.b32 %r310, %r311, %r317, %r318, %r319;
	// end inline asm
	// begin inline asm
	shfl.sync.down.b32 %r315, %r316, %r317, %r318, %r319;
	// end inline asm
	mov.b64 	%rd34, {%r310, %r315};
	setp.gt.s32 	%p228, %r259, 27;
	mov.u64 	%rd436, %rd435;
	mov.f64 	%fd358, %fd357;
	@%p228 bra 	$L__BB10_38;
	abs.f64 	%fd44, %fd357;
	abs.f64 	%fd45, %fd43;
	setp.lt.f64 	%p229, %fd44, %fd45;
	mov.u64 	%rd436, %rd34;
	mov.f64 	%fd358, %fd43;
	@%p229 bra 	$L__BB10_38;
	setp.lt.f64 	%p230, %fd45, %fd44;
	mov.u64 	%rd436, %rd435;
	mov.f64 	%fd358, %fd357;
	@%p230 bra 	$L__BB10_38;
	setp.lt.s64 	%p231, %rd435, %rd34;
	min.s64 	%rd436, %rd435, %rd34;
	selp.f64 	%fd358, %fd357, %fd43, %p231;
$L__BB10_38:
	mov.b64 	%rd416, %fd358;
	mov.b64 	{%r321, %r326}, %rd416;
	mov.b32 	%r337, 8;
	mov.b32 	%r338, 31;
	mov.b32 	%r339, -1;
	// begin inline asm
	shfl.sync.down.b32 %r320, %r321, %r337, %r338, %r339;
	// end inline asm
	// begin inline asm
	shfl.sync.down.b32 %r325, %r326, %r337, %r338, %r339;
	// end inline asm
	mov.b64 	%rd417, {%r320, %r325};
	mov.b64 	%fd48, %rd417;
	mov.b64 	{%r331, %r336}, %rd436;
	// begin inline asm
	shfl.sync.down.b32 %r330, %r331, %r337, %r338, %r339;
	// end inline asm
	// begin inline asm
	shfl.sync.down.b32 %r335, %r336, %r337, %r338, %r339;
	// end inline asm
	mov.b64 	%rd37, {%r330, %r335};
	setp.gt.s32 	%p232, %r259, 23;
	mov.u64 	%rd437, %rd436;
	mov.f64 	%fd359, %fd358;
	@%p232 bra 	$L__BB10_42;
	abs.f64 	%fd49, %fd358;
	abs.f64 	%fd50, %fd48;
	setp.lt.f64 	%p233, %fd49, %fd50;
	mov.u64 	%rd437, %rd37;
	mov.f64 	%fd359, %fd48;
	@%p233 bra 	$L__BB10_42;
	setp.lt.f64 	%p234, %fd50, %fd49;
	mov.u64 	%rd437, %rd436;
	mov.f64 	%fd359, %fd358;
	@%p234 bra 	$L__BB10_42;
	setp.lt.s64 	%p235, %rd436, %rd37;
	min.s64 	%rd437, %rd436, %rd37;
	selp.f64 	%fd359, %fd358, %fd48, %p235;
$L__BB10_42:
	mov.b64 	%rd418, %fd359;
	mov.b64 	{%r341, %r346}, %rd418;
	mov.b32 	%r357, 16;
	mov.b32 	%r358, 31;
	mov.b32 	%r359, -1;
	// begin inline asm
	shfl.sync.down.b32 %r340, %r341, %r357, %r358, %r359;
	// end inline asm
	// begin inline asm
	shfl.sync.down.b32 %r345, %r346, %r357, %r358, %r359;
	// end inline asm
	mov.b64 	%rd419, {%r340, %r345};
	mov.b64 	%fd53, %rd419;
	mov.b64 	{%r351, %r356}, %rd437;
	// begin inline asm
	shfl.sync.down.b32 %r350, %r351, %r357, %r358, %r359;
	// end inline asm
	// begin inline asm
	shfl.sync.down.b32 %r355, %r356, %r357, %r358, %r359;
	// end inline asm
	mov.b64 	%rd40, {%r350, %r355};
	setp.gt.s32 	%p236, %r259, 15;
	mov.u64 	%rd508, %rd437;
	mov.f64 	%fd422, %fd359;
	@%p236 bra 	$L__BB10_46;
	abs.f64 	%fd54, %fd359;
	abs.f64 	%fd55, %fd53;
	setp.lt.f64 	%p237, %fd54, %fd55;
	mov.u64 	%rd508, %rd40;
	mov.f64 	%fd422, %fd53;
	@%p237 bra 	$L__BB10_46;
	setp.lt.f64 	%p238, %fd55, %fd54;
	mov.u64 	%rd508, %rd437;
	mov.f64 	%fd422, %fd359;
	@%p238 bra 	$L__BB10_46;
	setp.lt.s64 	%p239, %rd437, %rd40;
	min.s64 	%rd508, %rd437, %rd40;
	selp.f64 	%fd422, %fd359, %fd53, %p239;
$L__BB10_46:
	setp.ne.s32 	%p240, %r259, 0;
	@%p240 bra 	$L__BB10_48;
	shr.u32 	%r360, %r1, 1;
	and.b32  	%r361, %r360, 496;
	mov.u32 	%r362, _ZN6thrust24THRUST_300001_SM_1000_NS8cuda_cub4core6detail5shmemE;
	add.s32 	%r363, %r362, %r361;
	st.shared.f64 	[%r363+8], %fd422;
	st.shared.u64 	[%r363+16], %rd508;
$L__BB10_48:
	bar.sync 	0;
	setp.ne.s32 	%p241, %r1, 0;
	@%p241 bra 	$L__BB10_232;
	ld.shared.f64 	%fd58, [_ZN6thrust24THRUST_300001_SM_1000_NS8cuda_cub4core6detail5shmemE+24];
	ld.shared.u64 	%rd43, [_ZN6thrust24THRUST_300001_SM_1000_NS8cuda_cub4core6detail5shmemE+32];
	abs.f64 	%fd59, %fd422;
	abs.f64 	%fd60, %fd58;
	setp.lt.f64 	%p242, %fd59, %fd60;
	mov.u64 	%rd439, %rd43;
	mov.f64 	%fd361, %fd58;
	@%p242 bra 	$L__BB10_52;
	setp.lt.f64 	%p243, %fd60, %fd59;
	mov.u64 	%rd439, %rd508;
	mov.f64 	%fd361, %fd422;
	@%p243 bra 	$L__BB10_52;
	setp.lt.s64 	%p244, %rd508, %rd43;
	min.s64 	%rd439, %rd508, %rd43;
	selp.f64 	%fd361, %fd422, %fd58, %p244;
$L__BB10_52:
	ld.shared.f64 	%fd63, [_ZN6thrust24THRUST_300001_SM_1000_NS8cuda_cub4core6detail5shmemE+40];
	ld.shared.u64 	%rd46, [_ZN6thrust24THRUST_300001_SM_1000_NS8cuda_cub4core6detail5shmemE+48];
	abs.f64 	%fd64, %fd361;
	abs.f64 	%fd65, %fd63;
	setp.lt.f64 	%p245, %fd64, %fd65;
	mov.u64 	%rd440, %rd46;
	mov.f64 	%fd362, %fd63;
	@%p245 bra 	$L__BB10_55;
	setp.lt.f64 	%p246, %fd65, %fd64;
	mov.u64 	%rd440, %rd439;
	mov.f64 	%fd362, %fd361;
	@%p246 bra 	$L__BB10_55;
	setp.lt.s64 	%p247, %rd439, %rd46;
	min.s64 	%rd440, %rd439, %rd46;
	selp.f64 	%fd362, %fd361, %fd63, %p247;
$L__BB10_55:
	ld.shared.f64 	%fd68, [_ZN6thrust24THRUST_300001_SM_1000_NS8cuda_cub4core6detail5shmemE+56];
	ld.shared.u64 	%rd49, [_ZN6thrust24THRUST_300001_SM_1000_NS8cuda_cub4core6detail5shmemE+64];
	abs.f64 	%fd69, %fd362;
	abs.f64 	%fd70, %fd68;
	setp.lt.f64 	%p248, %fd69, %fd70;
	mov.u64 	%rd441, %rd49;
	mov.f64 	%fd363, %fd68;
	@%p248 bra 	$L__BB10_58;
	setp.lt.f64 	%p249, %fd70, %fd69;
	mov.u64 	%rd441, %rd440;
	mov.f64 	%fd363, %fd362;
	@%p249 bra 	$L__BB10_58;
	setp.lt.s64 	%p250, %rd440, %rd49;
	min.s64 	%rd441, %rd440, %rd49;
	selp.f64 	%fd363, %fd362, %fd68, %p250;
$L__BB10_58:
	ld.shared.f64 	%fd73, [_ZN6thrust24THRUST_300001_SM_1000_NS8cuda_cub4core6detail5shmemE+72];
	ld.shared.u64 	%rd52, [_ZN6thrust24THRUST_300001_SM_1000_NS8cuda_cub4core6detail5shmemE+80];
	abs.f64 	%fd74, %fd363;
	abs.f64 	%fd75, %fd73;
	setp.lt.f64 	%p251, %fd74, %fd75;
	mov.u64 	%rd442, %rd52;
	mov.f64 	%fd364, %fd73;
	@%p251 bra 	$L__BB10_61;
	setp.lt.f64 	%p252, %fd75, %fd74;
	mov.u64 	%rd442, %rd441;
	mov.f64 	%fd364, %fd363;
	@%p252 bra 	$L__BB10_61;
	setp.lt.s64 	%p253, %rd441, %rd52;
	min.s64 	%rd442, %rd441, %rd52;
	selp.f64 	%fd364, %fd363, %fd73, %p253;
$L__BB10_61:
	ld.shared.f64 	%fd78, [_ZN6thrust24THRUST_300001_SM_1000_NS8cuda_cub4core6detail5shmemE+88];
	ld.shared.u64 	%rd55, [_ZN6thrust24THRUST_300001_SM_1000_NS8cuda_cub4core6detail5shmemE+96];
	abs.f64 	%fd79, %fd364;
	abs.f64 	%fd80, %fd78;
	setp.lt.f64 	%p254, %fd79, %fd80;
	mov.u64 	%rd443, %rd55;
	mov.f64 	%fd365, %fd78;
	@%p254 bra 	$L__BB10_64;
	setp.lt.f64 	%p255, %fd80, %fd79;
	mov.u64 	%rd443, %rd442;
	mov.f64 	%fd365, %fd364;
	@%p255 bra 	$L__BB10_64;
	setp.lt.s64 	%p256, %rd442, %rd55;
	min.s64 	%rd443, %rd442, %rd55;
	selp.f64 	%fd365, %fd364, %fd78, %p256;
$L__BB10_64:
	ld.shared.f64 	%fd83, [_ZN6thrust24THRUST_300001_SM_1000_NS8cuda_cub4core6detail5shmemE+104];
	ld.shared.u64 	%rd58, [_ZN6thrust24THRUST_300001_SM_1000_NS8cuda_cub4core6detail5shmemE+112];
	abs.f64 	%fd84, %fd365;
	abs.f64 	%fd85, %fd83;
	setp.lt.f64 	%p257, %fd84, %fd85;
	mov.u64 	%rd444, %rd58;
	mov.f64 	%fd366, %fd83;
	@%p257 bra 	$L__BB10_67;
	setp.lt.f64 	%p258, %fd85, %fd84;
	mov.u64 	%rd444, %rd443;
	mov.f64 	%fd366, %fd365;
	@%p258 bra 	$L__BB10_67;
	setp.lt.s64 	%p259, %rd443, %rd58;
	min.s64 	%rd444, %rd443, %rd58;
	selp.f64 	%fd366, %fd365, %fd83, %p259;
$L__BB10_67:
	ld.shared.f64 	%fd88, [_ZN6thrust24THRUST_300001_SM_1000_NS8cuda_cub4core6detail5shmemE+120];
	ld.shared.u64 	%rd61, [_ZN6thrust24THRUST_300001_SM_1000_NS8cuda_cub4core6detail5shmemE+128];
	abs.f64 	%fd89, %fd366;
	abs.f64 	%fd90, %fd88;
	setp.lt.f64 	%p260, %fd89, %fd90;
	mov.u64 	%rd508, %rd61;
	mov.f64 	%fd422, %fd88;
	@%p260 bra 	$L__BB10_232;
	setp.lt.f64 	%p261, %fd90, %fd89;
	mov.u64 	%rd508, %rd444;
	mov.f64 	%fd422, %fd366;
	@%p261 bra 	$L__BB10_232;
	setp.lt.s64 	%p262, %rd444, %rd61;
	min.s64 	%rd508, %rd444, %rd61;
	selp.f64 	%fd422, %fd366, %fd88, %p262;
	bra.uni 	$L__BB10_232;
$L__BB10_70:
	// begin inline asm
	mov.u32 %r146, %laneid;
	// end inline asm
	and.b32  	%r167, %r1, 992;
	add.s32 	%r168, %r167, 32;
	setp.gt.s32 	%p169, %r168, %r29;
	not.b32 	%r169, %r167;
	add.s32 	%r170, %r29, %r169;
	selp.b32 	%r165, %r170, 31, %p169;
	mov.b64 	%rd400, %fd354;
	mov.b64 	{%r148, %r153}, %rd400;
	mov.b32 	%r164, 1;
	mov.b32 	%r166, -1;
	// begin inline asm
	shfl.sync.down.b32 %r147, %r148, %r164, %r165, %r166;
	// end inline asm
	// begin inline asm
	shfl.sync.down.b32 %r152, %r153, %r164, %r165, %r166;
	// end inline asm
	mov.b64 	%rd401, {%r147, %r152};
	mov.b64 	%fd92, %rd401;
	mov.b64 	{%r158, %r163}, %rd432;
	// begin inline asm
	shfl.sync.down.b32 %r157, %r158, %r164, %r165, %r166;
	// end inline asm
	// begin inline asm
	shfl.sync.down.b32 %r162, %r163, %r164, %r165, %r166;
	// end inline asm
	mov.b64 	%rd63, {%r157, %r162};
	setp.ge.s32 	%p170, %r146, %r165;
	mov.u64 	%rd445, %rd432;
	mov.f64 	%fd367, %fd354;
	@%p170 bra 	$L__BB10_74;
	abs.f64 	%fd93, %fd354;
	abs.f64 	%fd94, %fd92;
	setp.lt.f64 	%p171, %fd93, %fd94;
	mov.u64 	%rd445, %rd63;
	mov.f64 	%fd367, %fd92;
	@%p171 bra 	$L__BB10_74;
	setp.lt.f64 	%p172, %fd94, %fd93;
	mov.u64 	%rd445, %rd432;
	mov.f64 	%fd367, %fd354;
	@%p172 bra 	$L__BB10_74;
	setp.lt.s64 	%p173, %rd432, %rd63;
	min.s64 	%rd445, %rd432, %rd63;
	selp.f64 	%fd367, %fd354, %fd92, %p173;
$L__BB10_74:
	mov.b64 	%rd402, %fd367;
	mov.b64 	{%r172, %r177}, %rd402;
	mov.b32 	%r188, 2;
	mov.b32 	%r190, -1;
	// begin inline asm
	shfl.sync.down.b32 %r171, %r172, %r188, %r165, %r190;
	// end inline asm
	// begin inline asm
	shfl.sync.down.b32 %r176, %r177, %r188, %r165, %r190;
	// end inline asm
	mov.b64 	%rd403, {%r171, %r176};
	mov.b64 	%fd97, %rd403;
	mov.b64 	{%r182, %r187}, %rd445;
	// begin inline asm
	shfl.sync.down.b32 %r181, %r182, %r188, %r165, %r190;
	// end inline asm
	// begin inline asm
	shfl.sync.down.b32 %r186, %r187, %r188, %r165, %r190;
	// end inline asm
	mov.b64 	%rd66, {%r181, %r186};
	add.s32 	%r191, %r146, 2;
	setp.gt.s32 	%p174, %r191, %r165;
	mov.u64 	%rd446, %rd445;
	mov.f64 	%fd368, %fd367;
	@%p174 bra 	$L__BB10_78;
	abs.f64 	%fd98, %fd367;
	abs.f64 	%fd99, %fd97;
	setp.lt.f64 	%p175, %fd98, %fd99;
	mov.u64 	%rd446, %rd66;
	mov.f64 	%fd368, %fd97;
	@%p175 bra 	$L__BB10_78;
	setp.lt.f64 	%p176, %fd99, %fd98;
	mov.u64 	%rd446, %rd445;
	mov.f64 	%fd368, %fd367;
	@%p176 bra 	$L__BB10_78;
	setp.lt.s64 	%p177, %rd445, %rd66;
	min.s64 	%rd446, %rd445, %rd66;
	selp.f64 	%fd368, %fd367, %fd97, %p177;
$L__BB10_78:
	mov.b64 	%rd404, %fd368;
	mov.b64 	{%r193, %r198}, %rd404;
	mov.b32 	%r209, 4;
	mov.b32 	%r211, -1;
	// begin inline asm
	shfl.sync.down.b32 %r192, %r193, %r209, %r165, %r211;
	// end inline asm
	// begin inline asm
	shfl.sync.down.b32 %r197, %r198, %r209, %r165, %r211;
	// end inline asm
	mov.b64 	%rd405, {%r192, %r197};
	mov.b64 	%fd102, %rd405;
	mov.b64 	{%r203, %r208}, %rd446;
	// begin inline asm
	shfl.sync.down.b32 %r202, %r203, %r209, %r165, %r211;
	// end inline asm
	// begin inline asm
	shfl.sync.down.b32 %r207, %r208, %r209, %r165, %r211;
	// end inline asm
	mov.b64 	%rd69, {%r202, %r207};
	add.s32 	%r212, %r146, 4;
	setp.gt.s32 	%p178, %r212, %r165;
	mov.u64 	%rd447, %rd446;
	mov.f64 	%fd369, %fd368;
	@%p178 bra 	$L__BB10_82;
	abs.f64 	%fd103, %fd368;
	abs.f64 	%fd104, %fd102;
	setp.lt.f64 	%p179, %fd103, %fd104;
	mov.u64 	%rd447, %rd69;
	mov.f64 	%fd369, %fd102;
	@%p179 bra 	$L__BB10_82;
	setp.lt.f64 	%p180, %fd104, %fd103;
	mov.u64 	%rd447, %rd446;
	mov.f64 	%fd369, %fd368;
	@%p180 bra 	$L__BB10_82;
	setp.lt.s64 	%p181, %rd446, %rd69;
	min.s64 	%rd447, %rd446, %rd69;
	selp.f64 	%fd369, %fd368, %fd102, %p181;
$L__BB10_82:
	mov.b64 	%rd406, %fd369;
	mov.b64 	{%r214, %r219}, %rd406;
	mov.b32 	%r230, 8;
	mov.b32 	%r232, -1;
	// begin inline asm
	shfl.sync.down.b32 %r213, %r214, %r230, %r165, %r232;
	// end inline asm
	// begin inline asm
	shfl.sync.down.b32 %r218, %r219, %r230, %r165, %r232;
	// end inline asm
	mov.b64 	%rd407, {%r213, %r218};
	mov.b64 	%fd107, %rd407;
	mov.b64 	{%r224, %r229}, %rd447;
	// begin inline asm
	shfl.sync.down.b32 %r223, %r224, %r230, %r165, %r232;
	// end inline asm
	// begin inline asm
	shfl.sync.down.b32 %r228, %r229, %r230, %r165, %r232;
	// end inline asm
	mov.b64 	%rd72, {%r223, %r228};
	add.s32 	%r233, %r146, 8;
	setp.gt.s32 	%p182, %r233, %r165;
	mov.u64 	%rd448, %rd447;
	mov.f64 	%fd370, %fd369;
	@%p182 bra 	$L__BB10_86;
	abs.f64 	%fd108, %fd369;
	abs.f64 	%fd109, %fd107;
	setp.lt.f64 	%p183, %fd108, %fd109;
	mov.u64 	%rd448, %rd72;
	mov.f64 	%fd370, %fd107;
	@%p183 bra 	$L__BB10_86;
	setp.lt.f64 	%p184, %fd109, %fd108;
	mov.u64 	%rd448, %rd447;
	mov.f64 	%fd370, %fd369;
	@%p184 bra 	$L__BB10_86;
	setp.lt.s64 	%p185, %rd447, %rd72;
	min.s64 	%rd448, %rd447, %rd72;
	selp.f64 	%fd370, %fd369, %fd107, %p185;
$L__BB10_86:
	mov.b64 	%rd408, %fd370;
	mov.b64 	{%r235, %r240}, %rd408;
	mov.b32 	%r251, 16;
	mov.b32 	%r253, -1;
	// begin inline asm
	shfl.sync.down.b32 %r234, %r235, %r251, %r165, %r253;
	// end inline asm
	// begin inline asm
	shfl.sync.down.b32 %r239, %r240, %r251, %r165, %r253;
	// end inline asm
	mov.b64 	%rd409, {%r234, %r239};
	mov.b64 	%fd112, %rd409;
	mov.b64 	{%r245, %r250}, %rd448;
	// begin inline asm
	shfl.sync.down.b32 %r244, %r245, %r251, %r165, %r253;
	// end inline asm
	// begin inline asm
	shfl.sync.down.b32 %r249, %r250, %r251, %r165, %r253;
	// end inline asm
	mov.b64 	%rd75, {%r244, %r249};
	add.s32 	%r254, %r146, 16;
	setp.gt.s32 	%p186, %r254, %r165;
	mov.u64 	%rd508, %rd448;
	mov.f64 	%fd422, %fd370;
	@%p186 bra 	$L__BB10_90;
	abs.f64 	%fd113, %fd370;
	abs.f64 	%fd114, %fd112;
	setp.lt.f64 	%p187, %fd113, %fd114;
	mov.u64 	%rd508, %rd75;
	mov.f64 	%fd422, %fd112;
	@%p187 bra 	$L__BB10_90;
	setp.lt.f64 	%p188, %fd114, %fd113;
	mov.u64 	%rd508, %rd448;
	mov.f64 	%fd422, %fd370;
	@%p188 bra 	$L__BB10_90;
	setp.lt.s64 	%p189, %rd448, %rd75;
	min.s64 	%rd508, %rd448, %rd75;
	selp.f64 	%fd422, %fd370, %fd112, %p189;
$L__BB10_90:
	setp.ne.s32 	%p190, %r146, 0;
	@%p190 bra 	$L__BB10_92;
	shr.u32 	%r255, %r1, 1;
	and.b32  	%r256, %r255, 496;
	mov.u32 	%r257, _ZN6thrust24THRUST_300001_SM_1000_NS8cuda_cub4core6detail5shmemE;
	add.s32 	%r258, %r257, %r256;
	st.shared.f64 	[%r258+8], %fd422;
	st.shared.u64 	[%r258+16], %rd508;
$L__BB10_92:
	bar.sync 	0;
	setp.ne.s32 	%p191, %r1, 0;
	@%p191 bra 	$L__BB10_232;
	setp.lt.s32 	%p192, %r29, 33;
	mov.f64 	%fd372, %fd422;
	mov.u64 	%rd450, %rd508;
	@%p192 bra 	$L__BB10_97;
	ld.shared.f64 	%fd117, [_ZN6thrust24THRUST_300001_SM_1000_NS8cuda_cub4core6detail5shmemE+24];
	ld.shared.u64 	%rd78, [_ZN6thrust24THRUST_300001_SM_1000_NS8cuda_cub4core6detail5shmemE+32];
	abs.f64 	%fd118, %fd422;
	abs.f64 	%fd119, %fd117;
	setp.lt.f64 	%p193, %fd118, %fd119;
	mov.f64 	%fd372, %fd117;
	mov.u64 	%rd450, %rd78;
	@%p193 bra 	$L__BB10_97;
	setp.lt.f64 	%p194, %fd119, %fd118;
	mov.f64 	%fd372, %fd422;
	mov.u64 	%rd450, %rd508;
	@%p194 bra 	$L__BB10_97;
	setp.lt.s64 	%p195, %rd508, %rd78;
	min.s64 	%rd450, %rd508, %rd78;
	selp.f64 	%fd372, %fd422, %fd117, %p195;
$L__BB10_97:
	setp.lt.s32 	%p196, %r29, 65;
	mov.f64 	%fd373, %fd372;
	mov.u64 	%rd451, %rd450;
	@%p196 bra 	$L__BB10_101;
	ld.shared.f64 	%fd122, [_ZN6thrust24THRUST_300001_SM_1000_NS8cuda_cub4core6detail5shmemE+40];
	ld.shared.u64 	%rd81, [_ZN6thrust24THRUST_300001_SM_1000_NS8cuda_cub4core6detail5shmemE+48];
	abs.f64 	%fd123, %fd372;
	abs.f64 	%fd124, %fd122;
	setp.lt.f64 	%p197, %fd123, %fd124;
	mov.f64 	%fd373, %fd122;
	mov.u64 	%rd451, %rd81;
	@%p197 bra 	$L__BB10_101;
	setp.lt.f64 	%p198, %fd124, %fd123;
	mov.f64 	%fd373, %fd372;
	mov.u64 	%rd451, %rd450;
	@%p198 bra 	$L__BB10_101;
	setp.lt.s64 	%p199, %rd450, %rd81;
	min.s64 	%rd451, %rd450, %rd81;
	selp.f64 	%fd373, %fd372, %fd122, %p199;
$L__BB10_101:
	setp.lt.s32 	%p200, %r29, 97;
	mov.f64 	%fd374, %fd373;
	mov.u64 	%rd452, %rd451;
	@%p200 bra 	$L__BB10_105;
	ld.shared.f64 	%fd127, [_ZN6thrust24THRUST_300001_SM_1000_NS8cuda_cub4core6detail5shmemE+56];
	ld.shared.u64 	%rd84, [_ZN6thrust24THRUST_300001_SM_1000_NS8cuda_cub4core6detail5shmemE+64];
	abs.f64 	%fd128, %fd373;
	abs.f64 	%fd129, %fd127;
	setp.lt.f64 	%p201, %fd128, %fd129;
	mov.f64 	%fd374, %fd127;
	mov.u64 	%rd452, %rd84;
	@%p201 bra 	$L__BB10_105;
	setp.lt.f64 	%p202, %fd129, %fd128;
	mov.f64 	%fd374, %fd373;
	mov.u64 	%rd452, %rd451;
	@%p202 bra 	$L__BB10_105;
	setp.lt.s64 	%p203, %rd451, %rd84;
	min.s64 	%rd452, %rd451, %rd84;
	selp.f64 	%fd374, %fd373, %fd127, %p203;
$L__BB10_105:
	setp.lt.s32 	%p204, %r29, 129;
	mov.f64 	%fd375, %fd374;
	mov.u64 	%rd453, %rd452;
	@%p204 bra 	$L__BB10_109;
	ld.shared.f64 	%fd132, [_ZN6thrust24THRUST_300001_SM_1000_NS8cuda_cub4core6detail5shmemE+72];
	ld.shared.u64 	%rd87, [_ZN6thrust24THRUST_300001_SM_1000_NS8cuda_cub4core6detail5shmemE+80];
	abs.f64 	%fd133, %fd374;
	abs.f64 	%fd134, %fd132;
	setp.lt.f64 	%p205, %fd133, %fd134;
	mov.f64 	%fd375, %fd132;
	mov.u64 	%rd453, %rd87;
	@%p205 bra 	$L__BB10_109;
	setp.lt.f64 	%p206, %fd134, %fd133;
	mov.f64 	%fd375, %fd374;
	mov.u64 	%rd453, %rd452;
	@%p206 bra 	$L__BB10_109;
	setp.lt.s64 	%p207, %rd452, %rd87;
	min.s64 	%rd453, %rd452, %rd87;
	selp.f64 	%fd375, %fd374, %fd132, %p207;
$L__BB10_109:
	setp.lt.s32 	%p208, %r29, 161;
	mov.f64 	%fd376, %fd375;
	mov.u64 	%rd454, %rd453;
	@%p208 bra 	$L__BB10_113;
	ld.shared.f64 	%fd137, [_ZN6thrust24THRUST_300001_SM_1000_NS8cuda_cub4core6detail5shmemE+88];
	ld.shared.u64 	%rd90, [_ZN6thrust24THRUST_300001_SM_1000_NS8cuda_cub4core6detail5shmemE+96];
	abs.f64 	%fd138, %fd375;
	abs.f64 	%fd139, %fd137;
	setp.lt.f64 	%p209, %fd138, %fd139;
	mov.f64 	%fd376, %fd137;
	mov.u64 	%rd454, %rd90;
	@%p209 bra 	$L__BB10_113;
	setp.lt.f64 	%p210, %fd139, %fd138;
	mov.f64 	%fd376, %fd375;
	mov.u64 	%rd454, %rd453;
	@%p210 bra 	$L__BB10_113;
	setp.lt.s64 	%p211, %rd453, %rd90;
	min.s64 	%rd454, %rd453, %rd90;
	selp.f64 	%fd376, %fd375, %fd137, %p211;
$L__BB10_113:
	setp.lt.s32 	%p212, %r29, 193;
	mov.f64 	%fd377, %fd376;
	mov.u64 	%rd455, %rd454;
	@%p212 bra 	$L__BB10_117;
	ld.shared.f64 	%fd142, [_ZN6thrust24THRUST_300001_SM_1000_NS8cuda_cub4core6detail5shmemE+104];
	ld.shared.u64 	%rd93, [_ZN6thrust24THRUST_300001_SM_1000_NS8cuda_cub4core6detail5shmemE+112];
	abs.f64 	%fd143, %fd376;
	abs.f64 	%fd144, %fd142;
	setp.lt.f64 	%p213, %fd143, %fd144;
	mov.f64 	%fd377, %fd142;
	mov.u64 	%rd455, %rd93;
	@%p213 bra 	$L__BB10_117;
	setp.lt.f64 	%p214, %fd144, %fd143;
	mov.f64 	%fd377, %fd376;
	mov.u64 	%rd455, %rd454;
	@%p214 bra 	$L__BB10_117;
	setp.lt.s64 	%p215, %rd454, %rd93;
	min.s64 	%rd455, %rd454, %rd93;
	selp.f64 	%fd377, %fd376, %fd142, %p215;
$L__BB10_117:
	setp.lt.s32 	%p216, %r29, 225;
	mov.u64 	%rd508, %rd455;
	mov.f64 	%fd422, %fd377;
	@%p216 bra 	$L__BB10_232;
	ld.shared.f64 	%fd147, [_ZN6thrust24THRUST_300001_SM_1000_NS8cuda_cub4core6detail5shmemE+120];
	ld.shared.u64 	%rd96, [_ZN6thrust24THRUST_300001_SM_1000_NS8cuda_cub4core6detail5shmemE+128];
	abs.f64 	%fd148, %fd377;
	abs.f64 	%fd149, %fd147;
	setp.lt.f64 	%p217, %fd148, %fd149;
	mov.u64 	%rd508, %rd96;
	mov.f64 	%fd422, %fd147;
	@%p217 bra 	$L__BB10_232;
	setp.lt.f64 	%p218, %fd149, %fd148;
	mov.u64 	%rd508, %rd455;
	mov.f64 	%fd422, %fd377;
	@%p218 bra 	$L__BB10_232;
	setp.lt.s64 	%p219, %rd455, %rd96;
	min.s64 	%rd508, %rd455, %rd96;
	selp.f64 	%fd422, %fd377, %fd147, %p219;
	bra.uni 	$L__BB10_232;
$L__BB10_121:
	mov.u32 	%r16, %tid.x;
	cvt.u64.u32 	%rd98, %r16;
	mul.wide.u32 	%rd258, %r16, 16;
	add.s64 	%rd239, %rd236, %rd258;
	// begin inline asm
	ld.global.nc.u64 %rd238, [%rd239];
	// end inline asm
	add.s64 	%rd241, %rd239, 8;
	// begin inline asm
	ld.global.nc.u64 %rd240, [%rd241];
	// end inline asm
	mov.b64 	%fd151, %rd238;
	add.s64 	%rd243, %rd239, 4096;
	// begin inline asm
	ld.global.nc.u64 %rd242, [%rd243];
	// end inline asm
	add.s64 	%rd245, %rd239, 4104;
	// begin inline asm
	ld.global.nc.u64 %rd456, [%rd245];
	// end inline asm
	mov.b64 	%fd378, %rd242;
	add.s64 	%rd247, %rd239, 8192;
	// begin inline asm
	ld.global.nc.u64 %rd246, [%rd247];
	// end inline asm
	add.s64 	%rd249, %rd239, 8200;
	// begin inline asm
	ld.global.nc.u64 %rd457, [%rd249];
	// end inline asm
	mov.b64 	%fd379, %rd246;
	add.s64 	%rd251, %rd239, 12288;
	// begin inline asm
	ld.global.nc.u64 %rd250, [%rd251];
	// end inline asm
	add.s64 	%rd253, %rd239, 12296;
	// begin inline asm
	ld.global.nc.u64 %rd458, [%rd253];
	// end inline asm
	mov.b64 	%fd380, %rd250;
	add.s64 	%rd255, %rd239, 16384;
	// begin inline asm
	ld.global.nc.u64 %rd254, [%rd255];
	// end inline asm
	add.s64 	%rd257, %rd239, 16392;
	// begin inline asm
	ld.global.nc.u64 %rd495, [%rd257];
	// end inline asm
	mov.b64 	%fd409, %rd254;
	abs.f64 	%fd156, %fd151;
	abs.f64 	%fd157, %fd378;
	setp.lt.f64 	%p3, %fd156, %fd157;
	@%p3 bra 	$L__BB10_123;
	setp.lt.f64 	%p4, %fd157, %fd156;
	setp.lt.s64 	%p5, %rd240, %rd456;
	or.pred  	%p6, %p4, %p5;
	selp.b64 	%rd456, %rd240, %rd456, %p6;
	selp.f64 	%fd378, %fd151, %fd378, %p6;
$L__BB10_123:
	abs.f64 	%fd160, %fd378;
	abs.f64 	%fd161, %fd379;
	setp.lt.f64 	%p7, %fd160, %fd161;
	@%p7 bra 	$L__BB10_125;
	setp.lt.f64 	%p8, %fd161, %fd160;
	setp.lt.s64 	%p9, %rd456, %rd457;
	or.pred  	%p10, %p8, %p9;
	selp.b64 	%rd457, %rd456, %rd457, %p10;
	selp.f64 	%fd379, %fd378, %fd379, %p10;
$L__BB10_125:
	abs.f64 	%fd164, %fd379;
	abs.f64 	%fd165, %fd380;
	setp.lt.f64 	%p11, %fd164, %fd165;
	@%p11 bra 	$L__BB10_127;
	setp.lt.f64 	%p12, %fd165, %fd164;
	setp.lt.s64 	%p13, %rd457, %rd458;
	or.pred  	%p14, %p12, %p13;
	selp.b64 	%rd458, %rd457, %rd458, %p14;
	selp.f64 	%fd380, %fd379, %fd380, %p14;
$L__BB10_127:
	abs.f64 	%fd168, %fd380;
	abs.f64 	%fd169, %fd409;
	setp.lt.f64 	%p15, %fd168, %fd169;
	@%p15 bra 	$L__BB10_129;
	setp.lt.f64 	%p16, %fd169, %fd168;
	setp.lt.s64 	%p17, %rd458, %rd495;
	or.pred  	%p18, %p16, %p17;
	selp.b64 	%rd495, %rd458, %rd495, %p18;
	selp.f64 	%fd409, %fd380, %fd409, %p18;
$L__BB10_129:
	setp.lt.u32 	%p19, %r29, 2560;
	mov.b64 	%rd474, 1280;
	@%p19 bra 	$L__BB10_165;
	add.s64 	%rd262, %rd1, -2560;
	mul.hi.u64 	%rd263, %rd262, -3689348814741910323;
	shr.u64 	%rd112, %rd263, 10;
	setp.lt.u64 	%p20, %rd262, 1280;
	mov.b64 	%rd474, 1280;
	@%p20 bra 	$L__BB10_153;
	add.s64 	%rd265, %rd112, 1;
	and.b64  	%rd460, %rd265, 36028797018963966;
	shl.b64 	%rd266, %rd98, 4;
	add.s64 	%rd267, %rd266, %rd236;
	add.s64 	%rd461, %rd267, 57352;
	mov.b64 	%rd474, 1280;
$L__BB10_132:
	add.s64 	%rd269, %rd461, -36872;
	// begin inline asm
	ld.global.nc.u64 %rd268, [%rd269];
	// end inline asm
	add.s64 	%rd271, %rd461, -36864;
	// begin inline asm
	ld.global.nc.u64 %rd464, [%rd271];
	// end inline asm
	mov.b64 	%fd383, %rd268;
	add.s64 	%rd273, %rd461, -32776;
	// begin inline asm
	ld.global.nc.u64 %rd272, [%rd273];
	// end inline asm
	add.s64 	%rd275, %rd461, -32768;
	// begin inline asm
	ld.global.nc.u64 %rd465, [%rd275];
	// end inline asm
	mov.b64 	%fd384, %rd272;
	add.s64 	%rd277, %rd461, -28680;
	// begin inline asm
	ld.global.nc.u64 %rd276, [%rd277];
	// end inline asm
	add.s64 	%rd279, %rd461, -28672;
	// begin inline asm
	ld.global.nc.u64 %rd466, [%rd279];
	// end inline asm
	mov.b64 	%fd385, %rd276;
	add.s64 	%rd281, %rd461, -24584;
	// begin inline asm
	ld.global.nc.u64 %rd280, [%rd281];
	// end inline asm
	add.s64 	%rd283, %rd461, -24576;
	// begin inline asm
	ld.global.nc.u64 %rd467, [%rd283];
	// end inline asm
	mov.b64 	%fd386, %rd280;
	add.s64 	%rd285, %rd461, -20488;
	// begin inline asm
	ld.global.nc.u64 %rd284, [%rd285];
	// end inline asm
	add.s64 	%rd287, %rd461, -20480;
	// begin inline asm
	ld.global.nc.u64 %rd468, [%rd287];
	// end inline asm
	mov.b64 	%fd387, %rd284;
	abs.f64 	%fd178, %fd409;
	abs.f64 	%fd179, %fd383;
	setp.lt.f64 	%p21, %fd178, %fd179;
	@%p21 bra 	$L__BB10_134;
	setp.lt.f64 	%p22, %fd179, %fd178;
	setp.lt.s64 	%p23, %rd495, %rd464;
	or.pred  	%p24, %p22, %p23;
	selp.b64 	%rd464, %rd495, %rd464, %p24;
	selp.f64 	%fd383, %fd409, %fd383, %p24;
$L__BB10_134:
	abs.f64 	%fd182, %fd383;
	abs.f64 	%fd183, %fd384;
	setp.lt.f64 	%p25, %fd182, %fd183;
	@%p25 bra 	$L__BB10_136;
	setp.lt.f64 	%p26, %fd183, %fd182;
	setp.lt.s64 	%p27, %rd464, %rd465;
	or.pred  	%p28, %p26, %p27;
	selp.b64 	%rd465, %rd464, %rd465, %p28;
	selp.f64 	%fd384, %fd383, %fd384, %p28;
$L__BB10_136:
	abs.f64 	%fd186, %fd384;
	abs.f64 	%fd187, %fd385;
	setp.lt.f64 	%p29, %fd186, %fd187;
	@%p29 bra 	$L__BB10_138;
	setp.lt.f64 	%p30, %fd187, %fd186;
	setp.lt.s64 	%p31, %rd465, %rd466;
	or.pred  	%p32, %p30, %p31;
	selp.b64 	%rd466, %rd465, %rd466, %p32;
	selp.f64 	%fd385, %fd384, %fd385, %p32;
$L__BB10_138:
	abs.f64 	%fd190, %fd385;
	abs.f64 	%fd191, %fd386;
	setp.lt.f64 	%p33, %fd190, %fd191;
	@%p33 bra 	$L__BB10_140;
	setp.lt.f64 	%p34, %fd191, %fd190;
	setp.lt.s64 	%p35, %rd466, %rd467;
	or.pred  	%p36, %p34, %p35;
	selp.b64 	%rd467, %rd466, %rd467, %p36;
	selp.f64 	%fd386, %fd385, %fd386, %p36;
$L__BB10_140:
	abs.f64 	%fd194, %fd386;
	abs.f64 	%fd195, %fd387;
	setp.lt.f64 	%p37, %fd194, %fd195;
	@%p37 bra 	$L__BB10_142;
	setp.lt.f64 	%p38, %fd195, %fd194;
	setp.lt.s64 	%p39, %rd467, %rd468;
	or.pred  	%p40, %p38, %p39;
	selp.b64 	%rd468, %rd467, %rd468, %p40;
	selp.f64 	%fd387, %fd386, %fd387, %p40;
$L__BB10_142:
	add.s64 	%rd289, %rd461, -16392;
	// begin inline asm
	ld.global.nc.u64 %rd288, [%rd289];
	// end inline asm
	add.s64 	%rd291, %rd461, -16384;
	// begin inline asm
	ld.global.nc.u64 %rd469, [%rd291];
	// end inline asm
	mov.b64 	%fd388, %rd288;
	add.s64 	%rd293, %rd461, -12296;
	// begin inline asm
	ld.global.nc.u64 %rd292, [%rd293];
	// end inline asm
	add.s64 	%rd295, %rd461, -12288;
	// begin inline asm
	ld.global.nc.u64 %rd470, [%rd295];
	// end inline asm
	mov.b64 	%fd389, %rd292;
	add.s64 	%rd297, %rd461, -8200;
	// begin inline asm
	ld.global.nc.u64 %rd296, [%rd297];
	// end inline asm
	add.s64 	%rd299, %rd461, -8192;
	// begin inline asm
	ld.global.nc.u64 %rd471, [%rd299];
	// end inline asm
	mov.b64 	%fd390, %rd296;
	add.s64 	%rd301, %rd461, -4104;
	// begin inline asm
	ld.global.nc.u64 %rd300, [%rd301];
	// end inline asm
	add.s64 	%rd303, %rd461, -4096;
	// begin inline asm
	ld.global.nc.u64 %rd472, [%rd303];
	// end inline asm
	mov.b64 	%fd391, %rd300;
	add.s64 	%rd305, %rd461, -8;
	// begin inline asm
	ld.global.nc.u64 %rd304, [%rd305];
	// end inline asm
	// begin inline asm
	ld.global.nc.u64 %rd495, [%rd461];
	// end inline asm
	mov.b64 	%fd409, %rd304;
	abs.f64 	%fd203, %fd387;
	abs.f64 	%fd204, %fd388;
	setp.lt.f64 	%p41, %fd203, %fd204;
	@%p41 bra 	$L__BB10_144;
	setp.lt.f64 	%p42, %fd204, %fd203;
	setp.lt.s64 	%p43, %rd468, %rd469;
	or.pred  	%p44, %p42, %p43;
	selp.b64 	%rd469, %rd468, %rd469, %p44;
	selp.f64 	%fd388, %fd387, %fd388, %p44;
$L__BB10_144:
	abs.f64 	%fd207, %fd388;
	abs.f64 	%fd208, %fd389;
	setp.lt.f64 	%p45, %fd207, %fd208;
	@%p45 bra 	$L__BB10_146;
	setp.lt.f64 	%p46, %fd208, %fd207;
	setp.lt.s64 	%p47, %rd469, %rd470;
	or.pred  	%p48, %p46, %p47;
	selp.b64 	%rd470, %rd469, %rd470, %p48;
	selp.f64 	%fd389, %fd388, %fd389, %p48;
$L__BB10_146:
	abs.f64 	%fd211, %fd389;
	abs.f64 	%fd212, %fd390;
	setp.lt.f64 	%p49, %fd211, %fd212;
	@%p49 bra 	$L__BB10_148;
	setp.lt.f64 	%p50, %fd212, %fd211;
	setp.lt.s64 	%p51, %rd470, %rd471;
	or.pred  	%p52, %p50, %p51;
	selp.b64 	%rd471, %rd470, %rd471, %p52;
	selp.f64 	%fd390, %fd389, %fd390, %p52;
$L__BB10_148:
	abs.f64 	%fd215, %fd390;
	abs.f64 	%fd216, %fd391;
	setp.lt.f64 	%p53, %fd215, %fd216;
	@%p53 bra 	$L__BB10_150;
	setp.lt.f64 	%p54, %fd216, %fd215;
	setp.lt.s64 	%p55, %rd471, %rd472;
	or.pred  	%p56, %p54, %p55;
	selp.b64 	%rd472, %rd471, %rd472, %p56;
	selp.f64 	%fd391, %fd390, %fd391, %p56;
$L__BB10_150:
	abs.f64 	%fd219, %fd391;
	abs.f64 	%fd220, %fd409;
	setp.lt.f64 	%p57, %fd219, %fd220;
	@%p57 bra 	$L__BB10_152;
	setp.lt.f64 	%p58, %fd220, %fd219;
	setp.lt.s64 	%p59, %rd472, %rd495;
	or.pred  	%p60, %p58, %p59;
	selp.b64 	%rd495, %rd472, %rd495, %p60;
	selp.f64 	%fd409, %fd391, %fd409, %p60;
$L__BB10_152:
	add.s64 	%rd474, %rd474, 2560;
	add.s64 	%rd461, %rd461, 40960;
	add.s64 	%rd460, %rd460, -2;
	setp.ne.s64 	%p61, %rd460, 0;
	@%p61 bra 	$L__BB10_132;
$L__BB10_153:
	and.b64  	%rd308, %rd112, 1;
	setp.eq.b64 	%p62, %rd308, 1;
	@%p62 bra 	$L__BB10_165;
	shl.b64 	%rd329, %rd474, 4;
	mul.wide.u32 	%rd330, %r16, 16;
	add.s64 	%rd331, %rd236, %rd330;
	add.s64 	%rd310, %rd331, %rd329;
	// begin inline asm
	ld.global.nc.u64 %rd309, [%rd310];
	// end inline asm
	add.s64 	%rd312, %rd310, 8;
	// begin inline asm
	ld.global.nc.u64 %rd478, [%rd312];
	// end inline asm
	mov.b64 	%fd395, %rd309;
	add.s64 	%rd314, %rd310, 4096;
	// begin inline asm
	ld.global.nc.u64 %rd313, [%rd314];
	// end inline asm
	add.s64 	%rd316, %rd310, 4104;
	// begin inline asm
	ld.global.nc.u64 %rd479, [%rd316];
	// end inline asm
	mov.b64 	%fd396, %rd313;
	add.s64 	%rd318, %rd310, 8192;
	// begin inline asm
	ld.global.nc.u64 %rd317, [%rd318];
	// end inline asm
	add.s64 	%rd320, %rd310, 8200;
	// begin inline asm
	ld.global.nc.u64 %rd480, [%rd320];
	// end inline asm
	mov.b64 	%fd397, %rd317;
	add.s64 	%rd322, %rd310, 12288;
	// begin inline asm
	ld.global.nc.u64 %rd321, [%rd322];
	// end inline asm
	add.s64 	%rd324, %rd310, 12296;
	// begin inline asm
	ld.global.nc.u64 %rd481, [%rd324];
	// end inline asm
	mov.b64 	%fd398, %rd321;
	add.s64 	%rd326, %rd310, 16384;
	// begin inline asm
	ld.global.nc.u64 %rd325, [%rd326];
	// end inline asm
	add.s64 	%rd328, %rd310, 16392;
	// begin inline asm
	ld.global.nc.u64 %rd482, [%rd328];
	// end inline asm
	mov.b64 	%fd399, %rd325;
	abs.f64 	%fd230, %fd409;
	abs.f64 	%fd231, %fd395;
	setp.lt.f64 	%p63, %fd230, %fd231;
	@%p63 bra 	$L__BB10_156;
	setp.lt.f64 	%p64, %fd231, %fd230;
	setp.lt.s64 	%p65, %rd495, %rd478;
	or.pred  	%p66, %p64, %p65;
	selp.b64 	%rd478, %rd495, %rd478, %p66;
	selp.f64 	%fd395, %fd409, %fd395, %p66;
$L__BB10_156:
	abs.f64 	%fd234, %fd395;
	abs.f64 	%fd235, %fd396;
	setp.lt.f64 	%p67, %fd234, %fd235;
	@%p67 bra 	$L__BB10_158;
	setp.lt.f64 	%p68, %fd235, %fd234;
	setp.lt.s64 	%p69, %rd478, %rd479;
	or.pred  	%p70, %p68, %p69;
	selp.b64 	%rd479, %rd478, %rd479, %p70;
	selp.f64 	%fd396, %fd395, %fd396, %p70;
$L__BB10_158:
	abs.f64 	%fd238, %fd396;
	abs.f64 	%fd239, %fd397;
	setp.lt.f64 	%p71, %fd238, %fd239;
	@%p71 bra 	$L__BB10_160;
	setp.lt.f64 	%p72, %fd239, %fd238;
	setp.lt.s64 	%p73, %rd479, %rd480;
	or.pred  	%p74, %p72, %p73;
	selp.b64 	%rd480, %rd479, %rd480, %p74;
	selp.f64 	%fd397, %fd396, %fd397, %p74;
$L__BB10_160:
	abs.f64 	%fd242, %fd397;
	abs.f64 	%fd243, %fd398;
	setp.lt.f64 	%p75, %fd242, %fd243;
	@%p75 bra 	$L__BB10_162;
	setp.lt.f64 	%p76, %fd243, %fd242;
	setp.lt.s64 	%p77, %rd480, %rd481;
	or.pred  	%p78, %p76, %p77;
	selp.b64 	%rd481, %rd480, %rd481, %p78;
	selp.f64 	%fd398, %fd397, %fd398, %p78;
$L__BB10_162:
	abs.f64 	%fd246, %fd398;
	abs.f64 	%fd247, %fd399;
	setp.lt.f64 	%p79, %fd246, %fd247;
	@%p79 bra 	$L__BB10_164;
	setp.lt.f64 	%p80, %fd247, %fd246;
	setp.lt.s64 	%p81, %rd481, %rd482;
	or.pred  	%p82, %p80, %p81;
	selp.b64 	%rd482, %rd481, %rd482, %p82;
	selp.f64 	%fd399, %fd398, %fd399, %p82;
$L__BB10_164:
	add.s64 	%rd474, %rd474, 1280;
	mov.u64 	%rd495, %rd482;
	mov.f64 	%fd409, %fd399;
$L__BB10_165:
	cvt.s64.s32 	%rd332, %r29;
	setp.ge.s64 	%p83, %rd474, %rd332;
	@%p83 bra 	$L__BB10_188;
	cvt.u32.u64 	%r17, %rd474;
	sub.s32 	%r18, %r29, %r17;
	setp.ge.s32 	%p84, %r16, %r18;
	@%p84 bra 	$L__BB10_188;
	not.b32 	%r30, %r16;
	add.s32 	%r31, %r29, %r30;
	sub.s32 	%r19, %r31, %r17;
	and.b32  	%r32, %r19, 768;
	setp.eq.s32 	%p85, %r32, 768;
	mov.u32 	%r372, %r16;
	@%p85 bra 	$L__BB10_173;
	cvt.u64.u32 	%rd334, %r16;
	add.s64 	%rd335, %rd474, %rd334;
	shl.b64 	%rd336, %rd335, 4;
	add.s64 	%rd485, %rd236, %rd336;
	shr.u32 	%r33, %r19, 8;
	add.s32 	%r34, %r33, 1;
	and.b32  	%r35, %r34, 3;
	neg.s32 	%r370, %r35;
	mov.u32 	%r372, %r16;
$L__BB10_169:
	.pragma "nounroll";
	mov.u64 	%rd176, %rd495;
	mov.f64 	%fd251, %fd409;
	// begin inline asm
	ld.global.nc.u64 %rd337, [%rd485];
	// end inline asm
	add.s64 	%rd340, %rd485, 8;
	// begin inline asm
	ld.global.nc.u64 %rd339, [%rd340];
	// end inline asm
	mov.b64 	%fd252, %rd337;
	abs.f64 	%fd253, %fd251;
	abs.f64 	%fd254, %fd252;
	setp.lt.f64 	%p86, %fd253, %fd254;
	mov.f64 	%fd409, %fd252;
	mov.u64 	%rd495, %rd339;
	@%p86 bra 	$L__BB10_172;
	setp.lt.f64 	%p87, %fd254, %fd253;
	mov.f64 	%fd409, %fd251;
	mov.u64 	%rd495, %rd176;
	@%p87 bra 	$L__BB10_172;
	setp.lt.s64 	%p88, %rd176, %rd339;
	selp.f64 	%fd409, %fd251, %fd252, %p88;
	min.s64 	%rd495, %rd176, %rd339;
$L__BB10_172:
	add.s32 	%r372, %r372, 256;
	add.s64 	%rd485, %rd485, 4096;
	add.s32 	%r370, %r370, 1;
	setp.ne.s32 	%p89, %r370, 0;
	@%p89 bra 	$L__BB10_169;
$L__BB10_173:
	setp.lt.u32 	%p90, %r19, 768;
	@%p90 bra 	$L__BB10_188;
	cvt.u64.u32 	%rd341, %r372;
	add.s64 	%rd342, %rd474, %rd341;
	shl.b64 	%rd343, %rd342, 4;
	add.s64 	%rd344, %rd343, %rd236;
	add.s64 	%rd490, %rd344, 12296;
$L__BB10_175:
	add.s64 	%rd346, %rd490, -12296;
	// begin inline asm
	ld.global.nc.u64 %rd345, [%rd346];
	// end inline asm
	add.s64 	%rd348, %rd490, -12288;
	// begin inline asm
	ld.global.nc.u64 %rd347, [%rd348];
	// end inline asm
	mov.b64 	%fd260, %rd345;
	abs.f64 	%fd261, %fd409;
	abs.f64 	%fd262, %fd260;
	setp.lt.f64 	%p91, %fd261, %fd262;
	mov.f64 	%fd406, %fd260;
	mov.u64 	%rd492, %rd347;
	@%p91 bra 	$L__BB10_178;
	setp.lt.f64 	%p92, %fd262, %fd261;
	mov.f64 	%fd406, %fd409;
	mov.u64 	%rd492, %rd495;
	@%p92 bra 	$L__BB10_178;
	setp.lt.s64 	%p93, %rd495, %rd347;
	selp.f64 	%fd406, %fd409, %fd260, %p93;
	min.s64 	%rd492, %rd495, %rd347;
$L__BB10_178:
	add.s64 	%rd350, %rd490, -8200;
	// begin inline asm
	ld.global.nc.u64 %rd349, [%rd350];
	// end inline asm
	add.s64 	%rd352, %rd490, -8192;
	// begin inline asm
	ld.global.nc.u64 %rd351, [%rd352];
	// end inline asm
	mov.b64 	%fd265, %rd349;
	abs.f64 	%fd266, %fd406;
	abs.f64 	%fd267, %fd265;
	setp.lt.f64 	%p94, %fd266, %fd267;
	mov.f64 	%fd407, %fd265;
	mov.u64 	%rd493, %rd351;
	@%p94 bra 	$L__BB10_181;
	setp.lt.f64 	%p95, %fd267, %fd266;
	mov.f64 	%fd407, %fd406;
	mov.u64 	%rd493, %rd492;
	@%p95 bra 	$L__BB10_181;
	setp.lt.s64 	%p96, %rd492, %rd351;
	selp.f64 	%fd407, %fd406, %fd265, %p96;
	min.s64 	%rd493, %rd492, %rd351;
$L__BB10_181:
	add.s64 	%rd354, %rd490, -4104;
	// begin inline asm
	ld.global.nc.u64 %rd353, [%rd354];
	// end inline asm
	add.s64 	%rd356, %rd490, -4096;
	// begin inline asm
	ld.global.nc.u64 %rd355, [%rd356];
	// end inline asm
	mov.b64 	%fd270, %rd353;
	abs.f64 	%fd271, %fd407;
	abs.f64 	%fd272, %fd270;
	setp.lt.f64 	%p97, %fd271, %fd272;
	mov.f64 	%fd408, %fd270;
	mov.u64 	%rd494, %rd355;
	@%p97 bra 	$L__BB10_184;
	setp.lt.f64 	%p98, %fd272, %fd271;
	mov.f64 	%fd408, %fd407;
	mov.u64 	%rd494, %rd493;
	@%p98 bra 	$L__BB10_184;
	setp.lt.s64 	%p99, %rd493, %rd355;
	selp.f64 	%fd408, %fd407, %fd270, %p99;
	min.s64 	%rd494, %rd493, %rd355;
$L__BB10_184:
	add.s64 	%rd358, %rd490, -8;
	// begin inline asm
	ld.global.nc.u64 %rd357, [%rd358];
	// end inline asm
	// begin inline asm
	ld.global.nc.u64 %rd359, [%rd490];
	// end inline asm
	mov.b64 	%fd275, %rd357;
	abs.f64 	%fd276, %fd408;
	abs.f64 	%fd277, %fd275;
	setp.lt.f64 	%p100, %fd276, %fd277;
	mov.f64 	%fd409, %fd275;
	mov.u64 	%rd495, %rd359;
	@%p100 bra 	$L__BB10_187;
	setp.lt.f64 	%p101, %fd277, %fd276;
	mov.f64 	%fd409, %fd408;
	mov.u64 	%rd495, %rd494;
	@%p101 bra 	$L__BB10_187;
	setp.lt.s64 	%p102, %rd494, %rd359;
	selp.f64 	%fd409, %fd408, %fd275, %p102;
	min.s64 	%rd495, %rd494, %rd359;
$L__BB10_187:
	add.s32 	%r372, %r372, 1024;
	add.s64 	%rd490, %rd490, 16384;
	setp.lt.s32 	%p103, %r372, %r18;
	@%p103 bra 	$L__BB10_175;
$L__BB10_188:
	// begin inline asm
	mov.u32 %r36, %laneid;
	// end inline asm
	mov.b64 	%rd361, %fd409;
	mov.b64 	{%r38, %r43}, %rd361;
	mov.b32 	%r54, 1;
	mov.b32 	%r55, 31;
	mov.b32 	%r56, -1;
	// begin inline asm
	shfl.sync.down.b32 %r37, %r38, %r54, %r55, %r56;
	// end inline asm
	// begin inline asm
	shfl.sync.down.b32 %r42, %r43, %r54, %r55, %r56;
	// end inline asm
	mov.b64 	%rd362, {%r37, %r42};
	mov.b64 	%fd281, %rd362;
	mov.b64 	{%r48, %r53}, %rd495;
	// begin inline asm
	shfl.sync.down.b32 %r47, %r48, %r54, %r55, %r56;
	// end inline asm
	// begin inline asm
	shfl.sync.down.b32 %r52, %r53, %r54, %r55, %r56;
	// end inline asm
	mov.b64 	%rd200, {%r47, %r52};
	setp.gt.s32 	%p104, %r36, 30;
	mov.f64 	%fd411, %fd409;
	mov.u64 	%rd497, %rd495;
	@%p104 bra 	$L__BB10_192;
	abs.f64 	%fd282, %fd409;
	abs.f64 	%fd283, %fd281;
	setp.lt.f64 	%p105, %fd282, %fd283;
	mov.f64 	%fd411, %fd281;
	mov.u64 	%rd497, %rd200;
	@%p105 bra 	$L__BB10_192;
	setp.lt.f64 	%p106, %fd283, %fd282;
	mov.f64 	%fd411, %fd409;
	mov.u64 	%rd497, %rd495;
	@%p106 bra 	$L__BB10_192;
	setp.lt.s64 	%p107, %rd495, %rd200;
	selp.f64 	%fd411, %fd409, %fd281, %p107;
	min.s64 	%rd497, %rd495, %rd200;
$L__BB10_192:
	mov.b64 	%rd363, %fd411;
	mov.b64 	{%r58, %r63}, %rd363;
	mov.b32 	%r74, 2;
	mov.b32 	%r75, 31;
	mov.b32 	%r76, -1;
	// begin inline asm
	shfl.sync.down.b32 %r57, %r58, %r74, %r75, %r76;
	// end inline asm
	// begin inline asm
	shfl.sync.down.b32 %r62, %r63, %r74, %r75, %r76;
	// end inline asm
	mov.b64 	%rd364, {%r57, %r62};
	mov.b64 	%fd286, %rd364;
	mov.b64 	{%r68, %r73}, %rd497;
	// begin inline asm
	shfl.sync.down.b32 %r67, %r68, %r74, %r75, %r76;
	// end inline asm
	// begin inline asm
	shfl.sync.down.b32 %r72, %r73, %r74, %r75, %r76;
	// end inline asm
	mov.b64 	%rd203, {%r67, %r72};
	setp.gt.s32 	%p108, %r36, 29;
	mov.f64 	%fd412, %fd411;
	mov.u64 	%rd498, %rd497;
	@%p108 bra 	$L__BB10_196;
	abs.f64 	%fd287, %fd411;
	abs.f64 	%fd288, %fd286;
	setp.lt.f64 	%p109, %fd287, %fd288;
	mov.f64 	%fd412, %fd286;
	mov.u64 	%rd498, %rd203;
	@%p109 bra 	$L__BB10_196;
	setp.lt.f64 	%p110, %fd288, %fd287;
	mov.f64 	%fd412, %fd411;
	mov.u64 	%rd498, %rd497;
	@%p110 bra 	$L__BB10_196;
	setp.lt.s64 	%p111, %rd497, %rd203;
	selp.f64 	%fd412, %fd411, %fd286, %p111;
	min.s64 	%rd498, %rd497, %rd203;
$L__BB10_196:
	mov.b64 	%rd365, %fd412;
	mov.b64 	{%r78, %r83}, %rd365;
	mov.b32 	%r94, 4;
	mov.b32 	%r95, 31;
	mov.b32 	%r96, -1;
	// begin inline asm
	shfl.sync.down.b32 %r77, %r78, %r94, %r95, %r96;
	// end inline asm
	// begin inline asm
	shfl.sync.down.b32 %r82, %r83, %r94, %r95, %r96;
	// end inline asm
	mov.b64 	%rd366, {%r77, %r82};
	mov.b64 	%fd291, %rd366;
	mov.b64 	{%r88, %r93}, %rd498;
	// begin inline asm
	shfl.sync.down.b32 %r87, %r88, %r94, %r95, %r96;
	// end inline asm
	// begin inline asm
	shfl.sync.down.b32 %r92, %r93, %r94, %r95, %r96;
	// end inline asm
	mov.b64 	%rd206, {%r87, %r92};
	setp.gt.s32 	%p112, %r36, 27;
	mov.f64 	%fd413, %fd412;
	mov.u64 	%rd499, %rd498;
	@%p112 bra 	$L__BB10_200;
	abs.f64 	%fd292, %fd412;
	abs.f64 	%fd293, %fd291;
	setp.lt.f64 	%p113, %fd292, %fd293;
	mov.f64 	%fd413, %fd291;
	mov.u64 	%rd499, %rd206;
	@%p113 bra 	$L__BB10_200;
	setp.lt.f64 	%p114, %fd293, %fd292;
	mov.f64 	%fd413, %fd412;
	mov.u64 	%rd499, %rd498;
	@%p114 bra 	$L__BB10_200;
	setp.lt.s64 	%p115, %rd498, %rd206;
	selp.f64 	%fd413, %fd412, %fd291, %p115;
	min.s64 	%rd499, %rd498, %rd206;
$L__BB10_200:
	mov.b64 	%rd367, %fd413;
	mov.b64 	{%r98, %r103}, %rd367;
	mov.b32 	%r114, 8;
	mov.b32 	%r115, 31;
	mov.b32 	%r116, -1;
	// begin inline asm
	shfl.sync.down.b32 %r97, %r98, %r114, %r115, %r116;
	// end inline asm
	// begin inline asm
	shfl.sync.down.b32 %r102, %r103, %r114, %r115, %r116;
	// end inline asm
	mov.b64 	%rd368, {%r97, %r102};
	mov.b64 	%fd296, %rd368;
	mov.b64 	{%r108, %r113}, %rd499;
	// begin inline asm
	shfl.sync.down.b32 %r107, %r108, %r114, %r115, %r116;
	// end inline asm
	// begin inline asm
	shfl.sync.down.b32 %r112, %r113, %r114, %r115, %r116;
	// end inline asm
	mov.b64 	%rd209, {%r107, %r112};
	setp.gt.s32 	%p116, %r36, 23;
	mov.f64 	%fd414, %fd413;
	mov.u64 	%rd500, %rd499;
	@%p116 bra 	$L__BB10_204;
	abs.f64 	%fd297, %fd413;
	abs.f64 	%fd298, %fd296;
	setp.lt.f64 	%p117, %fd297, %fd298;
	mov.f64 	%fd414, %fd296;
	mov.u64 	%rd500, %rd209;
	@%p117 bra 	$L__BB10_204;
	setp.lt.f64 	%p118, %fd298, %fd297;
	mov.f64 	%fd414, %fd413;
	mov.u64 	%rd500, %rd499;
	@%p118 bra 	$L__BB10_204;
	setp.lt.s64 	%p119, %rd499, %rd209;
	selp.f64 	%fd414, %fd413, %fd296, %p119;
	min.s64 	%rd500, %rd499, %rd209;
$L__BB10_204:
	mov.b64 	%rd369, %fd414;
	mov.b64 	{%r118, %r123}, %rd369;
	mov.b32 	%r134, 16;
	mov.b32 	%r135, 31;
	mov.b32 	%r136, -1;
	// begin inline asm
	shfl.sync.down.b32 %r117, %r118, %r134, %r135, %r136;
	// end inline asm
	// begin inline asm
	shfl.sync.down.b32 %r122, %r123, %r134, %r135, %r136;
	// end inline asm
	mov.b64 	%rd370, {%r117, %r122};
	mov.b64 	%fd301, %rd370;
	mov.b64 	{%r128, %r133}, %rd500;
	// begin inline asm
	shfl.sync.down.b32 %r127, %r128, %r134, %r135, %r136;
	// end inline asm
	// begin inline asm
	shfl.sync.down.b32 %r132, %r133, %r134, %r135, %r136;
	// end inline asm
	mov.b64 	%rd212, {%r127, %r132};
	setp.gt.s32 	%p120, %r36, 15;
	mov.f64 	%fd422, %fd414;
	mov.u64 	%rd508, %rd500;
	@%p120 bra 	$L__BB10_208;
	abs.f64 	%fd302, %fd414;
	abs.f64 	%fd303, %fd301;
	setp.lt.f64 	%p121, %fd302, %fd303;
	mov.f64 	%fd422, %fd301;
	mov.u64 	%rd508, %rd212;
	@%p121 bra 	$L__BB10_208;
	setp.lt.f64 	%p122, %fd303, %fd302;
	mov.f64 	%fd422, %fd414;
	mov.u64 	%rd508, %rd500;
	@%p122 bra 	$L__BB10_208;
	setp.lt.s64 	%p123, %rd500, %rd212;
	selp.f64 	%fd422, %fd414, %fd301, %p123;
	min.s64 	%rd508, %rd500, %rd212;
$L__BB10_208:
	setp.ne.s32 	%p124, %r36, 0;
	@%p124 bra 	$L__BB10_210;
	shr.u32 	%r137, %r16, 1;
	and.b32  	%r138, %r137, 496;
	mov.u32 	%r139, _ZN6thrust24THRUST_300001_SM_1000_NS8cuda_cub4core6detail5shmemE;
	add.s32 	%r140, %r139, %r138;
	st.shared.f64 	[%r140+8], %fd422;
	st.shared.u64 	[%r140+16], %rd508;
$L__BB10_210:
	bar.sync 	0;
	setp.ne.s32 	%p125, %r16, 0;
	@%p125 bra 	$L__BB10_232;
	ld.shared.f64 	%fd306, [_ZN6thrust24THRUST_300001_SM_1000_NS8cuda_cub4core6detail5shmemE+24];
	ld.shared.u64 	%rd215, [_ZN6thrust24THRUST_300001_SM_1000_NS8cuda_cub4core6detail5shmemE+32];
	abs.f64 	%fd307, %fd422;
	abs.f64 	%fd308, %fd306;
	setp.lt.f64 	%p126, %fd307, %fd308;
	mov.f64 	%fd416, %fd306;
	mov.u64 	%rd502, %rd215;
	@%p126 bra 	$L__BB10_214;
	setp.lt.f64 	%p127, %fd308, %fd307;
	mov.f64 	%fd416, %fd422;
	mov.u64 	%rd502, %rd508;
	@%p127 bra 	$L__BB10_214;
	setp.lt.s64 	%p128, %rd508, %rd215;
	selp.f64 	%fd416, %fd422, %fd306, %p128;
	min.s64 	%rd502, %rd508, %rd215;
$L__BB10_214:
	ld.shared.f64 	%fd311, [_ZN6thrust24THRUST_300001_SM_1000_NS8cuda_cub4core6detail5shmemE+40];
	ld.shared.u64 	%rd218, [_ZN6thrust24THRUST_300001_SM_1000_NS8cuda_cub4core6detail5shmemE+48];
	abs.f64 	%fd312, %fd416;
	abs.f64 	%fd313, %fd311;
	setp.lt.f64 	%p129, %fd312, %fd313;
	mov.f64 	%fd417, %fd311;
	mov.u64 	%rd503, %rd218;
	@%p129 bra 	$L__BB10_217;
	setp.lt.f64 	%p130, %fd313, %fd312;
	mov.f64 	%fd417, %fd416;
	mov.u64 	%rd503, %rd502;
	@%p130 bra 	$L__BB10_217;
	setp.lt.s64 	%p131, %rd502, %rd218;
	selp.f64 	%fd417, %fd416, %fd311, %p131;
	min.s64 	%rd503, %rd502, %rd218;
$L__BB10_217:
	ld.shared.f64 	%fd316, [_ZN6thrust24THRUST_300001_SM_1000_NS8cuda_cub4core6detail5shmemE+56];
	ld.shared.u64 	%rd221, [_ZN6thrust24THRUST_300001_SM_1000_NS8cuda_cub4core6detail5shmemE+64];
	abs.f64 	%fd317, %fd417;
	abs.f64 	%fd318, %fd316;
	setp.lt.f64 	%p132, %fd317, %fd318;
	mov.f64 	%fd418, %fd316;
	mov.u64 	%rd504, %rd221;
	@%p132 bra 	$L__BB10_220;
	setp.lt.f64 	%p133, %fd318, %fd317;
	mov.f64 	%fd418, %fd417;
	mov.u64 	%rd504, %rd503;
	@%p133 bra 	$L__BB10_220;
	setp.lt.s64 	%p134, %rd503, %rd221;
	selp.f64 	%fd418, %fd417, %fd316, %p134;
	min.s64 	%rd504, %rd503, %rd221;
$L__BB10_220:
	ld.shared.f64 	%fd321, [_ZN6thrust24THRUST_300001_SM_1000_NS8cuda_cub4core6detail5shmemE+72];
	ld.shared.u64 	%rd224, [_ZN6thrust24THRUST_300001_SM_1000_NS8cuda_cub4core6detail5shmemE+80];
	abs.f64 	%fd322, %fd418;
	abs.f64 	%fd323, %fd321;
	setp.lt.f64 	%p135, %fd322, %fd323;
	mov.f64 	%fd419, %fd321;
	mov.u64 	%rd505, %rd224;
	@%p135 bra 	$L__BB10_223;
	setp.lt.f64 	%p136, %fd323, %fd322;
	mov.f64 	%fd419, %fd418;
	mov.u64 	%rd505, %rd504;
	@%p136 bra 	$L__BB10_223;
	setp.lt.s64 	%p137, %rd504, %rd224;
	selp.f64 	%fd419, %fd418, %fd321, %p137;
	min.s64 	%rd505, %rd504, %rd224;
$L__BB10_223:
	ld.shared.f64 	%fd326, [_ZN6thrust24THRUST_300001_SM_1000_NS8cuda_cub4core6detail5shmemE+88];
	ld.shared.u64 	%rd227, [_ZN6thrust24THRUST_300001_SM_1000_NS8cuda_cub4core6detail5shmemE+96];
	abs.f64 	%fd327, %fd419;
	abs.f64 	%fd328, %fd326;
	setp.lt.f64 	%p138, %fd327, %fd328;
	mov.f64 	%fd420, %fd326;
	mov.u64 	%rd506, %rd227;
	@%p138 bra 	$L__BB10_226;
	setp.lt.f64 	%p139, %fd328, %fd327;
	mov.f64 	%fd420, %fd419;
	mov.u64 	%rd506, %rd505;
	@%p139 bra 	$L__BB10_226;
	setp.lt.s64 	%p140, %rd505, %rd227;
	selp.f64 	%fd420, %fd419, %fd326, %p140;
	min.s64 	%rd506, %rd505, %rd227;
$L__BB10_226:
	ld.shared.f64 	%fd331, [_ZN6thrust24THRUST_300001_SM_1000_NS8cuda_cub4core6detail5shmemE+104];
	ld.shared.u64 	%rd230, [_ZN6thrust24THRUST_300001_SM_1000_NS8cuda_cub4core6detail5shmemE+112];
	abs.f64 	%fd332, %fd420;
	abs.f64 	%fd333, %fd331;
	setp.lt.f64 	%p141, %fd332, %fd333;
	mov.f64 	%fd421, %fd331;
	mov.u64 	%rd507, %rd230;
	@%p141 bra 	$L__BB10_229;
	setp.lt.f64 	%p142, %fd333, %fd332;
	mov.f64 	%fd421, %fd420;
	mov.u64 	%rd507, %rd506;
	@%p142 bra 	$L__BB10_229;
	setp.lt.s64 	%p143, %rd506, %rd230;
	selp.f64 	%fd421, %fd420, %fd331, %p143;
	min.s64 	%rd507, %rd506, %rd230;
$L__BB10_229:
	ld.shared.f64 	%fd336, [_ZN6thrust24THRUST_300001_SM_1000_NS8cuda_cub4core6detail5shmemE+120];
	ld.shared.u64 	%rd233, [_ZN6thrust24THRUST_300001_SM_1000_NS8cuda_cub4core6detail5shmemE+128];
	abs.f64 	%fd337, %fd421;
	abs.f64 	%fd338, %fd336;
	setp.lt.f64 	%p144, %fd337, %fd338;
	mov.u64 	%rd508, %rd233;
	mov.f64 	%fd422, %fd336;
	@%p144 bra 	$L__BB10_232;
	setp.lt.f64 	%p145, %fd338, %fd337;
	mov.u64 	%rd508, %rd507;
	mov.f64 	%fd422, %fd421;
	@%p145 bra 	$L__BB10_232;
	setp.lt.s64 	%p146, %rd507, %rd233;
	selp.f64 	%fd422, %fd421, %fd336, %p146;
	min.s64 	%rd508, %rd507, %rd233;
$L__BB10_232:
	mov.u32 	%r364, %tid.x;
	setp.ne.s32 	%p263, %r364, 0;
	@%p263 bra 	$L__BB10_234;
	ld.param.u64 	%rd421, [_ZN6thrust24THRUST_300001_SM_1000_NS8cuda_cub4core6detail13_kernel_agentINS1_8__reduce11ReduceAgentIPN4cuda3std3__45tupleIJdlEEESC_SB_lNS1_9__extrema9arg_max_fIdl10comparatorEEEEJSC_SC_iSG_EEEvDpT0__param_1];
	cvta.to.global.u64 	%rd420, %rd421;
	st.global.f64 	[%rd420], %fd422;
	st.global.u64 	[%rd420+8], %rd508;
$L__BB10_234:
	ret;

}
	// .globl	_ZN3cub18CUB_300001_SM_10006detail11EmptyKernelIvEEvv
.visible .entry _ZN3cub18CUB_300001_SM_10006detail11EmptyKernelIvEEvv()
{


	ret;

}


// ===== COMPILED SASS (sm_100) =====

	.target	sm_100

	.elftype	@"ET_EXEC"


//--------------------- .note.nv.tkinfo           --------------------------
	.section	.note.nv.tkinfo,"",@"SHT_NOTE"
	.sectionflags	@"SHF_NOTE_NV_TKINFO"
	.tkinfo
        /*0018*/ 	.word	0x00000002
        /*0030*/ 	.string	""
        /*0030*/ 	.string	"ptxas"
        /*0030*/ 	.string	"Cuda compilation tools, release 13.0, V13.0.88"
        /*0030*/ 	.string	"Build cuda_13.0.r13.0/compiler.36424714_0"
        /*0030*/ 	.string	"-arch sm_100 -m 64 "



//--------------------- .note.nv.cuinfo           --------------------------
	.section	.note.nv.cuinfo,"",@"SHT_NOTE"
	.sectionflags	@"SHF_NOTE_NV_CUINFO"
        /*0018*/ 	.short	0x0002
        /*001a*/ 	.short	0x0064
        /*001c*/ 	.short	0x0082
	.zero		2


//--------------------- .nv.info                  --------------------------
	.section	.nv.info,"",@"SHT_CUDA_INFO"
	.align	4


	//----- nvinfo : EIATTR_REGCOUNT
	.align		4
        /*0000*/ 	.byte	0x04, 0x2f
        /*0002*/ 	.short	(.L_47 - .L_46)
	.align		4
.L_46:
        /*0004*/ 	.word	index@(_Z7swapRowPdiii)
        /*0008*/ 	.word	0x00000020


	//----- nvinfo : EIATTR_FRAME_SIZE
	.align		4
.L_47:
        /*000c*/ 	.byte	0x04, 0x11
        /*000e*/ 	.short	(.L_49 - .L_48)
	.align		4
.L_48:
        /*0010*/ 	.word	index@(_Z7swapRowPdiii)
        /*0014*/ 	.word	0x00000000


	//----- nvinfo : EIATTR_REGCOUNT
	.align		4
.L_49:
        /*0018*/ 	.byte	0x04, 0x2f
        /*001a*/ 	.short	(.L_51 - .L_50)
	.align		4
.L_50:
        /*001c*/ 	.word	index@(_Z9print_matPdi)
        /*0020*/ 	.word	0x00000020


	//----- nvinfo : EIATTR_FRAME_SIZE
	.align		4
.L_51:
        /*0024*/ 	.byte	0x04, 0x11
        /*0026*/ 	.short	(.L_53 - .L_52)
	.align		4
.L_52:
        /*0028*/ 	.word	index@(_Z9print_matPdi)
        /*002c*/ 	.word	0x00000010


	//----- nvinfo : EIATTR_REGCOUNT
	.align		4
.L_53:
        /*0030*/ 	.byte	0x04, 0x2f
        /*0032*/ 	.short	(.L_55 - .L_54)
	.align		4
.L_54:
        /*0034*/ 	.word	index@(_Z6kernelPdiid)
        /*0038*/ 	.word	0x00000020


	//----- nvinfo : EIATTR_FRAME_SIZE
	.align		4
.L_55:
        /*003c*/ 	.byte	0x04, 0x11
        /*003e*/ 	.short	(.L_57 - .L_56)
	.align		4
.L_56:
        /*0040*/ 	.word	index@($__internal_0_$__cuda_sm20_div_rn_f64_full)
        /*0044*/ 	.word	0x00000000


	//----- nvinfo : EIATTR_FRAME_SIZE
	.align		4
.L_57:
        /*0048*/ 	.byte	0x04, 0x11
        /*004a*/ 	.short	(.L_59 - .L_58)
	.align		4
.L_58:
        /*004c*/ 	.word	index@(_Z6kernelPdiid)
        /*0050*/ 	.word	0x00000000


	//----- nvinfo : EIATTR_REGCOUNT
	.align		4
.L_59:
        /*0054*/ 	.byte	0x04, 0x2f
        /*0056*/ 	.short	(.L_61 - .L_60)
	.align		4
.L_60:
        /*0058*/ 	.word	index@(_ZN6thrust24THRUST_300001_SM_1000_NS8cuda_cub4core6detail13_kernel_agentINS1_8__reduce11ReduceAgentINS0_12zip_iteratorIN4cuda3std3__45tupleIJNS0_10device_ptrIdEENS0_17counting_iteratorIlNS0_11use_defaultESF_SF_EEEEEEEPNSB_IJdlEEESJ_iNS1_9__extrema9arg_max_fIdl10comparatorEEEEJSI_SK_iSO_EEEvDpT0_)
        /*005c*/ 	.word	0x00000020


	//----- nvinfo : EIATTR_FRAME_SIZE
	.align		4
.L_61:
        /*0060*/ 	.byte	0x04, 0x11
        /*0062*/ 	.short	(.L_63 - .L_62)
	.align		4
.L_62:
        /*0064*/ 	.word	index@(_ZN6thrust24THRUST_300001_SM_1000_NS8cuda_cub4core6detail13_kernel_agentINS1_8__reduce11ReduceAgentINS0_12zip_iteratorIN4cuda3std3__45tupleIJNS0_10device_ptrIdEENS0_17counting_iteratorIlNS0_11use_defaultESF_SF_EEEEEEEPNSB_IJdlEEESJ_iNS1_9__extrema9arg_max_fIdl10comparatorEEEEJSI_SK_iSO_EEEvDpT0_)
        /*0068*/ 	.word	0x00000000


	//----- nvinfo : EIATTR_REGCOUNT
	.align		4
.L_63:
        /*006c*/ 	.byte	0x04, 0x2f
        /*006e*/ 	.short	(.L_65 - .L_64)
	.align		4
.L_64:
        /*0070*/ 	.word	index@(_ZN6thrust24THRUST_300001_SM_1000_NS8cuda_cub4core6detail13_kernel_agentINS1_8__reduce11ReduceAgentINS0_12zip_iteratorIN4cuda3std3__45tupleIJNS0_10device_ptrIdEENS0_17counting_iteratorIlNS0_11use_defaultESF_SF_EEEEEEEPNSB_IJdlEEESJ_iNS1_9__extrema9arg_max_fIdl10comparatorEEEEJSI_SK_iN3cub18CUB_300001_SM_100013GridEvenShareIiEENSR_9GridQueueIjEESO_EEEvDpT0_)
        /*0074*/ 	.word	0x00000028


	//----- nvinfo : EIATTR_FRAME_SIZE
	.align		4
.L_65:
        /*0078*/ 	.byte	0x04, 0x11
        /*007a*/ 	.short	(.L_67 - .L_66)
	.align		4
.L_66:
        /*007c*/ 	.word	index@(_ZN6thrust24THRUST_300001_SM_1000_NS8cuda_cub4core6detail13_kernel_agentINS1_8__reduce11ReduceAgentINS0_12zip_iteratorIN4cuda3std3__45tupleIJNS0_10device_ptrIdEENS0_17counting_iteratorIlNS0_11use_defaultESF_SF_EEEEEEEPNSB_IJdlEEESJ_iNS1_9__extrema9arg_max_fIdl10comparatorEEEEJSI_SK_iN3cub18CUB_300001_SM_100013GridEvenShareIiEENSR_9GridQueueIjEESO_EEEvDpT0_)
        /*0080*/ 	.word	0x00000000


	//----- nvinfo : EIATTR_REGCOUNT
	.align		4
.L_67:
        /*0084*/ 	.byte	0x04, 0x2f
        /*0086*/ 	.short	(.L_69 - .L_68)
	.align		4
.L_68:
        /*0088*/ 	.word	index@(_ZN6thrust24THRUST_300001_SM_1000_NS8cuda_cub4core6detail13_kernel_agentINS1_8__reduce10DrainAgentIiEEJN3cub18CUB_300001_SM_10009GridQueueIjEEiEEEvDpT0_)
        /*008c*/ 	.word	0x00000008


	//----- nvinfo : EIATTR_FRAME_SIZE
	.align		4
.L_69:
        /*0090*/ 	.byte	0x04, 0x11
        /*0092*/ 	.short	(.L_71 - .L_70)
	.align		4
.L_70:
        /*0094*/ 	.word	index@(_ZN6thrust24THRUST_300001_SM_1000_NS8cuda_cub4core6detail13_kernel_agentINS1_8__reduce10DrainAgentIiEEJN3cub18CUB_300001_SM_10009GridQueueIjEEiEEEvDpT0_)
        /*0098*/ 	.word	0x00000000


	//----- nvinfo : EIATTR_REGCOUNT
	.align		4
.L_71:
        /*009c*/ 	.byte	0x04, 0x2f
        /*009e*/ 	.short	(.L_73 - .L_72)
	.align		4
.L_72:
        /*00a0*/ 	.word	index@(_ZN6thrust24THRUST_300001_SM_1000_NS8cuda_cub4core6detail13_kernel_agentINS1_8__reduce11ReduceAgentIPN4cuda3std3__45tupleIJdlEEESC_SB_iNS1_9__extrema9arg_max_fIdl10comparatorEEEEJSC_SC_iSG_EEEvDpT0_)
        /*00a4*/ 	.word	0x00000020


	//----- nvinfo : EIATTR_FRAME_SIZE
	.align		4
.L_73:
        /*00a8*/ 	.byte	0x04, 0x11
        /*00aa*/ 	.short	(.L_75 - .L_74)
	.align		4
.L_74:
        /*00ac*/ 	.word	index@(_ZN6thrust24THRUST_300001_SM_1000_NS8cuda_cub4core6detail13_kernel_agentINS1_8__reduce11ReduceAgentIPN4cuda3std3__45tupleIJdlEEESC_SB_iNS1_9__extrema9arg_max_fIdl10comparatorEEEEJSC_SC_iSG_EEEvDpT0_)
        /*00b0*/ 	.word	0x00000000


	//----- nvinfo : EIATTR_REGCOUNT
	.align		4
.L_75:
        /*00b4*/ 	.byte	0x04, 0x2f
        /*00b6*/ 	.short	(.L_77 - .L_76)
	.align		4
.L_76:
        /*00b8*/ 	.word	index@(_ZN6thrust24THRUST_300001_SM_1000_NS8cuda_cub4core6detail13_kernel_agentINS1_8__reduce11ReduceAgentINS0_12zip_iteratorIN4cuda3std3__45tupleIJNS0_10device_ptrIdEENS0_17counting_iteratorIlNS0_11use_defaultESF_SF_EEEEEEEPNSB_IJdlEEESJ_lNS1_9__extrema9arg_max_fIdl10comparatorEEEEJSI_SK_lSO_EEEvDpT0_)
        /*00bc*/ 	.word	0x00000020


	//----- nvinfo : EIATTR_FRAME_SIZE
	.align		4
.L_77:
        /*00c0*/ 	.byte	0x04, 0x11
        /*00c2*/ 	.short	(.L_79 - .L_78)
	.align		4
.L_78:
        /*00c4*/ 	.word	index@(_ZN6thrust24THRUST_300001_SM_1000_NS8cuda_cub4core6detail13_kernel_agentINS1_8__reduce11ReduceAgentINS0_12zip_iteratorIN4cuda3std3__45tupleIJNS0_10device_ptrIdEENS0_17counting_iteratorIlNS0_11use_defaultESF_SF_EEEEEEEPNSB_IJdlEEESJ_lNS1_9__extrema9arg_max_fIdl10comparatorEEEEJSI_SK_lSO_EEEvDpT0_)
        /*00c8*/ 	.word	0x00000000


	//----- nvinfo : EIATTR_REGCOUNT
	.align		4
.L_79:
        /*00cc*/ 	.byte	0x04, 0x2f
        /*00ce*/ 	.short	(.L_81 - .L_80)
	.align		4
.L_80:
        /*00d0*/ 	.word	index@(_ZN6thrust24THRUST_300001_SM_1000_NS8cuda_cub4core6detail13_kernel_agentINS1_8__reduce11ReduceAgentINS0_12zip_iteratorIN4cuda3std3__45tupleIJNS0_10device_ptrIdEENS0_17counting_iteratorIlNS0_11use_defaultESF_SF_EEEEEEEPNSB_IJdlEEESJ_lNS1_9__extrema9arg_max_fIdl10comparatorEEEEJSI_SK_lN3cub18CUB_300001_SM_100013GridEvenShareIlEENSR_9GridQueueIyEESO_EEEvDpT0_)
        /*00d4*/ 	.word	0x00000020


	//----- nvinfo : EIATTR_FRAME_SIZE
	.align		4
.L_81:
        /*00d8*/ 	.byte	0x04, 0x11
        /*00da*/ 	.short	(.L_83 - .L_82)
	.align		4
.L_82:
        /*00dc*/ 	.word	index@(_ZN6thrust24THRUST_300001_SM_1000_NS8cuda_cub4core6detail13_kernel_agentINS1_8__reduce11ReduceAgentINS0_12zip_iteratorIN4cuda3std3__45tupleIJNS0_10device_ptrIdEENS0_17counting_iteratorIlNS0_11use_defaultESF_SF_EEEEEEEPNSB_IJdlEEESJ_lNS1_9__extrema9arg_max_fIdl10comparatorEEEEJSI_SK_lN3cub18CUB_300001_SM_100013GridEvenShareIlEENSR_9GridQueueIyEESO_EEEvDpT0_)
        /*00e0*/ 	.word	0x00000000


	//----- nvinfo : EIATTR_REGCOUNT
	.align		4
.L_83:
        /*00e4*/ 	.byte	0x04, 0x2f
        /*00e6*/ 	.short	(.L_85 - .L_84)
	.align		4
.L_84:
        /*00e8*/ 	.word	index@(_ZN6thrust24THRUST_300001_SM_1000_NS8cuda_cub4core6detail13_kernel_agentINS1_8__reduce10DrainAgentIlEEJN3cub18CUB_300001_SM_10009GridQueueIyEElEEEvDpT0_)
        /*00ec*/ 	.word	0x00000008


	//----- nvinfo : EIATTR_FRAME_SIZE
	.align		4
.L_85:
        /*00f0*/ 	.byte	0x04, 0x11
        /*00f2*/ 	.short	(.L_87 - .L_86)
	.align		4
.L_86:
        /*00f4*/ 	.word	index@(_ZN6thrust24THRUST_300001_SM_1000_NS8cuda_cub4core6detail13_kernel_agentINS1_8__reduce10DrainAgentIlEEJN3cub18CUB_300001_SM_10009GridQueueIyEElEEEvDpT0_)
        /*00f8*/ 	.word	0x00000000


	//----- nvinfo : EIATTR_REGCOUNT
	.align		4
.L_87:
        /*00fc*/ 	.byte	0x04, 0x2f
        /*00fe*/ 	.short	(.L_89 - .L_88)
	.align		4
.L_88:
        /*0100*/ 	.word	index@(_ZN6thrust24THRUST_300001_SM_1000_NS8cuda_cub4core6detail13_kernel_agentINS1_8__reduce11ReduceAgentIPN4cuda3std3__45tupleIJdlEEESC_SB_lNS1_9__extrema9arg_max_fIdl10comparatorEEEEJSC_SC_iSG_EEEvDpT0_)
        /*0104*/ 	.word	0x00000020


	//----- nvinfo : EIATTR_FRAME_SIZE
	.align		4
.L_89:
        /*0108*/ 	.byte	0x04, 0x11
        /*010a*/ 	.short	(.L_91 - .L_90)
	.align		4
.L_90:
        /*010c*/ 	.word	index@(_ZN6thrust24THRUST_300001_SM_1000_NS8cuda_cub4core6detail13_kernel_agentINS1_8__reduce11ReduceAgentIPN4cuda3std3__45tupleIJdlEEESC_SB_lNS1_9__extrema9arg_max_fIdl10comparatorEEEEJSC_SC_iSG_EEEvDpT0_)
        /*0110*/ 	.word	0x00000000


	//----- nvinfo : EIATTR_REGCOUNT
	.align		4
.L_91:
        /*0114*/ 	.byte	0x04, 0x2f
        /*0116*/ 	.short	(.L_93 - .L_92)
	.align		4
.L_92:
        /*0118*/ 	.word	index@(_ZN3cub18CUB_300001_SM_10006detail11EmptyKernelIvEEvv)
        /*011c*/ 	.word	0x00000004


	//----- nvinfo : EIATTR_FRAME_SIZE
	.align		4
.L_93:
        /*0120*/ 	.byte	0x04, 0x11
        /*0122*/ 	.short	(.L_95 - .L_94)
	.align		4
.L_94:
        /*0124*/ 	.word	index@(_ZN3cub18CUB_300001_SM_10006detail11EmptyKernelIvEEvv)
        /*0128*/ 	.word	0x00000000


	//----- nvinfo : EIATTR_MIN_STACK_SIZE
	.align		4
.L_95:
        /*012c*/ 	.byte	0x04, 0x12
        /*012e*/ 	.short	(.L_97 - .L_96)
	.align		4
.L_96:
        /*0130*/ 	.word	index@(_ZN3cub18CUB_300001_SM_10006detail11EmptyKernelIvEEvv)
        /*0134*/ 	.word	0x00000000


	//----- nvinfo : EIATTR_MIN_STACK_SIZE
	.align		4
.L_97:
        /*0138*/ 	.byte	0x04, 0x12
        /*013a*/ 	.short	(.L_99 - .L_98)
	.align		4
.L_98:
        /*013c*/ 	.word	index@(_ZN6thrust24THRUST_300001_SM_1000_NS8cuda_cub4core6detail13_kernel_agentINS1_8__reduce11ReduceAgentIPN4cuda3std3__45tupleIJdlEEESC_SB_lNS1_9__extrema9arg_max_fIdl10comparatorEEEEJSC_SC_iSG_EEEvDpT0_)
        /*0140*/ 	.word	0x00000000


	//----- nvinfo : EIATTR_MIN_STACK_SIZE
	.align		4
.L_99:
        /*0144*/ 	.byte	0x04, 0x12
        /*0146*/ 	.short	(.L_101 - .L_100)
	.align		4
.L_100:
        /*0148*/ 	.word	index@(_ZN6thrust24THRUST_300001_SM_1000_NS8cuda_cub4core6detail13_kernel_agentINS1_8__reduce10DrainAgentIlEEJN3cub18CUB_300001_SM_10009GridQueueIyEElEEEvDpT0_)
        /*014c*/ 	.word	0x00000000


	//----- nvinfo : EIATTR_MIN_STACK_SIZE
	.align		4
.L_101:
        /*0150*/ 	.byte	0x04, 0x12
        /*0152*/ 	.short	(.L_103 - .L_102)
	.align		4
.L_102:
        /*0154*/ 	.word	index@(_ZN6thrust24THRUST_300001_SM_1000_NS8cuda_cub4core6detail13_kernel_agentINS1_8__reduce11ReduceAgentINS0_12zip_iteratorIN4cuda3std3__45tupleIJNS0_10device_ptrIdEENS0_17counting_iteratorIlNS0_11use_defaultESF_SF_EEEEEEEPNSB_IJdlEEESJ_lNS1_9__extrema9arg_max_fIdl10comparatorEEEEJSI_SK_lN3cub18CUB_300001_SM_100013GridEvenShareIlEENSR_9GridQueueIyEESO_EEEvDpT0_)
        /*0158*/ 	.word	0x00000000


	//----- nvinfo : EIATTR_MIN_STACK_SIZE
	.align		4
.L_103:
        /*015c*/ 	.byte	0x04, 0x12
        /*015e*/ 	.short	(.L_105 - .L_104)
	.align		4
.L_104:
        /*0160*/ 	.word	index@(_ZN6thrust24THRUST_300001_SM_1000_NS8cuda_cub4core6detail13_kernel_agentINS1_8__reduce11ReduceAgentINS0_12zip_iteratorIN4cuda3std3__45tupleIJNS0_10device_ptrIdEENS0_17counting_iteratorIlNS0_11use_defaultESF_SF_EEEEEEEPNSB_IJdlEEESJ_lNS1_9__extrema9arg_max_fIdl10comparatorEEEEJSI_SK_lSO_EEEvDpT0_)
        /*0164*/ 	.word	0x00000000


	//----- nvinfo : EIATTR_MIN_STACK_SIZE
	.align		4
.L_105:
        /*0168*/ 	.byte	0x04, 0x12
        /*016a*/ 	.short	(.L_107 - .L_106)
	.align		4
.L_106:
        /*016c*/ 	.word	index@(_ZN6thrust24THRUST_300001_SM_1000_NS8cuda_cub4core6detail13_kernel_agentINS1_8__reduce11ReduceAgentIPN4cuda3std3__45tupleIJdlEEESC_SB_iNS1_9__extrema9arg_max_fIdl10comparatorEEEEJSC_SC_iSG_EEEvDpT0_)
        /*0170*/ 	.word	0x00000000


	//----- nvinfo : EIATTR_MIN_STACK_SIZE
	.align		4
.L_107:
        /*0174*/ 	.byte	0x04, 0x12
        /*0176*/ 	.short	(.L_109 - .L_108)
	.align		4
.L_108:
        /*0178*/ 	.word	index@(_ZN6thrust24THRUST_300001_SM_1000_NS8cuda_cub4core6detail13_kernel_agentINS1_8__reduce10DrainAgentIiEEJN3cub18CUB_300001_SM_10009GridQueueIjEEiEEEvDpT0_)
        /*017c*/ 	.word	0x00000000


	//----- nvinfo : EIATTR_MIN_STACK_SIZE
	.align		4
.L_109:
        /*0180*/ 	.byte	0x04, 0x12
        /*0182*/ 	.short	(.L_111 - .L_110)
	.align		4
.L_110:
        /*0184*/ 	.word	index@(_ZN6thrust24THRUST_300001_SM_1000_NS8cuda_cub4core6detail13_kernel_agentINS1_8__reduce11ReduceAgentINS0_12zip_iteratorIN4cuda3std3__45tupleIJNS0_10device_ptrIdEENS0_17counting_iteratorIlNS0_11use_defaultESF_SF_EEEEEEEPNSB_IJdlEEESJ_iNS1_9__extrema9arg_max_fIdl10comparatorEEEEJSI_SK_iN3cub18CUB_300001_SM_100013GridEvenShareIiEENSR_9GridQueueIjEESO_EEEvDpT0_)
        /*0188*/ 	.word	0x00000000


	//----- nvinfo : EIATTR_MIN_STACK_SIZE
	.align		4
.L_111:
        /*018c*/ 	.byte	0x04, 0x12
        /*018e*/ 	.short	(.L_113 - .L_112)
	.align		4
.L_112:
        /*0190*/ 	.word	index@(_ZN6thrust24THRUST_300001_SM_1000_NS8cuda_cub4core6detail13_kernel_agentINS1_8__reduce11ReduceAgentINS0_12zip_iteratorIN4cuda3std3__45tupleIJNS0_10device_ptrIdEENS0_17counting_iteratorIlNS0_11use_defaultESF_SF_EEEEEEEPNSB_IJdlEEESJ_iNS1_9__extrema9arg_max_fIdl10comparatorEEEEJSI_SK_iSO_EEEvDpT0_)
        /*0194*/ 	.word	0x00000000


	//----- nvinfo : EIATTR_MIN_STACK_SIZE
	.align		4
.L_113:
        /*0198*/ 	.byte	0x04, 0x12
        /*019a*/ 	.short	(.L_115 - .L_114)
	.align		4
.L_114:
        /*019c*/ 	.word	index@(_Z6kernelPdiid)
        /*01a0*/ 	.word	0x00000000


	//----- nvinfo : EIATTR_MIN_STACK_SIZE
	.align		4
.L_115:
        /*01a4*/ 	.byte	0x04, 0x12
        /*01a6*/ 	.short	(.L_117 - .L_116)
	.align		4
.L_116:
        /*01a8*/ 	.word	index@(_Z9print_matPdi)
        /*01ac*/ 	.word	0x00000010


	//----- nvinfo : EIATTR_MIN_STACK_SIZE
	.align		4
.L_117:
        /*01b0*/ 	.byte	0x04, 0x12
        /*01b2*/ 	.short	(.L_119 - .L_118)
	.align		4
.L_118:
        /*01b4*/ 	.word	index@(_Z7swapRowPdiii)
        /*01b8*/ 	.word	0x00000000
.L_119:


//--------------------- .nv.compat                --------------------------
	.section	.nv.compat,"",@"SHT_CUDA_COMPAT_INFO"
	.align	4
        /*0000*/ 	.byte	0x02, 0x09, 0x00, 0x00, 0x02, 0x02, 0x01, 0x00, 0x02, 0x05, 0x05, 0x00, 0x03, 0x07, 0x01, 0x01
        /*0010*/ 	.byte	0x02, 0x03, 0x00, 0x00, 0x02, 0x06, 0x01, 0x00, 0x04, 0x0b, 0x08, 0x00, 0x01, 0x00, 0x00, 0x00
        /*0020*/ 	.byte	0x00, 0x00, 0x00, 0x00


//--------------------- .nv.info._ZN3cub18CUB_300001_SM_10006detail11EmptyKernelIvEEvv --------------------------
	.section	.nv.info._ZN3cub18CUB_300001_SM_10006detail11EmptyKernelIvEEvv,"",@"SHT_CUDA_INFO"
	.sectionflags	@""
	.align	4


	//----- nvinfo : EIATTR_CUDA_API_VERSION
	.align		4
        /*0000*/ 	.byte	0x04, 0x37
        /*0002*/ 	.short	(.L_121 - .L_120)
.L_120:
        /*0004*/ 	.word	0x00000082


	//----- nvinfo : EIATTR_SPARSE_MMA_MASK
	.align		4
.L_121:
        /*0008*/ 	.byte	0x03, 0x50
        /*000a*/ 	.short	0x0000


	//----- nvinfo : EIATTR_MAXREG_COUNT
	.align		4
        /*000c*/ 	.byte	0x03, 0x1b
        /*000e*/ 	.short	0x00ff


	//----- nvinfo : EIATTR_MERCURY_ISA_VERSION
	.align		4
        /*0010*/ 	.byte	0x03, 0x5f
        /*0012*/ 	.short	0x0101


	//----- nvinfo : EIATTR_VRC_CTA_INIT_COUNT
	.align		4
        /*0014*/ 	.byte	0x02, 0x4a
	.zero		1
	.zero		1


	//----- nvinfo : EIATTR_EXIT_INSTR_OFFSETS
	.align		4
        /*0018*/ 	.byte	0x04, 0x1c
        /*001a*/ 	.short	(.L_123 - .L_122)


	//   ....[0]....
.L_122:
        /*001c*/ 	.word	0x00000010


	//----- nvinfo : EIATTR_SW_WAR
	.align		4
.L_123:
        /*0020*/ 	.byte	0x04, 0x36
        /*0022*/ 	.short	(.L_125 - .L_124)
.L_124:
        /*0024*/ 	.word	0x00000008
.L_125:


//--------------------- .nv.info._ZN6thrust24THRUST_300001_SM_1000_NS8cuda_cub4core6detail13_kernel_agentINS1_8__reduce11ReduceAgentIPN4cuda3std3__45tupleIJdlEEESC_SB_lNS1_9__extrema9arg_max_fIdl10comparatorEEEEJSC_SC_iSG_EEEvDpT0_ --------------------------
	.section	.nv.info._ZN6thrust24THRUST_300001_SM_1000_NS8cuda_cub4core6detail13_kernel_agentINS1_8__reduce11ReduceAgentIPN4cuda3std3__45tupleIJdlEEESC_SB_lNS1_9__extrema9arg_max_fIdl10comparatorEEEEJSC_SC_iSG_EEEvDpT0_,"",@"SHT_CUDA_INFO"
	.sectionflags	@""
	.align	4


	//----- nvinfo : EIATTR_CUDA_API_VERSION
	.align		4
        /*0000*/ 	.byte	0x04, 0x37
        /*0002*/ 	.short	(.L_127 - .L_126)
.L_126:
        /*0004*/ 	.word	0x00000082


	//----- nvinfo : EIATTR_KPARAM_INFO
	.align		4
.L_127:
        /*0008*/ 	.byte	0x04, 0x17
        /*000a*/ 	.short	(.L_129 - .L_128)
.L_128:
        /*000c*/ 	.word	0x00000000
        /*0010*/ 	.short	0x0003
        /*0012*/ 	.short	0x0014
        /*0014*/ 	.byte	0x00, 0xf0, 0x05, 0x00


	//----- nvinfo : EIATTR_KPARAM_INFO
	.align		4
.L_129:
        /*0018*/ 	.byte	0x04, 0x17
        /*001a*/ 	.short	(.L_131 - .L_130)
.L_130:
        /*001c*/ 	.word	0x00000000
        /*0020*/ 	.short	0x0002
        /*0022*/ 	.short	0x0010
        /*0024*/ 	.byte	0x00, 0xf0, 0x11, 0x00


	//----- nvinfo : EIATTR_KPARAM_INFO
	.align		4
.L_131:
        /*0028*/ 	.byte	0x04, 0x17
        /*002a*/ 	.short	(.L_133 - .L_132)
.L_132:
        /*002c*/ 	.word	0x00000000
        /*0030*/ 	.short	0x0001
        /*0032*/ 	.short	0x0008
        /*0034*/ 	.byte	0x00, 0xf5, 0x21, 0x00


	//----- nvinfo : EIATTR_KPARAM_INFO
	.align		4
.L_133:
        /*0038*/ 	.byte	0x04, 0x17
        /*003a*/ 	.short	(.L_135 - .L_134)
.L_134:
        /*003c*/ 	.word	0x00000000
        /*0040*/ 	.short	0x0000
        /*0042*/ 	.short	0x0000
        /*0044*/ 	.byte	0x00, 0xf5, 0x21, 0x00


	//----- nvinfo : EIATTR_SPARSE_MMA_MASK
	.align		4
.L_135:
        /*0048*/ 	.byte	0x03, 0x50
        /*004a*/ 	.short	0x0000


	//----- nvinfo : EIATTR_MAXREG_COUNT
	.align		4
        /*004c*/ 	.byte	0x03, 0x1b
        /*004e*/ 	.short	0x00ff


	//----- nvinfo : EIATTR_NUM_BARRIERS
	.align		4
        /*0050*/ 	.byte	0x02, 0x4c
        /*0052*/ 	.byte	0x01
	.zero		1


	//----- nvinfo : EIATTR_MERCURY_ISA_VERSION
	.align		4
        /*0054*/ 	.byte	0x03, 0x5f
        /*0056*/ 	.short	0x0101


	//----- nvinfo : EIATTR_COOP_GROUP_MASK_REGIDS
	.align		4
        /*0058*/ 	.byte	0x04, 0x29
        /*005a*/ 	.short	(.L_137 - .L_136)


	//   ....[0]....
.L_136:
        /*005c*/ 	.word	0xffffffff


	//   ....[1]....
        /*0060*/ 	.word	0xffffffff


	//   ....[2]....
        /*0064*/ 	.word	0xffffffff


	//   ....[3]....
        /*0068*/ 	.word	0xffffffff


	//   ....[4]....
        /*006c*/ 	.word	0xffffffff


	//   ....[5]....
        /*0070*/ 	.word	0xffffffff


	//   ....[6]....
        /*0074*/ 	.word	0xffffffff


	//   ....[7]....
        /*0078*/ 	.word	0xffffffff


	//   ....[8]....
        /*007c*/ 	.word	0xffffffff


	//   ....[9]....
        /*0080*/ 	.word	0xffffffff


	//   ....[10]....
        /*0084*/ 	.word	0xffffffff


	//   ....[11]....
        /*0088*/ 	.word	0xffffffff


	//   ....[12]....
        /*008c*/ 	.word	0xffffffff


	//   ....[13]....
        /*0090*/ 	.word	0xffffffff


	//   ....[14]....
        /*0094*/ 	.word	0xffffffff


	//   ....[15]....
        /*0098*/ 	.word	0xffffffff


	//   ....[16]....
        /*009c*/ 	.word	0xffffffff


	//   ....[17]....
        /*00a0*/ 	.word	0xffffffff


	//   ....[18]....
        /*00a4*/ 	.word	0xffffffff


	//   ....[19]....
        /*00a8*/ 	.word	0xffffffff


	//   ....[20]....
        /*00ac*/ 	.word	0xffffffff


	//   ....[21]....
        /*00b0*/ 	.word	0xffffffff


	//   ....[22]....
        /*00b4*/ 	.word	0xffffffff


	//   ....[23]....
        /*00b8*/ 	.word	0xffffffff


	//   ....[24]....
        /*00bc*/ 	.word	0xffffffff


	//   ....[25]....
        /*00c0*/ 	.word	0xffffffff


	//   ....[26]....
        /*00c4*/ 	.word	0xffffffff


	//   ....[27]....
        /*00c8*/ 	.word	0xffffffff


	//   ....[28]....
        /*00cc*/ 	.word	0xffffffff


	//   ....[29]....
        /*00d0*/ 	.word	0xffffffff


	//   ....[30]....
        /*00d4*/ 	.word	0xffffffff


	//   ....[31]....
        /*00d8*/ 	.word	0xffffffff


	//   ....[32]....
        /*00dc*/ 	.word	0xffffffff


	//   ....[33]....
        /*00e0*/ 	.word	0xffffffff


	//   ....[34]....
        /*00e4*/ 	.word	0xffffffff


	//   ....[35]....
        /*00e8*/ 	.word	0xffffffff


	//   ....[36]....
        /*00ec*/ 	.word	0xffffffff


	//   ....[37]....
        /*00f0*/ 	.word	0xffffffff


	//   ....[38]....
        /*00f4*/ 	.word	0xffffffff


	//   ....[39]....
        /*00f8*/ 	.word	0xffffffff


	//   ....[40]....
        /*00fc*/ 	.word	0xffffffff


	//   ....[41]....
        /*0100*/ 	.word	0xffffffff


	//   ....[42]....
        /*0104*/ 	.word	0xffffffff


	//   ....[43]....
        /*0108*/ 	.word	0xffffffff


	//   ....[44]....
        /*010c*/ 	.word	0xffffffff


	//   ....[45]....
        /*0110*/ 	.word	0xffffffff


	//   ....[46]....
        /*0114*/ 	.word	0xffffffff


	//   ....[47]....
        /*0118*/ 	.word	0xffffffff


	//   ....[48]....
        /*011c*/ 	.word	0xffffffff


	//   ....[49]....
        /*0120*/ 	.word	0xffffffff


	//   ....[50]....
        /*0124*/ 	.word	0xffffffff


	//   ....[51]....
        /*0128*/ 	.word	0xffffffff


	//   ....[52]....
        /*012c*/ 	.word	0xffffffff


	//   ....[53]....
        /*0130*/ 	.word	0xffffffff


	//   ....[54]....
        /*0134*/ 	.word	0xffffffff


	//   ....[55]....
        /*0138*/ 	.word	0xffffffff


	//   ....[56]....
        /*013c*/ 	.word	0xffffffff


	//   ....[57]....
        /*0140*/ 	.word	0xffffffff


	//   ....[58]....
        /*0144*/ 	.word	0xffffffff


	//   ....[59]....
        /*0148*/ 	.word	0xffffffff


	//----- nvinfo : EIATTR_COOP_GROUP_INSTR_OFFSETS
	.align		4
.L_137:
        /*014c*/ 	.byte	0x04, 0x28
        /*014e*/ 	.short	(.L_139 - .L_138)


	//   ....[0]....
.L_138:
        /*0150*/ 	.word	0x00000b70


	//   ....[1]....
        /*0154*/ 	.word	0x00000ba0


	//   ....[2]....
        /*0158*/ 	.word	0x00000bc0


	//   ....[3]....
        /*015c*/ 	.word	0x00000bd0


	//   ....[4]....
        /*0160*/ 	.word	0x00000d60


	//   ....[5]....
        /*0164*/ 	.word	0x00000d90


	//   ....[6]....
        /*0168*/ 	.word	0x00000dc0


	//   ....[7]....
        /*016c*/ 	.word	0x00000de0


	//   ....[8]....
        /*0170*/ 	.word	0x00000f60


	//   ....[9]....
        /*0174*/ 	.word	0x00000f90


	//   ....[10]....
        /*0178*/ 	.word	0x00000fc0


	//   ....[11]....
        /*017c*/ 	.word	0x00000fe0


	//   ....[12]....
        /*0180*/ 	.word	0x00001160


	//   ....[13]....
        /*0184*/ 	.word	0x00001190


	//   ....[14]....
        /*0188*/ 	.word	0x000011c0


	//   ....[15]....
        /*018c*/ 	.word	0x000011e0


	//   ....[16]....
        /*0190*/ 	.word	0x00001360


	//   ....[17]....
        /*0194*/ 	.word	0x00001390


	//   ....[18]....
        /*0198*/ 	.word	0x000013c0


	//   ....[19]....
        /*019c*/ 	.word	0x000013e0


	//   ....[20]....
        /*01a0*/ 	.word	0x00002140


	//   ....[21]....
        /*01a4*/ 	.word	0x00002150


	//   ....[22]....
        /*01a8*/ 	.word	0x00002160


	//   ....[23]....
        /*01ac*/ 	.word	0x00002180


	//   ....[24]....
        /*01b0*/ 	.word	0x00002300


	//   ....[25]....
        /*01b4*/ 	.word	0x00002340


	//   ....[26]....
        /*01b8*/ 	.word	0x00002370


	//   ....[27]....
        /*01bc*/ 	.word	0x00002390


	//   ....[28]....
        /*01c0*/ 	.word	0x00002510


	//   ....[29]....
        /*01c4*/ 	.word	0x00002550


	//   ....[30]....
        /*01c8*/ 	.word	0x00002580


	//   ....[31]....
        /*01cc*/ 	.word	0x000025a0


	//   ....[32]....
        /*01d0*/ 	.word	0x00002720


	//   ....[33]....
        /*01d4*/ 	.word	0x00002760


	//   ....[34]....
        /*01d8*/ 	.word	0x00002790


	//   ....[35]....
        /*01dc*/ 	.word	0x000027b0


	//   ....[36]....
        /*01e0*/ 	.word	0x00002930


	//   ....[37]....
        /*01e4*/ 	.word	0x00002970


	//   ....[38]....
        /*01e8*/ 	.word	0x000029a0


	//   ....[39]....
        /*01ec*/ 	.word	0x000029c0


	//   ....[40]....
        /*01f0*/ 	.word	0x00005760


	//   ....[41]....
        /*01f4*/ 	.word	0x00005790


	//   ....[42]....
        /*01f8*/ 	.word	0x000057b0


	//   ....[43]....
        /*01fc*/ 	.word	0x000057c0


	//   ....[44]....
        /*0200*/ 	.word	0x00005950


	//   ....[45]....
        /*0204*/ 	.word	0x00005980


	//   ....[46]....
        /*0208*/ 	.word	0x000059b0


	//   ....[47]....
        /*020c*/ 	.word	0x000059d0


	//   ....[48]....
        /*0210*/ 	.word	0x00005b50


	//   ....[49]....
        /*0214*/ 	.word	0x00005b80


	//   ....[50]....
        /*0218*/ 	.word	0x00005bb0


	//   ....[51]....
        /*021c*/ 	.word	0x00005bd0


	//   ....[52]....
        /*0220*/ 	.word	0x00005d50


	//   ....[53]....
        /*0224*/ 	.word	0x00005d80


	//   ....[54]....
        /*0228*/ 	.word	0x00005db0


	//   ....[55]....
        /*022c*/ 	.word	0x00005dd0


	//   ....[56]....
        /*0230*/ 	.word	0x00005f50


	//   ....[57]....
        /*0234*/ 	.word	0x00005f80


	//   ....[58]....
        /*0238*/ 	.word	0x00005fb0


	//   ....[59]....
        /*023c*/ 	.word	0x00005fd0


	//----- nvinfo : EIATTR_VRC_CTA_INIT_COUNT
	.align		4
.L_139:
        /*0240*/ 	.byte	0x02, 0x4a
	.zero		1
	.zero		1


	//----- nvinfo : EIATTR_EXIT_INSTR_OFFSETS
	.align		4
        /*0244*/ 	.byte	0x04, 0x1c
        /*0246*/ 	.short	(.L_141 - .L_140)


	//   ....[0]....
.L_140:
        /*0248*/ 	.word	0x00000030


	//   ....[1]....
        /*024c*/ 	.word	0x00006c70


	//   ....[2]....
        /*0250*/ 	.word	0x00006cb0


	//----- nvinfo : EIATTR_MAX_THREADS
	.align		4
.L_141:
        /*0254*/ 	.byte	0x04, 0x05
        /*0256*/ 	.short	(.L_143 - .L_142)
.L_142:
        /*0258*/ 	.word	0x00000100
        /*025c*/ 	.word	0x00000001
        /*0260*/ 	.word	0x00000001


	//----- nvinfo : EIATTR_CRS_STACK_SIZE
	.align		4
.L_143:
        /*0264*/ 	.byte	0x04, 0x1e
        /*0266*/ 	.short	(.L_145 - .L_144)
.L_144:
        /*0268*/ 	.word	0x00000000


	//----- nvinfo : EIATTR_CBANK_PARAM_SIZE
	.align		4
.L_145:
        /*026c*/ 	.byte	0x03, 0x19
        /*026e*/ 	.short	0x0015


	//----- nvinfo : EIATTR_PARAM_CBANK
	.align		4
        /*0270*/ 	.byte	0x04, 0x0a
        /*0272*/ 	.short	(.L_147 - .L_146)
	.align		4
.L_146:
        /*0274*/ 	.word	index@(.nv.constant0._ZN6thrust24THRUST_300001_SM_1000_NS8cuda_cub4core6detail13_kernel_agentINS1_8__reduce11ReduceAgentIPN4cuda3std3__45tupleIJdlEEESC_SB_lNS1_9__extrema9arg_max_fIdl10comparatorEEEEJSC_SC_iSG_EEEvDpT0_)
        /*0278*/ 	.short	0x0380
        /*027a*/ 	.short	0x0015


	//----- nvinfo : EIATTR_SW_WAR
	.align		4
.L_147:
        /*027c*/ 	.byte	0x04, 0x36
        /*027e*/ 	.short	(.L_149 - .L_148)
.L_148:
        /*0280*/ 	.word	0x00000008
.L_149:


//--------------------- .nv.info._ZN6thrust24THRUST_300001_SM_1000_NS8cuda_cub4core6detail13_kernel_agentINS1_8__reduce10DrainAgentIlEEJN3cub18CUB_300001_SM_10009GridQueueIyEElEEEvDpT0_ --------------------------
	.section	.nv.info._ZN6thrust24THRUST_300001_SM_1000_NS8cuda_cub4core6detail13_kernel_agentINS1_8__reduce10DrainAgentIlEEJN3cub18CUB_300001_SM_10009GridQueueIyEElEEEvDpT0_,"",@"SHT_CUDA_INFO"
	.sectionflags	@""
	.align	4


	//----- nvinfo : EIATTR_CUDA_API_VERSION
	.align		4
        /*0000*/ 	.byte	0x04, 0x37
        /*0002*/ 	.short	(.L_151 - .L_150)
.L_150:
        /*0004*/ 	.word	0x00000082


	//----- nvinfo : EIATTR_KPARAM_INFO
	.align		4
.L_151:
        /*0008*/ 	.byte	0x04, 0x17
        /*000a*/ 	.short	(.L_153 - .L_152)
.L_152:
        /*000c*/ 	.word	0x00000000
        /*0010*/ 	.short	0x0001
        /*0012*/ 	.short	0x0008
        /*0014*/ 	.byte	0x00, 0xf0, 0x21, 0x00


	//----- nvinfo : EIATTR_KPARAM_INFO
	.align		4
.L_153:
        /*0018*/ 	.byte	0x04, 0x17
        /*001a*/ 	.short	(.L_155 - .L_154)
.L_154:
        /*001c*/ 	.word	0x00000000
        /*0020*/ 	.short	0x0000
        /*0022*/ 	.short	0x0000
        /*0024*/ 	.byte	0x00, 0xf0, 0x21, 0x00


	//----- nvinfo : EIATTR_SPARSE_MMA_MASK
	.align		4
.L_155:
        /*0028*/ 	.byte	0x03, 0x50
        /*002a*/ 	.short	0x0000


	//----- nvinfo : EIATTR_MAXREG_COUNT
	.align		4
        /*002c*/ 	.byte	0x03, 0x1b
        /*002e*/ 	.short	0x00ff


	//----- nvinfo : EIATTR_MERCURY_ISA_VERSION
	.align		4
        /*0030*/ 	.byte	0x03, 0x5f
        /*0032*/ 	.short	0x0101


	//----- nvinfo : EIATTR_VRC_CTA_INIT_COUNT
	.align		4
        /*0034*/ 	.byte	0x02, 0x4a
	.zero		1
	.zero		1


	//----- nvinfo : EIATTR_EXIT_INSTR_OFFSETS
	.align		4
        /*0038*/ 	.byte	0x04, 0x1c
        /*003a*/ 	.short	(.L_157 - .L_156)


	//   ....[0]....
.L_156:
        /*003c*/ 	.word	0x00000060


	//----- nvinfo : EIATTR_MAX_THREADS
	.align		4
.L_157:
        /*0040*/ 	.byte	0x04, 0x05
        /*0042*/ 	.short	(.L_159 - .L_158)
.L_158:
        /*0044*/ 	.word	0x00000001
        /*0048*/ 	.word	0x00000001
        /*004c*/ 	.word	0x00000001


	//----- nvinfo : EIATTR_CBANK_PARAM_SIZE
	.align		4
.L_159:
        /*0050*/ 	.byte	0x03, 0x19
        /*0052*/ 	.short	0x0010


	//----- nvinfo : EIATTR_PARAM_CBANK
	.align		4
        /*0054*/ 	.byte	0x04, 0x0a
        /*0056*/ 	.short	(.L_161 - .L_160)
	.align		4
.L_160:
        /*0058*/ 	.word	index@(.nv.constant0._ZN6thrust24THRUST_300001_SM_1000_NS8cuda_cub4core6detail13_kernel_agentINS1_8__reduce10DrainAgentIlEEJN3cub18CUB_300001_SM_10009GridQueueIyEElEEEvDpT0_)
        /*005c*/ 	.short	0x0380
        /*005e*/ 	.short	0x0010


	//----- nvinfo : EIATTR_SW_WAR
	.align		4
.L_161:
        /*0060*/ 	.byte	0x04, 0x36
        /*0062*/ 	.short	(.L_163 - .L_162)
.L_162:
        /*0064*/ 	.word	0x00000008
.L_163:


//--------------------- .nv.info._ZN6thrust24THRUST_300001_SM_1000_NS8cuda_cub4core6detail13_kernel_agentINS1_8__reduce11ReduceAgentINS0_12zip_iteratorIN4cuda3std3__45tupleIJNS0_10device_ptrIdEENS0_17counting_iteratorIlNS0_11use_defaultESF_SF_EEEEEEEPNSB_IJdlEEESJ_lNS1_9__extrema9arg_max_fIdl10comparatorEEEEJSI_SK_lN3cub18CUB_300001_SM_100013GridEvenShareIlEENSR_9GridQueueIyEESO_EEEvDpT0_ --------------------------
	.section	.nv.info._ZN6thrust24THRUST_300001_SM_1000_NS8cuda_cub4core6detail13_kernel_agentINS1_8__reduce11ReduceAgentINS0_12zip_iteratorIN4cuda3std3__45tupleIJNS0_10device_ptrIdEENS0_17counting_iteratorIlNS0_11use_defaultESF_SF_EEEEEEEPNSB_IJdlEEESJ_lNS1_9__extrema9arg_max_fIdl10comparatorEEEEJSI_SK_lN3cub18CUB_300001_SM_100013GridEvenShareIlEENSR_9GridQueueIyEESO_EEEvDpT0_,"",@"SHT_CUDA_INFO"
	.sectionflags	@""
	.align	4


	//----- nvinfo : EIATTR_CUDA_API_VERSION
	.align		4
        /*0000*/ 	.byte	0x04, 0x37
        /*0002*/ 	.short	(.L_165 - .L_164)
.L_164:
        /*0004*/ 	.word	0x00000082


	//----- nvinfo : EIATTR_KPARAM_INFO
	.align		4
.L_165:
        /*0008*/ 	.byte	0x04, 0x17
        /*000a*/ 	.short	(.L_167 - .L_166)
.L_166:
        /*000c*/ 	.word	0x00000000
        /*0010*/ 	.short	0x0005
        /*0012*/ 	.short	0x0070
        /*0014*/ 	.byte	0x00, 0xf0, 0x05, 0x00


	//----- nvinfo : EIATTR_KPARAM_INFO
	.align		4
.L_167:
        /*0018*/ 	.byte	0x04, 0x17
        /*001a*/ 	.short	(.L_169 - .L_168)
.L_168:
        /*001c*/ 	.word	0x00000000
        /*0020*/ 	.short	0x0004
        /*0022*/ 	.short	0x0068
        /*0024*/ 	.byte	0x00, 0xf0, 0x21, 0x00


	//----- nvinfo : EIATTR_KPARAM_INFO
	.align		4
.L_169:
        /*0028*/ 	.byte	0x04, 0x17
        /*002a*/ 	.short	(.L_171 - .L_170)
.L_170:
        /*002c*/ 	.word	0x00000000
        /*0030*/ 	.short	0x0003
        /*0032*/ 	.short	0x0020
        /*0034*/ 	.byte	0x00, 0xf0, 0x21, 0x01


	//----- nvinfo : EIATTR_KPARAM_INFO
	.align		4
.L_171:
        /*0038*/ 	.byte	0x04, 0x17
        /*003a*/ 	.short	(.L_173 - .L_172)
.L_172:
        /*003c*/ 	.word	0x00000000
        /*0040*/ 	.short	0x0002
        /*0042*/ 	.short	0x0018
        /*0044*/ 	.byte	0x00, 0xf0, 0x21, 0x00


	//----- nvinfo : EIATTR_KPARAM_INFO
	.align		4
.L_173:
        /*0048*/ 	.byte	0x04, 0x17
        /*004a*/ 	.short	(.L_175 - .L_174)
.L_174:
        /*004c*/ 	.word	0x00000000
        /*0050*/ 	.short	0x0001
        /*0052*/ 	.short	0x0010
        /*0054*/ 	.byte	0x00, 0xf5, 0x21, 0x00


	//----- nvinfo : EIATTR_KPARAM_INFO
	.align		4
.L_175:
        /*0058*/ 	.byte	0x04, 0x17
        /*005a*/ 	.short	(.L_177 - .L_176)
.L_176:
        /*005c*/ 	.word	0x00000000
        /*0060*/ 	.short	0x0000
        /*0062*/ 	.short	0x0000
        /*0064*/ 	.byte	0x00, 0xf0, 0x41, 0x00


	//----- nvinfo : EIATTR_SPARSE_MMA_MASK
	.align		4
.L_177:
        /*0068*/ 	.byte	0x03, 0x50
        /*006a*/ 	.short	0x0000


	//----- nvinfo : EIATTR_MAXREG_COUNT
	.align		4
        /*006c*/ 	.byte	0x03, 0x1b
        /*006e*/ 	.short	0x00ff


	//----- nvinfo : EIATTR_NUM_BARRIERS
	.align		4
        /*0070*/ 	.byte	0x02, 0x4c
        /*0072*/ 	.byte	0x01
	.zero		1


	//----- nvinfo : EIATTR_MERCURY_ISA_VERSION
	.align		4
        /*0074*/ 	.byte	0x03, 0x5f
        /*0076*/ 	.short	0x0101


	//----- nvinfo : EIATTR_COOP_GROUP_MASK_REGIDS
	.align		4
        /*0078*/ 	.byte	0x04, 0x29
        /*007a*/ 	.short	(.L_179 - .L_178)


	//   ....[0]....
.L_178:
        /*007c*/ 	.word	0xffffffff


	//   ....[1]....
        /*0080*/ 	.word	0xffffffff


	//   ....[2]....
        /*0084*/ 	.word	0xffffffff


	//   ....[3]....
        /*0088*/ 	.word	0xffffffff


	//   ....[4]....
        /*008c*/ 	.word	0xffffffff


	//   ....[5]....
        /*0090*/ 	.word	0xffffffff


	//   ....[6]....
        /*0094*/ 	.word	0xffffffff


	//   ....[7]....
        /*0098*/ 	.word	0xffffffff


	//   ....[8]....
        /*009c*/ 	.word	0xffffffff


	//   ....[9]....
        /*00a0*/ 	.word	0xffffffff


	//   ....[10]....
        /*00a4*/ 	.word	0xffffffff


	//   ....[11]....
        /*00a8*/ 	.word	0xffffffff


	//   ....[12]....
        /*00ac*/ 	.word	0xffffffff


	//   ....[13]....
        /*00b0*/ 	.word	0xffffffff


	//   ....[14]....
        /*00b4*/ 	.word	0xffffffff


	//   ....[15]....
        /*00b8*/ 	.word	0xffffffff


	//   ....[16]....
        /*00bc*/ 	.word	0xffffffff


	//   ....[17]....
        /*00c0*/ 	.word	0xffffffff


	//   ....[18]....
        /*00c4*/ 	.word	0xffffffff


	//   ....[19]....
        /*00c8*/ 	.word	0xffffffff


	//   ....[20]....
        /*00cc*/ 	.word	0xffffffff


	//   ....[21]....
        /*00d0*/ 	.word	0xffffffff


	//   ....[22]....
        /*00d4*/ 	.word	0xffffffff


	//   ....[23]....
        /*00d8*/ 	.word	0xffffffff


	//   ....[24]....
        /*00dc*/ 	.word	0xffffffff


	//   ....[25]....
        /*00e0*/ 	.word	0xffffffff


	//   ....[26]....
        /*00e4*/ 	.word	0xffffffff


	//   ....[27]....
        /*00e8*/ 	.word	0xffffffff


	//   ....[28]....
        /*00ec*/ 	.word	0xffffffff


	//   ....[29]....
        /*00f0*/ 	.word	0xffffffff


	//   ....[30]....
        /*00f4*/ 	.word	0xffffffff


	//   ....[31]....
        /*00f8*/ 	.word	0xffffffff


	//   ....[32]....
        /*00fc*/ 	.word	0xffffffff


	//   ....[33]....
        /*0100*/ 	.word	0xffffffff


	//   ....[34]....
        /*0104*/ 	.word	0xffffffff


	//   ....[35]....
        /*0108*/ 	.word	0xffffffff


	//   ....[36]....
        /*010c*/ 	.word	0xffffffff


	//   ....[37]....
        /*0110*/ 	.word	0xffffffff


	//   ....[38]....
        /*0114*/ 	.word	0xffffffff


	//   ....[39]....
        /*0118*/ 	.word	0xffffffff


	//   ....[40]....
        /*011c*/ 	.word	0xffffffff


	//   ....[41]....
        /*0120*/ 	.word	0xffffffff


	//   ....[42]....
        /*0124*/ 	.word	0xffffffff


	//   ....[43]....
        /*0128*/ 	.word	0xffffffff


	//   ....[44]....
        /*012c*/ 	.word	0xffffffff


	//   ....[45]....
        /*0130*/ 	.word	0xffffffff


	//   ....[46]....
        /*0134*/ 	.word	0xffffffff


	//   ....[47]....
        /*0138*/ 	.word	0xffffffff


	//   ....[48]....
        /*013c*/ 	.word	0xffffffff


	//   ....[49]....
        /*0140*/ 	.word	0xffffffff


	//   ....[50]....
        /*0144*/ 	.word	0xffffffff


	//   ....[51]....
        /*0148*/ 	.word	0xffffffff


	//   ....[52]....
        /*014c*/ 	.word	0xffffffff


	//   ....[53]....
        /*0150*/ 	.word	0xffffffff


	//   ....[54]....
        /*0154*/ 	.word	0xffffffff


	//   ....[55]....
        /*0158*/ 	.word	0xffffffff


	//   ....[56]....
        /*015c*/ 	.word	0xffffffff


	//   ....[57]....
        /*0160*/ 	.word	0xffffffff


	//   ....[58]....
        /*0164*/ 	.word	0xffffffff


	//   ....[59]....
        /*0168*/ 	.word	0xffffffff


	//----- nvinfo : EIATTR_COOP_GROUP_INSTR_OFFSETS
	.align		4
.L_179:
        /*016c*/ 	.byte	0x04, 0x28
        /*016e*/ 	.short	(.L_181 - .L_180)


	//   ....[0]....
.L_180:
        /*0170*/ 	.word	0x00000d70


	//   ....[1]....
        /*0174*/ 	.word	0x00000da0


	//   ....[2]....
        /*0178*/ 	.word	0x00000dc0


	//   ....[3]....
        /*017c*/ 	.word	0x00000dd0


	//   ....[4]....
        /*0180*/ 	.word	0x00000f60


	//   ....[5]....
        /*0184*/ 	.word	0x00000f90


	//   ....[6]....
        /*0188*/ 	.word	0x00000fc0


	//   ....[7]....
        /*018c*/ 	.word	0x00000fe0


	//   ....[8]....
        /*0190*/ 	.word	0x00001160


	//   ....[9]....
        /*0194*/ 	.word	0x00001190


	//   ....[10]....
        /*0198*/ 	.word	0x000011c0


	//   ....[11]....
        /*019c*/ 	.word	0x000011e0


	//   ....[12]....
        /*01a0*/ 	.word	0x00001360


	//   ....[13]....
        /*01a4*/ 	.word	0x00001390


	//   ....[14]....
        /*01a8*/ 	.word	0x000013c0


	//   ....[15]....
        /*01ac*/ 	.word	0x000013e0


	//   ....[16]....
        /*01b0*/ 	.word	0x00001560


	//   ....[17]....
        /*01b4*/ 	.word	0x00001590


	//   ....[18]....
        /*01b8*/ 	.word	0x000015c0


	//   ....[19]....
        /*01bc*/ 	.word	0x000015e0


	//   ....[20]....
        /*01c0*/ 	.word	0x00002340


	//   ....[21]....
        /*01c4*/ 	.word	0x00002350


	//   ....[22]....
        /*01c8*/ 	.word	0x00002360


	//   ....[23]....
        /*01cc*/ 	.word	0x00002380


	//   ....[24]....
        /*01d0*/ 	.word	0x00002500


	//   ....[25]....
        /*01d4*/ 	.word	0x00002540


	//   ....[26]....
        /*01d8*/ 	.word	0x00002570


	//   ....[27]....
        /*01dc*/ 	.word	0x00002590


	//   ....[28]....
        /*01e0*/ 	.word	0x00002710


	//   ....[29]....
        /*01e4*/ 	.word	0x00002750


	//   ....[30]....
        /*01e8*/ 	.word	0x00002780


	//   ....[31]....
        /*01ec*/ 	.word	0x000027a0


	//   ....[32]....
        /*01f0*/ 	.word	0x00002920


	//   ....[33]....
        /*01f4*/ 	.word	0x00002960


	//   ....[34]....
        /*01f8*/ 	.word	0x00002990


	//   ....[35]....
        /*01fc*/ 	.word	0x000029b0


	//   ....[36]....
        /*0200*/ 	.word	0x00002b30


	//   ....[37]....
        /*0204*/ 	.word	0x00002b70


	//   ....[38]....
        /*0208*/ 	.word	0x00002ba0


	//   ....[39]....
        /*020c*/ 	.word	0x00002bc0


	//   ....[40]....
        /*0210*/ 	.word	0x000053c0


	//   ....[41]....
        /*0214*/ 	.word	0x000053f0


	//   ....[42]....
        /*0218*/ 	.word	0x00005410


	//   ....[43]....
        /*021c*/ 	.word	0x00005420


	//   ....[44]....
        /*0220*/ 	.word	0x000055b0


	//   ....[45]....
        /*0224*/ 	.word	0x000055e0


	//   ....[46]....
        /*0228*/ 	.word	0x00005610


	//   ....[47]....
        /*022c*/ 	.word	0x00005630


	//   ....[48]....
        /*0230*/ 	.word	0x000057b0


	//   ....[49]....
        /*0234*/ 	.word	0x000057e0


	//   ....[50]....
        /*0238*/ 	.word	0x00005810


	//   ....[51]....
        /*023c*/ 	.word	0x00005830


	//   ....[52]....
        /*0240*/ 	.word	0x000059b0


	//   ....[53]....
        /*0244*/ 	.word	0x000059e0


	//   ....[54]....
        /*0248*/ 	.word	0x00005a10


	//   ....[55]....
        /*024c*/ 	.word	0x00005a30


	//   ....[56]....
        /*0250*/ 	.word	0x00005bb0


	//   ....[57]....
        /*0254*/ 	.word	0x00005be0


	//   ....[58]....
        /*0258*/ 	.word	0x00005c10


	//   ....[59]....
        /*025c*/ 	.word	0x00005c30


	//----- nvinfo : EIATTR_VRC_CTA_INIT_COUNT
	.align		4
.L_181:
        /*0260*/ 	.byte	0x02, 0x4a
	.zero		1
	.zero		1


	//----- nvinfo : EIATTR_EXIT_INSTR_OFFSETS
	.align		4
        /*0264*/ 	.byte	0x04, 0x1c
        /*0266*/ 	.short	(.L_183 - .L_182)


	//   ....[0]....
.L_182:
        /*0268*/ 	.word	0x000068d0


	//   ....[1]....
        /*026c*/ 	.word	0x00006920


	//----- nvinfo : EIATTR_MAX_THREADS
	.align		4
.L_183:
        /*0270*/ 	.byte	0x04, 0x05
        /*0272*/ 	.short	(.L_185 - .L_184)
.L_184:
        /*0274*/ 	.word	0x00000100
        /*0278*/ 	.word	0x00000001
        /*027c*/ 	.word	0x00000001


	//----- nvinfo : EIATTR_CRS_STACK_SIZE
	.align		4
.L_185:
        /*0280*/ 	.byte	0x04, 0x1e
        /*0282*/ 	.short	(.L_187 - .L_186)
.L_186:
        /*0284*/ 	.word	0x00000000


	//----- nvinfo : EIATTR_CBANK_PARAM_SIZE
	.align		4
.L_187:
        /*0288*/ 	.byte	0x03, 0x19
        /*028a*/ 	.short	0x0071


	//----- nvinfo : EIATTR_PARAM_CBANK
	.align		4
        /*028c*/ 	.byte	0x04, 0x0a
        /*028e*/ 	.short	(.L_189 - .L_188)
	.align		4
.L_188:
        /*0290*/ 	.word	index@(.nv.constant0._ZN6thrust24THRUST_300001_SM_1000_NS8cuda_cub4core6detail13_kernel_agentINS1_8__reduce11ReduceAgentINS0_12zip_iteratorIN4cuda3std3__45tupleIJNS0_10device_ptrIdEENS0_17counting_iteratorIlNS0_11use_defaultESF_SF_EEEEEEEPNSB_IJdlEEESJ_lNS1_9__extrema9arg_max_fIdl10comparatorEEEEJSI_SK_lN3cub18CUB_300001_SM_100013GridEvenShareIlEENSR_9GridQueueIyEESO_EEEvDpT0_)
        /*0294*/ 	.short	0x0380
        /*0296*/ 	.short	0x0071


	//----- nvinfo : EIATTR_SW_WAR
	.align		4
.L_189:
        /*0298*/ 	.byte	0x04, 0x36
        /*029a*/ 	.short	(.L_191 - .L_190)
.L_190:
        /*029c*/ 	.word	0x00000008
.L_191:


//--------------------- .nv.info._ZN6thrust24THRUST_300001_SM_1000_NS8cuda_cub4core6detail13_kernel_agentINS1_8__reduce11ReduceAgentINS0_12zip_iteratorIN4cuda3std3__45tupleIJNS0_10device_ptrIdEENS0_17counting_iteratorIlNS0_11use_defaultESF_SF_EEEEEEEPNSB_IJdlEEESJ_lNS1_9__extrema9arg_max_fIdl10comparatorEEEEJSI_SK_lSO_EEEvDpT0_ --------------------------
	.section	.nv.info._ZN6thrust24THRUST_300001_SM_1000_NS8cuda_cub4core6detail13_kernel_agentINS1_8__reduce11ReduceAgentINS0_12zip_iteratorIN4cuda3std3__45tupleIJNS0_10device_ptrIdEENS0_17counting_iteratorIlNS0_11use_defaultESF_SF_EEEEEEEPNSB_IJdlEEESJ_lNS1_9__extrema9arg_max_fIdl10comparatorEEEEJSI_SK_lSO_EEEvDpT0_,"",@"SHT_CUDA_INFO"
	.sectionflags	@""
	.align	4


	//----- nvinfo : EIATTR_CUDA_API_VERSION
	.align		4
        /*0000*/ 	.byte	0x04, 0x37
        /*0002*/ 	.short	(.L_193 - .L_192)
.L_192:
        /*0004*/ 	.word	0x00000082


	//----- nvinfo : EIATTR_KPARAM_INFO
	.align		4
.L_193:
        /*0008*/ 	.byte	0x04, 0x17
        /*000a*/ 	.short	(.L_195 - .L_194)
.L_194:
        /*000c*/ 	.word	0x00000000
        /*0010*/ 	.short	0x0003
        /*0012*/ 	.short	0x0020
        /*0014*/ 	.byte	0x00, 0xf0, 0x05, 0x00


	//----- nvinfo : EIATTR_KPARAM_INFO
	.align		4
.L_195:
        /*0018*/ 	.byte	0x04, 0x17
        /*001a*/ 	.short	(.L_197 - .L_196)
.L_196:
        /*001c*/ 	.word	0x00000000
        /*0020*/ 	.short	0x0002
        /*0022*/ 	.short	0x0018
        /*0024*/ 	.byte	0x00, 0xf0, 0x21, 0x00


	//----- nvinfo : EIATTR_KPARAM_INFO
	.align		4
.L_197:
        /*0028*/ 	.byte	0x04, 0x17
        /*002a*/ 	.short	(.L_199 - .L_198)
.L_198:
        /*002c*/ 	.word	0x00000000
        /*0030*/ 	.short	0x0001
        /*0032*/ 	.short	0x0010
        /*0034*/ 	.byte	0x00, 0xf5, 0x21, 0x00


	//----- nvinfo : EIATTR_KPARAM_INFO
	.align		4
.L_199:
        /*0038*/ 	.byte	0x04, 0x17
        /*003a*/ 	.short	(.L_201 - .L_200)
.L_200:
        /*003c*/ 	.word	0x00000000
        /*0040*/ 	.short	0x0000
        /*0042*/ 	.short	0x0000
        /*0044*/ 	.byte	0x00, 0xf0, 0x41, 0x00


	//----- nvinfo : EIATTR_SPARSE_MMA_MASK
	.align		4
.L_201:
        /*0048*/ 	.byte	0x03, 0x50
        /*004a*/ 	.short	0x0000


	//----- nvinfo : EIATTR_MAXREG_COUNT
	.align		4
        /*004c*/ 	.byte	0x03, 0x1b
        /*004e*/ 	.short	0x00ff


	//----- nvinfo : EIATTR_NUM_BARRIERS
	.align		4
        /*0050*/ 	.byte	0x02, 0x4c
        /*0052*/ 	.byte	0x01
	.zero		1


	//----- nvinfo : EIATTR_MERCURY_ISA_VERSION
	.align		4
        /*0054*/ 	.byte	0x03, 0x5f
        /*0056*/ 	.short	0x0101


	//----- nvinfo : EIATTR_COOP_GROUP_MASK_REGIDS
	.align		4
        /*0058*/ 	.byte	0x04, 0x29
        /*005a*/ 	.short	(.L_203 - .L_202)


	//   ....[0]....
.L_202:
        /*005c*/ 	.word	0xffffffff


	//   ....[1]....
        /*0060*/ 	.word	0xffffffff


	//   ....[2]....
        /*0064*/ 	.word	0xffffffff


	//   ....[3]....
        /*0068*/ 	.word	0xffffffff


	//   ....[4]....
        /*006c*/ 	.word	0xffffffff


	//   ....[5]....
        /*0070*/ 	.word	0xffffffff


	//   ....[6]....
        /*0074*/ 	.word	0xffffffff


	//   ....[7]....
        /*0078*/ 	.word	0xffffffff


	//   ....[8]....
        /*007c*/ 	.word	0xffffffff


	//   ....[9]....
        /*0080*/ 	.word	0xffffffff


	//   ....[10]....
        /*0084*/ 	.word	0xffffffff


	//   ....[11]....
        /*0088*/ 	.word	0xffffffff


	//   ....[12]....
        /*008c*/ 	.word	0xffffffff


	//   ....[13]....
        /*0090*/ 	.word	0xffffffff


	//   ....[14]....
        /*0094*/ 	.word	0xffffffff


	//   ....[15]....
        /*0098*/ 	.word	0xffffffff


	//   ....[16]....
        /*009c*/ 	.word	0xffffffff


	//   ....[17]....
        /*00a0*/ 	.word	0xffffffff


	//   ....[18]....
        /*00a4*/ 	.word	0xffffffff


	//   ....[19]....
        /*00a8*/ 	.word	0xffffffff


	//   ....[20]....
        /*00ac*/ 	.word	0xffffffff


	//   ....[21]....
        /*00b0*/ 	.word	0xffffffff


	//   ....[22]....
        /*00b4*/ 	.word	0xffffffff


	//   ....[23]....
        /*00b8*/ 	.word	0xffffffff


	//   ....[24]....
        /*00bc*/ 	.word	0xffffffff


	//   ....[25]....
        /*00c0*/ 	.word	0xffffffff


	//   ....[26]....
        /*00c4*/ 	.word	0xffffffff


	//   ....[27]....
        /*00c8*/ 	.word	0xffffffff


	//   ....[28]....
        /*00cc*/ 	.word	0xffffffff


	//   ....[29]....
        /*00d0*/ 	.word	0xffffffff


	//   ....[30]....
        /*00d4*/ 	.word	0xffffffff


	//   ....[31]....
        /*00d8*/ 	.word	0xffffffff


	//   ....[32]....
        /*00dc*/ 	.word	0xffffffff


	//   ....[33]....
        /*00e0*/ 	.word	0xffffffff


	//   ....[34]....
        /*00e4*/ 	.word	0xffffffff


	//   ....[35]....
        /*00e8*/ 	.word	0xffffffff


	//   ....[36]....
        /*00ec*/ 	.word	0xffffffff


	//   ....[37]....
        /*00f0*/ 	.word	0xffffffff


	//   ....[38]....
        /*00f4*/ 	.word	0xffffffff


	//   ....[39]....
        /*00f8*/ 	.word	0xffffffff


	//   ....[40]....
        /*00fc*/ 	.word	0xffffffff


	//   ....[41]....
        /*0100*/ 	.word	0xffffffff


	//   ....[42]....
        /*0104*/ 	.word	0xffffffff


	//   ....[43]....
        /*0108*/ 	.word	0xffffffff


	//   ....[44]....
        /*010c*/ 	.word	0xffffffff


	//   ....[45]....
        /*0110*/ 	.word	0xffffffff


	//   ....[46]....
        /*0114*/ 	.word	0xffffffff


	//   ....[47]....
        /*0118*/ 	.word	0xffffffff


	//   ....[48]....
        /*011c*/ 	.word	0xffffffff


	//   ....[49]....
        /*0120*/ 	.word	0xffffffff


	//   ....[50]....
        /*0124*/ 	.word	0xffffffff


	//   ....[51]....
        /*0128*/ 	.word	0xffffffff


	//   ....[52]....
        /*012c*/ 	.word	0xffffffff


	//   ....[53]....
        /*0130*/ 	.word	0xffffffff


	//   ....[54]....
        /*0134*/ 	.word	0xffffffff


	//   ....[55]....
        /*0138*/ 	.word	0xffffffff


	//   ....[56]....
        /*013c*/ 	.word	0xffffffff


	//   ....[57]....
        /*0140*/ 	.word	0xffffffff


	//   ....[58]....
        /*0144*/ 	.word	0xffffffff


	//   ....[59]....
        /*0148*/ 	.word	0xffffffff


	//----- nvinfo : EIATTR_COOP_GROUP_INSTR_OFFSETS
	.align		4
.L_203:
        /*014c*/ 	.byte	0x04, 0x28
        /*014e*/ 	.short	(.L_205 - .L_204)


	//   ....[0]....
.L_204:
        /*0150*/ 	.word	0x00000cb0


	//   ....[1]....
        /*0154*/ 	.word	0x00000ce0


	//   ....[2]....
        /*0158*/ 	.word	0x00000d00


	//   ....[3]....
        /*015c*/ 	.word	0x00000d10


	//   ....[4]....
        /*0160*/ 	.word	0x00000ea0


	//   ....[5]....
        /*0164*/ 	.word	0x00000ed0


	//   ....[6]....
        /*0168*/ 	.word	0x00000f00


	//   ....[7]....
        /*016c*/ 	.word	0x00000f20


	//   ....[8]....
        /*0170*/ 	.word	0x000010a0


	//   ....[9]....
        /*0174*/ 	.word	0x000010d0


	//   ....[10]....
        /*0178*/ 	.word	0x00001100


	//   ....[11]....
        /*017c*/ 	.word	0x00001120


	//   ....[12]....
        /*0180*/ 	.word	0x000012a0


	//   ....[13]....
        /*0184*/ 	.word	0x000012d0


	//   ....[14]....
        /*0188*/ 	.word	0x00001300


	//   ....[15]....
        /*018c*/ 	.word	0x00001320


	//   ....[16]....
        /*0190*/ 	.word	0x000014a0


	//   ....[17]....
        /*0194*/ 	.word	0x000014e0


	//   ....[18]....
        /*0198*/ 	.word	0x00001510


	//   ....[19]....
        /*019c*/ 	.word	0x00001520


	//   ....[20]....
        /*01a0*/ 	.word	0x00002280


	//   ....[21]....
        /*01a4*/ 	.word	0x00002290


	//   ....[22]....
        /*01a8*/ 	.word	0x000022a0


	//   ....[23]....
        /*01ac*/ 	.word	0x000022c0


	//   ....[24]....
        /*01b0*/ 	.word	0x00002440


	//   ....[25]....
        /*01b4*/ 	.word	0x00002480


	//   ....[26]....
        /*01b8*/ 	.word	0x000024b0


	//   ....[27]....
        /*01bc*/ 	.word	0x000024d0


	//   ....[28]....
        /*01c0*/ 	.word	0x00002650


	//   ....[29]....
        /*01c4*/ 	.word	0x00002690


	//   ....[30]....
        /*01c8*/ 	.word	0x000026c0


	//   ....[31]....
        /*01cc*/ 	.word	0x000026e0


	//   ....[32]....
        /*01d0*/ 	.word	0x00002860


	//   ....[33]....
        /*01d4*/ 	.word	0x000028a0


	//   ....[34]....
        /*01d8*/ 	.word	0x000028d0


	//   ....[35]....
        /*01dc*/ 	.word	0x000028f0


	//   ....[36]....
        /*01e0*/ 	.word	0x00002a70


	//   ....[37]....
        /*01e4*/ 	.word	0x00002ab0


	//   ....[38]....
        /*01e8*/ 	.word	0x00002ae0


	//   ....[39]....
        /*01ec*/ 	.word	0x00002b00


	//   ....[40]....
        /*01f0*/ 	.word	0x00004f40


	//   ....[41]....
        /*01f4*/ 	.word	0x00004f70


	//   ....[42]....
        /*01f8*/ 	.word	0x00004f90


	//   ....[43]....
        /*01fc*/ 	.word	0x00004fa0


	//   ....[44]....
        /*0200*/ 	.word	0x00005130


	//   ....[45]....
        /*0204*/ 	.word	0x00005160


	//   ....[46]....
        /*0208*/ 	.word	0x00005190


	//   ....[47]....
        /*020c*/ 	.word	0x000051b0


	//   ....[48]....
        /*0210*/ 	.word	0x00005330


	//   ....[49]....
        /*0214*/ 	.word	0x00005360


	//   ....[50]....
        /*0218*/ 	.word	0x00005390


	//   ....[51]....
        /*021c*/ 	.word	0x000053b0


	//   ....[52]....
        /*0220*/ 	.word	0x00005530


	//   ....[53]....
        /*0224*/ 	.word	0x00005560


	//   ....[54]....
        /*0228*/ 	.word	0x00005590


	//   ....[55]....
        /*022c*/ 	.word	0x000055b0


	//   ....[56]....
        /*0230*/ 	.word	0x00005730


	//   ....[57]....
        /*0234*/ 	.word	0x00005760


	//   ....[58]....
        /*0238*/ 	.word	0x00005790


	//   ....[59]....
        /*023c*/ 	.word	0x000057b0


	//----- nvinfo : EIATTR_VRC_CTA_INIT_COUNT
	.align		4
.L_205:
        /*0240*/ 	.byte	0x02, 0x4a
	.zero		1
	.zero		1


	//----- nvinfo : EIATTR_EXIT_INSTR_OFFSETS
	.align		4
        /*0244*/ 	.byte	0x04, 0x1c
        /*0246*/ 	.short	(.L_207 - .L_206)


	//   ....[0]....
.L_206:
        /*0248*/ 	.word	0x00000040


	//   ....[1]....
        /*024c*/ 	.word	0x00006450


	//   ....[2]....
        /*0250*/ 	.word	0x00006490


	//----- nvinfo : EIATTR_MAX_THREADS
	.align		4
.L_207:
        /*0254*/ 	.byte	0x04, 0x05
        /*0256*/ 	.short	(.L_209 - .L_208)
.L_208:
        /*0258*/ 	.word	0x00000100
        /*025c*/ 	.word	0x00000001
        /*0260*/ 	.word	0x00000001


	//----- nvinfo : EIATTR_CRS_STACK_SIZE
	.align		4
.L_209:
        /*0264*/ 	.byte	0x04, 0x1e
        /*0266*/ 	.short	(.L_211 - .L_210)
.L_210:
        /*0268*/ 	.word	0x00000000


	//----- nvinfo : EIATTR_CBANK_PARAM_SIZE
	.align		4
.L_211:
        /*026c*/ 	.byte	0x03, 0x19
        /*026e*/ 	.short	0x0021


	//----- nvinfo : EIATTR_PARAM_CBANK
	.align		4
        /*0270*/ 	.byte	0x04, 0x0a
        /*0272*/ 	.short	(.L_213 - .L_212)
	.align		4
.L_212:
        /*0274*/ 	.word	index@(.nv.constant0._ZN6thrust24THRUST_300001_SM_1000_NS8cuda_cub4core6detail13_kernel_agentINS1_8__reduce11ReduceAgentINS0_12zip_iteratorIN4cuda3std3__45tupleIJNS0_10device_ptrIdEENS0_17counting_iteratorIlNS0_11use_defaultESF_SF_EEEEEEEPNSB_IJdlEEESJ_lNS1_9__extrema9arg_max_fIdl10comparatorEEEEJSI_SK_lSO_EEEvDpT0_)
        /*0278*/ 	.short	0x0380
        /*027a*/ 	.short	0x0021


	//----- nvinfo : EIATTR_SW_WAR
	.align		4
.L_213:
        /*027c*/ 	.byte	0x04, 0x36
        /*027e*/ 	.short	(.L_215 - .L_214)
.L_214:
        /*0280*/ 	.word	0x00000008
.L_215:


//--------------------- .nv.info._ZN6thrust24THRUST_300001_SM_1000_NS8cuda_cub4core6detail13_kernel_agentINS1_8__reduce11ReduceAgentIPN4cuda3std3__45tupleIJdlEEESC_SB_iNS1_9__extrema9arg_max_fIdl10comparatorEEEEJSC_SC_iSG_EEEvDpT0_ --------------------------
	.section	.nv.info._ZN6thrust24THRUST_300001_SM_1000_NS8cuda_cub4core6detail13_kernel_agentINS1_8__reduce11ReduceAgentIPN4cuda3std3__45tupleIJdlEEESC_SB_iNS1_9__extrema9arg_max_fIdl10comparatorEEEEJSC_SC_iSG_EEEvDpT0_,"",@"SHT_CUDA_INFO"
	.sectionflags	@""
	.align	4


	//----- nvinfo : EIATTR_CUDA_API_VERSION
	.align		4
        /*0000*/ 	.byte	0x04, 0x37
        /*0002*/ 	.short	(.L_217 - .L_216)
.L_216:
        /*0004*/ 	.word	0x00000082


	//----- nvinfo : EIATTR_KPARAM_INFO
	.align		4
.L_217:
        /*0008*/ 	.byte	0x04, 0x17
        /*000a*/ 	.short	(.L_219 - .L_218)
.L_218:
        /*000c*/ 	.word	0x00000000
        /*0010*/ 	.short	0x0003
        /*0012*/ 	.short	0x0014
        /*0014*/ 	.byte	0x00, 0xf0, 0x05, 0x00


	//----- nvinfo : EIATTR_KPARAM_INFO
	.align		4
.L_219:
        /*0018*/ 	.byte	0x04, 0x17
        /*001a*/ 	.short	(.L_221 - .L_220)
.L_220:
        /*001c*/ 	.word	0x00000000
        /*0020*/ 	.short	0x0002
        /*0022*/ 	.short	0x0010
        /*0024*/ 	.byte	0x00, 0xf0, 0x11, 0x00


	//----- nvinfo : EIATTR_KPARAM_INFO
	.align		4
.L_221:
        /*0028*/ 	.byte	0x04, 0x17
        /*002a*/ 	.short	(.L_223 - .L_222)
.L_222:
        /*002c*/ 	.word	0x00000000
        /*0030*/ 	.short	0x0001
        /*0032*/ 	.short	0x0008
        /*0034*/ 	.byte	0x00, 0xf5, 0x21, 0x00


	//----- nvinfo : EIATTR_KPARAM_INFO
	.align		4
.L_223:
        /*0038*/ 	.byte	0x04, 0x17
        /*003a*/ 	.short	(.L_225 - .L_224)
.L_224:
        /*003c*/ 	.word	0x00000000
        /*0040*/ 	.short	0x0000
        /*0042*/ 	.short	0x0000
        /*0044*/ 	.byte	0x00, 0xf5, 0x21, 0x00


	//----- nvinfo : EIATTR_SPARSE_MMA_MASK
	.align		4
.L_225:
        /*0048*/ 	.byte	0x03, 0x50
        /*004a*/ 	.short	0x0000


	//----- nvinfo : EIATTR_MAXREG_COUNT
	.align		4
        /*004c*/ 	.byte	0x03, 0x1b
        /*004e*/ 	.short	0x00ff


	//----- nvinfo : EIATTR_NUM_BARRIERS
	.align		4
        /*0050*/ 	.byte	0x02, 0x4c
        /*0052*/ 	.byte	0x01
	.zero		1


	//----- nvinfo : EIATTR_MERCURY_ISA_VERSION
	.align		4
        /*0054*/ 	.byte	0x03, 0x5f
        /*0056*/ 	.short	0x0101


	//----- nvinfo : EIATTR_COOP_GROUP_MASK_REGIDS
	.align		4
        /*0058*/ 	.byte	0x04, 0x29
        /*005a*/ 	.short	(.L_227 - .L_226)


	//   ....[0]....
.L_226:
        /*005c*/ 	.word	0xffffffff


	//   ....[1]....
        /*0060*/ 	.word	0xffffffff


	//   ....[2]....
        /*0064*/ 	.word	0xffffffff


	//   ....[3]....
        /*0068*/ 	.word	0xffffffff


	//   ....[4]....
        /*006c*/ 	.word	0xffffffff


	//   ....[5]....
        /*0070*/ 	.word	0xffffffff


	//   ....[6]....
        /*0074*/ 	.word	0xffffffff


	//   ....[7]....
        /*0078*/ 	.word	0xffffffff


	//   ....[8]....
        /*007c*/ 	.word	0xffffffff


	//   ....[9]....
        /*0080*/ 	.word	0xffffffff


	//   ....[10]....
        /*0084*/ 	.word	0xffffffff


	//   ....[11]....
        /*0088*/ 	.word	0xffffffff


	//   ....[12]....
        /*008c*/ 	.word	0xffffffff


	//   ....[13]....
        /*0090*/ 	.word	0xffffffff


	//   ....[14]....
        /*0094*/ 	.word	0xffffffff


	//   ....[15]....
        /*0098*/ 	.word	0xffffffff


	//   ....[16]....
        /*009c*/ 	.word	0xffffffff


	//   ....[17]....
        /*00a0*/ 	.word	0xffffffff


	//   ....[18]....
        /*00a4*/ 	.word	0xffffffff


	//   ....[19]....
        /*00a8*/ 	.word	0xffffffff


	//   ....[20]....
        /*00ac*/ 	.word	0xffffffff


	//   ....[21]....
        /*00b0*/ 	.word	0xffffffff


	//   ....[22]....
        /*00b4*/ 	.word	0xffffffff


	//   ....[23]....
        /*00b8*/ 	.word	0xffffffff


	//   ....[24]....
        /*00bc*/ 	.word	0xffffffff


	//   ....[25]....
        /*00c0*/ 	.word	0xffffffff


	//   ....[26]....
        /*00c4*/ 	.word	0xffffffff


	//   ....[27]....
        /*00c8*/ 	.word	0xffffffff


	//   ....[28]....
        /*00cc*/ 	.word	0xffffffff


	//   ....[29]....
        /*00d0*/ 	.word	0xffffffff


	//   ....[30]....
        /*00d4*/ 	.word	0xffffffff


	//   ....[31]....
        /*00d8*/ 	.word	0xffffffff


	//   ....[32]....
        /*00dc*/ 	.word	0xffffffff


	//   ....[33]....
        /*00e0*/ 	.word	0xffffffff


	//   ....[34]....
        /*00e4*/ 	.word	0xffffffff


	//   ....[35]....
        /*00e8*/ 	.word	0xffffffff


	//   ....[36]....
        /*00ec*/ 	.word	0xffffffff


	//   ....[37]....
        /*00f0*/ 	.word	0xffffffff


	//   ....[38]....
        /*00f4*/ 	.word	0xffffffff


	//   ....[39]....
        /*00f8*/ 	.word	0xffffffff


	//   ....[40]....
        /*00fc*/ 	.word	0xffffffff


	//   ....[41]....
        /*0100*/ 	.word	0xffffffff


	//   ....[42]....
        /*0104*/ 	.word	0xffffffff


	//   ....[43]....
        /*0108*/ 	.word	0xffffffff


	//   ....[44]....
        /*010c*/ 	.word	0xffffffff


	//   ....[45]....
        /*0110*/ 	.word	0xffffffff


	//   ....[46]....
        /*0114*/ 	.word	0xffffffff


	//   ....[47]....
        /*0118*/ 	.word	0xffffffff


	//   ....[48]....
        /*011c*/ 	.word	0xffffffff


	//   ....[49]....
        /*0120*/ 	.word	0xffffffff


	//   ....[50]....
        /*0124*/ 	.word	0xffffffff


	//   ....[51]....
        /*0128*/ 	.word	0xffffffff


	//   ....[52]....
        /*012c*/ 	.word	0xffffffff


	//   ....[53]....
        /*0130*/ 	.word	0xffffffff


	//   ....[54]....
        /*0134*/ 	.word	0xffffffff


	//   ....[55]....
        /*0138*/ 	.word	0xffffffff


	//   ....[56]....
        /*013c*/ 	.word	0xffffffff


	//   ....[57]....
        /*0140*/ 	.word	0xffffffff


	//   ....[58]....
        /*0144*/ 	.word	0xffffffff


	//   ....[59]....
        /*0148*/ 	.word	0xffffffff


	//----- nvinfo : EIATTR_COOP_GROUP_INSTR_OFFSETS
	.align		4
.L_227:
        /*014c*/ 	.byte	0x04, 0x28
        /*014e*/ 	.short	(.L_229 - .L_228)


	//   ....[0]....
.L_228:
        /*0150*/ 	.word	0x00000b70


	//   ....[1]....
        /*0154*/ 	.word	0x00000ba0


	//   ....[2]....
        /*0158*/ 	.word	0x00000bc0


	//   ....[3]....
        /*015c*/ 	.word	0x00000bd0


	//   ....[4]....
        /*0160*/ 	.word	0x00000d60


	//   ....[5]....
        /*0164*/ 	.word	0x00000d90


	//   ....[6]....
        /*0168*/ 	.word	0x00000dc0


	//   ....[7]....
        /*016c*/ 	.word	0x00000de0


	//   ....[8]....
        /*0170*/ 	.word	0x00000f60


	//   ....[9]....
        /*0174*/ 	.word	0x00000f90


	//   ....[10]....
        /*0178*/ 	.word	0x00000fc0


	//   ....[11]....
        /*017c*/ 	.word	0x00000fe0


	//   ....[12]....
        /*0180*/ 	.word	0x00001160


	//   ....[13]....
        /*0184*/ 	.word	0x00001190


	//   ....[14]....
        /*0188*/ 	.word	0x000011c0


	//   ....[15]....
        /*018c*/ 	.word	0x000011e0


	//   ....[16]....
        /*0190*/ 	.word	0x00001360


	//   ....[17]....
        /*0194*/ 	.word	0x000013a0


	//   ....[18]....
        /*0198*/ 	.word	0x000013d0


	//   ....[19]....
        /*019c*/ 	.word	0x000013e0


	//   ....[20]....
        /*01a0*/ 	.word	0x00002140


	//   ....[21]....
        /*01a4*/ 	.word	0x00002150


	//   ....[22]....
        /*01a8*/ 	.word	0x00002160


	//   ....[23]....
        /*01ac*/ 	.word	0x00002180


	//   ....[24]....
        /*01b0*/ 	.word	0x00002300


	//   ....[25]....
        /*01b4*/ 	.word	0x00002340


	//   ....[26]....
        /*01b8*/ 	.word	0x00002370


	//   ....[27]....
        /*01bc*/ 	.word	0x00002390


	//   ....[28]....
        /*01c0*/ 	.word	0x00002510


	//   ....[29]....
        /*01c4*/ 	.word	0x00002550


	//   ....[30]....
        /*01c8*/ 	.word	0x00002580


	//   ....[31]....
        /*01cc*/ 	.word	0x000025a0


	//   ....[32]....
        /*01d0*/ 	.word	0x00002720


	//   ....[33]....
        /*01d4*/ 	.word	0x00002760


	//   ....[34]....
        /*01d8*/ 	.word	0x00002790


	//   ....[35]....
        /*01dc*/ 	.word	0x000027b0


	//   ....[36]....
        /*01e0*/ 	.word	0x00002930


	//   ....[37]....
        /*01e4*/ 	.word	0x00002970


	//   ....[38]....
        /*01e8*/ 	.word	0x000029b0


	//   ....[39]....
        /*01ec*/ 	.word	0x000029c0


	//   ....[40]....
        /*01f0*/ 	.word	0x00004d80


	//   ....[41]....
        /*01f4*/ 	.word	0x00004db0


	//   ....[42]....
        /*01f8*/ 	.word	0x00004dd0


	//   ....[43]....
        /*01fc*/ 	.word	0x00004de0


	//   ....[44]....
        /*0200*/ 	.word	0x00004f70


	//   ....[45]....
        /*0204*/ 	.word	0x00004fa0


	//   ....[46]....
        /*0208*/ 	.word	0x00004fd0


	//   ....[47]....
        /*020c*/ 	.word	0x00004ff0


	//   ....[48]....
        /*0210*/ 	.word	0x00005170


	//   ....[49]....
        /*0214*/ 	.word	0x000051a0


	//   ....[50]....
        /*0218*/ 	.word	0x000051d0


	//   ....[51]....
        /*021c*/ 	.word	0x000051f0


	//   ....[52]....
        /*0220*/ 	.word	0x00005370


	//   ....[53]....
        /*0224*/ 	.word	0x000053a0


	//   ....[54]....
        /*0228*/ 	.word	0x000053d0


	//   ....[55]....
        /*022c*/ 	.word	0x000053f0


	//   ....[56]....
        /*0230*/ 	.word	0x00005570


	//   ....[57]....
        /*0234*/ 	.word	0x000055a0


	//   ....[58]....
        /*0238*/ 	.word	0x000055d0


	//   ....[59]....
        /*023c*/ 	.word	0x000055f0


	//----- nvinfo : EIATTR_VRC_CTA_INIT_COUNT
	.align		4
.L_229:
        /*0240*/ 	.byte	0x02, 0x4a
	.zero		1
	.zero		1


	//----- nvinfo : EIATTR_EXIT_INSTR_OFFSETS
	.align		4
        /*0244*/ 	.byte	0x04, 0x1c
        /*0246*/ 	.short	(.L_231 - .L_230)


	//   ....[0]....
.L_230:
        /*0248*/ 	.word	0x00000030


	//   ....[1]....
        /*024c*/ 	.word	0x00006290


	//   ....[2]....
        /*0250*/ 	.word	0x000062d0


	//----- nvinfo : EIATTR_MAX_THREADS
	.align		4
.L_231:
        /*0254*/ 	.byte	0x04, 0x05
        /*0256*/ 	.short	(.L_233 - .L_232)
.L_232:
        /*0258*/ 	.word	0x00000100
        /*025c*/ 	.word	0x00000001
        /*0260*/ 	.word	0x00000001


	//----- nvinfo : EIATTR_CRS_STACK_SIZE
	.align		4
.L_233:
        /*0264*/ 	.byte	0x04, 0x1e
        /*0266*/ 	.short	(.L_235 - .L_234)
.L_234:
        /*0268*/ 	.word	0x00000000


	//----- nvinfo : EIATTR_CBANK_PARAM_SIZE
	.align		4
.L_235:
        /*026c*/ 	.byte	0x03, 0x19
        /*026e*/ 	.short	0x0015


	//----- nvinfo : EIATTR_PARAM_CBANK
	.align		4
        /*0270*/ 	.byte	0x04, 0x0a
        /*0272*/ 	.short	(.L_237 - .L_236)
	.align		4
.L_236:
        /*0274*/ 	.word	index@(.nv.constant0._ZN6thrust24THRUST_300001_SM_1000_NS8cuda_cub4core6detail13_kernel_agentINS1_8__reduce11ReduceAgentIPN4cuda3std3__45tupleIJdlEEESC_SB_iNS1_9__extrema9arg_max_fIdl10comparatorEEEEJSC_SC_iSG_EEEvDpT0_)
        /*0278*/ 	.short	0x0380
        /*027a*/ 	.short	0x0015


	//----- nvinfo : EIATTR_SW_WAR
	.align		4
.L_237:
        /*027c*/ 	.byte	0x04, 0x36
        /*027e*/ 	.short	(.L_239 - .L_238)
.L_238:
        /*0280*/ 	.word	0x00000008
.L_239:


//--------------------- .nv.info._ZN6thrust24THRUST_300001_SM_1000_NS8cuda_cub4core6detail13_kernel_agentINS1_8__reduce10DrainAgentIiEEJN3cub18CUB_300001_SM_10009GridQueueIjEEiEEEvDpT0_ --------------------------
	.section	.nv.info._ZN6thrust24THRUST_300001_SM_1000_NS8cuda_cub4core6detail13_kernel_agentINS1_8__reduce10DrainAgentIiEEJN3cub18CUB_300001_SM_10009GridQueueIjEEiEEEvDpT0_,"",@"SHT_CUDA_INFO"
	.sectionflags	@""
	.align	4


	//----- nvinfo : EIATTR_CUDA_API_VERSION
	.align		4
        /*0000*/ 	.byte	0x04, 0x37
        /*0002*/ 	.short	(.L_241 - .L_240)
.L_240:
        /*0004*/ 	.word	0x00000082


	//----- nvinfo : EIATTR_KPARAM_INFO
	.align		4
.L_241:
        /*0008*/ 	.byte	0x04, 0x17
        /*000a*/ 	.short	(.L_243 - .L_242)
.L_242:
        /*000c*/ 	.word	0x00000000
        /*0010*/ 	.short	0x0001
        /*0012*/ 	.short	0x0008
        /*0014*/ 	.byte	0x00, 0xf0, 0x11, 0x00


	//----- nvinfo : EIATTR_KPARAM_INFO
	.align		4
.L_243:
        /*0018*/ 	.byte	0x04, 0x17
        /*001a*/ 	.short	(.L_245 - .L_244)
.L_244:
        /*001c*/ 	.word	0x00000000
        /*0020*/ 	.short	0x0000
        /*0022*/ 	.short	0x0000
        /*0024*/ 	.byte	0x00, 0xf0, 0x21, 0x00


	//----- nvinfo : EIATTR_SPARSE_MMA_MASK
	.align		4
.L_245:
        /*0028*/ 	.byte	0x03, 0x50
        /*002a*/ 	.short	0x0000


	//----- nvinfo : EIATTR_MAXREG_COUNT
	.align		4
        /*002c*/ 	.byte	0x03, 0x1b
        /*002e*/ 	.short	0x00ff


	//----- nvinfo : EIATTR_MERCURY_ISA_VERSION
	.align		4
        /*0030*/ 	.byte	0x03, 0x5f
        /*0032*/ 	.short	0x0101


	//----- nvinfo : EIATTR_VRC_CTA_INIT_COUNT
	.align		4
        /*0034*/ 	.byte	0x02, 0x4a
	.zero		1
	.zero		1


	//----- nvinfo : EIATTR_EXIT_INSTR_OFFSETS
	.align		4
        /*0038*/ 	.byte	0x04, 0x1c
        /*003a*/ 	.short	(.L_247 - .L_246)


	//   ....[0]....
.L_246:
        /*003c*/ 	.word	0x00000060


	//----- nvinfo : EIATTR_MAX_THREADS
	.align		4
.L_247:
        /*0040*/ 	.byte	0x04, 0x05
        /*0042*/ 	.short	(.L_249 - .L_248)
.L_248:
        /*0044*/ 	.word	0x00000001
        /*0048*/ 	.word	0x00000001
        /*004c*/ 	.word	0x00000001


	//----- nvinfo : EIATTR_CBANK_PARAM_SIZE
	.align		4
.L_249:
        /*0050*/ 	.byte	0x03, 0x19
        /*0052*/ 	.short	0x000c


	//----- nvinfo : EIATTR_PARAM_CBANK
	.align		4
        /*0054*/ 	.byte	0x04, 0x0a
        /*0056*/ 	.short	(.L_251 - .L_250)
	.align		4
.L_250:
        /*0058*/ 	.word	index@(.nv.constant0._ZN6thrust24THRUST_300001_SM_1000_NS8cuda_cub4core6detail13_kernel_agentINS1_8__reduce10DrainAgentIiEEJN3cub18CUB_300001_SM_10009GridQueueIjEEiEEEvDpT0_)
        /*005c*/ 	.short	0x0380
        /*005e*/ 	.short	0x000c


	//----- nvinfo : EIATTR_SW_WAR
	.align		4
.L_251:
        /*0060*/ 	.byte	0x04, 0x36
        /*0062*/ 	.short	(.L_253 - .L_252)
.L_252:
        /*0064*/ 	.word	0x00000008
.L_253:


//--------------------- .nv.info._ZN6thrust24THRUST_300001_SM_1000_NS8cuda_cub4core6detail13_kernel_agentINS1_8__reduce11ReduceAgentINS0_12zip_iteratorIN4cuda3std3__45tupleIJNS0_10device_ptrIdEENS0_17counting_iteratorIlNS0_11use_defaultESF_SF_EEEEEEEPNSB_IJdlEEESJ_iNS1_9__extrema9arg_max_fIdl10comparatorEEEEJSI_SK_iN3cub18CUB_300001_SM_100013GridEvenShareIiEENSR_9GridQueueIjEESO_EEEvDpT0_ --------------------------
	.section	.nv.info._ZN6thrust24THRUST_300001_SM_1000_NS8cuda_cub4core6detail13_kernel_agentINS1_8__reduce11ReduceAgentINS0_12zip_iteratorIN4cuda3std3__45tupleIJNS0_10device_ptrIdEENS0_17counting_iteratorIlNS0_11use_defaultESF_SF_EEEEEEEPNSB_IJdlEEESJ_iNS1_9__extrema9arg_max_fIdl10comparatorEEEEJSI_SK_iN3cub18CUB_300001_SM_100013GridEvenShareIiEENSR_9GridQueueIjEESO_EEEvDpT0_,"",@"SHT_CUDA_INFO"
	.sectionflags	@""
	.align	4


	//----- nvinfo : EIATTR_CUDA_API_VERSION
	.align		4
        /*0000*/ 	.byte	0x04, 0x37
        /*0002*/ 	.short	(.L_255 - .L_254)
.L_254:
        /*0004*/ 	.word	0x00000082


	//----- nvinfo : EIATTR_KPARAM_INFO
	.align		4
.L_255:
        /*0008*/ 	.byte	0x04, 0x17
        /*000a*/ 	.short	(.L_257 - .L_256)
.L_256:
        /*000c*/ 	.word	0x00000000
        /*0010*/ 	.short	0x0005
        /*0012*/ 	.short	0x0050
        /*0014*/ 	.byte	0x00, 0xf0, 0x05, 0x00


	//----- nvinfo : EIATTR_KPARAM_INFO
	.align		4
.L_257:
        /*0018*/ 	.byte	0x04, 0x17
        /*001a*/ 	.short	(.L_259 - .L_258)
.L_258:
        /*001c*/ 	.word	0x00000000
        /*0020*/ 	.short	0x0004
        /*0022*/ 	.short	0x0048
        /*0024*/ 	.byte	0x00, 0xf0, 0x21, 0x00


	//----- nvinfo : EIATTR_KPARAM_INFO
	.align		4
.L_259:
        /*0028*/ 	.byte	0x04, 0x17
        /*002a*/ 	.short	(.L_261 - .L_260)
.L_260:
        /*002c*/ 	.word	0x00000000
        /*0030*/ 	.short	0x0003
        /*0032*/ 	.short	0x001c
        /*0034*/ 	.byte	0x00, 0xf0, 0xa1, 0x00


	//----- nvinfo : EIATTR_KPARAM_INFO
	.align		4
.L_261:
        /*0038*/ 	.byte	0x04, 0x17
        /*003a*/ 	.short	(.L_263 - .L_262)
.L_262:
        /*003c*/ 	.word	0x00000000
        /*0040*/ 	.short	0x0002
        /*0042*/ 	.short	0x0018
        /*0044*/ 	.byte	0x00, 0xf0, 0x11, 0x00


	//----- nvinfo : EIATTR_KPARAM_INFO
	.align		4
.L_263:
        /*0048*/ 	.byte	0x04, 0x17
        /*004a*/ 	.short	(.L_265 - .L_264)
.L_264:
        /*004c*/ 	.word	0x00000000
        /*0050*/ 	.short	0x0001
        /*0052*/ 	.short	0x0010
        /*0054*/ 	.byte	0x00, 0xf5, 0x21, 0x00


	//----- nvinfo : EIATTR_KPARAM_INFO
	.align		4
.L_265:
        /*0058*/ 	.byte	0x04, 0x17
        /*005a*/ 	.short	(.L_267 - .L_266)
.L_266:
        /*005c*/ 	.word	0x00000000
        /*0060*/ 	.short	0x0000
        /*0062*/ 	.short	0x0000
        /*0064*/ 	.byte	0x00, 0xf0, 0x41, 0x00


	//----- nvinfo : EIATTR_SPARSE_MMA_MASK
	.align		4
.L_267:
        /*0068*/ 	.byte	0x03, 0x50
        /*006a*/ 	.short	0x0000


	//----- nvinfo : EIATTR_MAXREG_COUNT
	.align		4
        /*006c*/ 	.byte	0x03, 0x1b
        /*006e*/ 	.short	0x00ff


	//----- nvinfo : EIATTR_NUM_BARRIERS
	.align		4
        /*0070*/ 	.byte	0x02, 0x4c
        /*0072*/ 	.byte	0x01
	.zero		1


	//----- nvinfo : EIATTR_MERCURY_ISA_VERSION
	.align		4
        /*0074*/ 	.byte	0x03, 0x5f
        /*0076*/ 	.short	0x0101


	//----- nvinfo : EIATTR_COOP_GROUP_MASK_REGIDS
	.align		4
        /*0078*/ 	.byte	0x04, 0x29
        /*007a*/ 	.short	(.L_269 - .L_268)


	//   ....[0]....
.L_268:
        /*007c*/ 	.word	0xffffffff


	//   ....[1]....
        /*0080*/ 	.word	0xffffffff


	//   ....[2]....
        /*0084*/ 	.word	0xffffffff


	//   ....[3]....
        /*0088*/ 	.word	0xffffffff


	//   ....[4]....
        /*008c*/ 	.word	0xffffffff


	//   ....[5]....
        /*0090*/ 	.word	0xffffffff


	//   ....[6]....
        /*0094*/ 	.word	0xffffffff


	//   ....[7]....
        /*0098*/ 	.word	0xffffffff


	//   ....[8]....
        /*009c*/ 	.word	0xffffffff


	//   ....[9]....
        /*00a0*/ 	.word	0xffffffff


	//   ....[10]....
        /*00a4*/ 	.word	0xffffffff


	//   ....[11]....
        /*00a8*/ 	.word	0xffffffff


	//   ....[12]....
        /*00ac*/ 	.word	0xffffffff


	//   ....[13]....
        /*00b0*/ 	.word	0xffffffff


	//   ....[14]....
        /*00b4*/ 	.word	0xffffffff


	//   ....[15]....
        /*00b8*/ 	.word	0xffffffff


	//   ....[16]....
        /*00bc*/ 	.word	0xffffffff


	//   ....[17]....
        /*00c0*/ 	.word	0xffffffff


	//   ....[18]....
        /*00c4*/ 	.word	0xffffffff


	//   ....[19]....
        /*00c8*/ 	.word	0xffffffff


	//   ....[20]....
        /*00cc*/ 	.word	0xffffffff


	//   ....[21]....
        /*00d0*/ 	.word	0xffffffff


	//   ....[22]....
        /*00d4*/ 	.word	0xffffffff


	//   ....[23]....
        /*00d8*/ 	.word	0xffffffff


	//   ....[24]....
        /*00dc*/ 	.word	0xffffffff


	//   ....[25]....
        /*00e0*/ 	.word	0xffffffff


	//   ....[26]....
        /*00e4*/ 	.word	0xffffffff


	//   ....[27]....
        /*00e8*/ 	.word	0xffffffff


	//   ....[28]....
        /*00ec*/ 	.word	0xffffffff


	//   ....[29]....
        /*00f0*/ 	.word	0xffffffff


	//   ....[30]....
        /*00f4*/ 	.word	0xffffffff


	//   ....[31]....
        /*00f8*/ 	.word	0xffffffff


	//   ....[32]....
        /*00fc*/ 	.word	0xffffffff


	//   ....[33]....
        /*0100*/ 	.word	0xffffffff


	//   ....[34]....
        /*0104*/ 	.word	0xffffffff


	//   ....[35]....
        /*0108*/ 	.word	0xffffffff


	//   ....[36]....
        /*010c*/ 	.word	0xffffffff


	//   ....[37]....
        /*0110*/ 	.word	0xffffffff


	//   ....[38]....
        /*0114*/ 	.word	0xffffffff


	//   ....[39]....
        /*0118*/ 	.word	0xffffffff


	//   ....[40]....
        /*011c*/ 	.word	0xffffffff


	//   ....[41]....
        /*0120*/ 	.word	0xffffffff


	//   ....[42]....
        /*0124*/ 	.word	0xffffffff


	//   ....[43]....
        /*0128*/ 	.word	0xffffffff


	//   ....[44]....
        /*012c*/ 	.word	0xffffffff


	//   ....[45]....
        /*0130*/ 	.word	0xffffffff


	//   ....[46]....
        /*0134*/ 	.word	0xffffffff


	//   ....[47]....
        /*0138*/ 	.word	0xffffffff


	//   ....[48]....
        /*013c*/ 	.word	0xffffffff


	//   ....[49]....
        /*0140*/ 	.word	0xffffffff


	//   ....[50]....
        /*0144*/ 	.word	0xffffffff


	//   ....[51]....
        /*0148*/ 	.word	0xffffffff


	//   ....[52]....
        /*014c*/ 	.word	0xffffffff


	//   ....[53]....
        /*0150*/ 	.word	0xffffffff


	//   ....[54]....
        /*0154*/ 	.word	0xffffffff


	//   ....[55]....
        /*0158*/ 	.word	0xffffffff


	//   ....[56]....
        /*015c*/ 	.word	0xffffffff


	//   ....[57]....
        /*0160*/ 	.word	0xffffffff


	//   ....[58]....
        /*0164*/ 	.word	0xffffffff


	//   ....[59]....
        /*0168*/ 	.word	0xffffffff


	//----- nvinfo : EIATTR_COOP_GROUP_INSTR_OFFSETS
	.align		4
.L_269:
        /*016c*/ 	.byte	0x04, 0x28
        /*016e*/ 	.short	(.L_271 - .L_270)


	//   ....[0]....
.L_270:
        /*0170*/ 	.word	0x00000cd0


	//   ....[1]....
        /*0174*/ 	.word	0x00000d00


	//   ....[2]....
        /*0178*/ 	.word	0x00000d20


	//   ....[3]....
        /*017c*/ 	.word	0x00000d30


	//   ....[4]....
        /*0180*/ 	.word	0x00000ec0


	//   ....[5]....
        /*0184*/ 	.word	0x00000ef0


	//   ....[6]....
        /*0188*/ 	.word	0x00000f20


	//   ....[7]....
        /*018c*/ 	.word	0x00000f40


	//   ....[8]....
        /*0190*/ 	.word	0x000010c0


	//   ....[9]....
        /*0194*/ 	.word	0x00001100


	//   ....[10]....
        /*0198*/ 	.word	0x00001130


	//   ....[11]....
        /*019c*/ 	.word	0x00001140


	//   ....[12]....
        /*01a0*/ 	.word	0x000012c0


	//   ....[13]....
        /*01a4*/ 	.word	0x000012f0


	//   ....[14]....
        /*01a8*/ 	.word	0x00001320


	//   ....[15]....
        /*01ac*/ 	.word	0x00001340


	//   ....[16]....
        /*01b0*/ 	.word	0x000014c0


	//   ....[17]....
        /*01b4*/ 	.word	0x000014f0


	//   ....[18]....
        /*01b8*/ 	.word	0x00001520


	//   ....[19]....
        /*01bc*/ 	.word	0x00001540


	//   ....[20]....
        /*01c0*/ 	.word	0x000022b0


	//   ....[21]....
        /*01c4*/ 	.word	0x000022c0


	//   ....[22]....
        /*01c8*/ 	.word	0x000022d0


	//   ....[23]....
        /*01cc*/ 	.word	0x000022f0


	//   ....[24]....
        /*01d0*/ 	.word	0x00002470


	//   ....[25]....
        /*01d4*/ 	.word	0x000024b0


	//   ....[26]....
        /*01d8*/ 	.word	0x000024e0


	//   ....[27]....
        /*01dc*/ 	.word	0x00002500


	//   ....[28]....
        /*01e0*/ 	.word	0x00002680


	//   ....[29]....
        /*01e4*/ 	.word	0x000026c0


	//   ....[30]....
        /*01e8*/ 	.word	0x000026f0


	//   ....[31]....
        /*01ec*/ 	.word	0x00002710


	//   ....[32]....
        /*01f0*/ 	.word	0x00002890


	//   ....[33]....
        /*01f4*/ 	.word	0x000028d0


	//   ....[34]....
        /*01f8*/ 	.word	0x00002900


	//   ....[35]....
        /*01fc*/ 	.word	0x00002920


	//   ....[36]....
        /*0200*/ 	.word	0x00002aa0


	//   ....[37]....
        /*0204*/ 	.word	0x00002ae0


	//   ....[38]....
        /*0208*/ 	.word	0x00002b10


	//   ....[39]....
        /*020c*/ 	.word	0x00002b30


	//   ....[40]....
        /*0210*/ 	.word	0x000051f0


	//   ....[41]....
        /*0214*/ 	.word	0x00005220


	//   ....[42]....
        /*0218*/ 	.word	0x00005240


	//   ....[43]....
        /*021c*/ 	.word	0x00005250


	//   ....[44]....
        /*0220*/ 	.word	0x000053e0


	//   ....[45]....
        /*0224*/ 	.word	0x00005410


	//   ....[46]....
        /*0228*/ 	.word	0x00005440


	//   ....[47]....
        /*022c*/ 	.word	0x00005460


	//   ....[48]....
        /*0230*/ 	.word	0x000055e0


	//   ....[49]....
        /*0234*/ 	.word	0x00005610


	//   ....[50]....
        /*0238*/ 	.word	0x00005640


	//   ....[51]....
        /*023c*/ 	.word	0x00005660


	//   ....[52]....
        /*0240*/ 	.word	0x000057e0


	//   ....[53]....
        /*0244*/ 	.word	0x00005810


	//   ....[54]....
        /*0248*/ 	.word	0x00005840


	//   ....[55]....
        /*024c*/ 	.word	0x00005860


	//   ....[56]....
        /*0250*/ 	.word	0x000059e0


	//   ....[57]....
        /*0254*/ 	.word	0x00005a10


	//   ....[58]....
        /*0258*/ 	.word	0x00005a40


	//   ....[59]....
        /*025c*/ 	.word	0x00005a60


	//----- nvinfo : EIATTR_VRC_CTA_INIT_COUNT
	.align		4
.L_271:
        /*0260*/ 	.byte	0x02, 0x4a
	.zero		1
	.zero		1


	//----- nvinfo : EIATTR_EXIT_INSTR_OFFSETS
	.align		4
        /*0264*/ 	.byte	0x04, 0x1c
        /*0266*/ 	.short	(.L_273 - .L_272)


	//   ....[0]....
.L_272:
        /*0268*/ 	.word	0x00006710


	//   ....[1]....
        /*026c*/ 	.word	0x00006770


	//----- nvinfo : EIATTR_MAX_THREADS
	.align		4
.L_273:
        /*0270*/ 	.byte	0x04, 0x05
        /*0272*/ 	.short	(.L_275 - .L_274)
.L_274:
        /*0274*/ 	.word	0x00000100
        /*0278*/ 	.word	0x00000001
        /*027c*/ 	.word	0x00000001


	//----- nvinfo : EIATTR_CRS_STACK_SIZE
	.align		4
.L_275:
        /*0280*/ 	.byte	0x04, 0x1e
        /*0282*/ 	.short	(.L_277 - .L_276)
.L_276:
        /*0284*/ 	.word	0x00000000


	//----- nvinfo : EIATTR_CBANK_PARAM_SIZE
	.align		4
.L_277:
        /*0288*/ 	.byte	0x03, 0x19
        /*028a*/ 	.short	0x0051


	//----- nvinfo : EIATTR_PARAM_CBANK
	.align		4
        /*028c*/ 	.byte	0x04, 0x0a
        /*028e*/ 	.short	(.L_279 - .L_278)
	.align		4
.L_278:
        /*0290*/ 	.word	index@(.nv.constant0._ZN6thrust24THRUST_300001_SM_1000_NS8cuda_cub4core6detail13_kernel_agentINS1_8__reduce11ReduceAgentINS0_12zip_iteratorIN4cuda3std3__45tupleIJNS0_10device_ptrIdEENS0_17counting_iteratorIlNS0_11use_defaultESF_SF_EEEEEEEPNSB_IJdlEEESJ_iNS1_9__extrema9arg_max_fIdl10comparatorEEEEJSI_SK_iN3cub18CUB_300001_SM_100013GridEvenShareIiEENSR_9GridQueueIjEESO_EEEvDpT0_)
        /*0294*/ 	.short	0x0380
        /*0296*/ 	.short	0x0051


	//----- nvinfo : EIATTR_SW_WAR
	.align		4
.L_279:
        /*0298*/ 	.byte	0x04, 0x36
        /*029a*/ 	.short	(.L_281 - .L_280)
.L_280:
        /*029c*/ 	.word	0x00000008
.L_281:


//--------------------- .nv.info._ZN6thrust24THRUST_300001_SM_1000_NS8cuda_cub4core6detail13_kernel_agentINS1_8__reduce11ReduceAgentINS0_12zip_iteratorIN4cuda3std3__45tupleIJNS0_10device_ptrIdEENS0_17counting_iteratorIlNS0_11use_defaultESF_SF_EEEEEEEPNSB_IJdlEEESJ_iNS1_9__extrema9arg_max_fIdl10comparatorEEEEJSI_SK_iSO_EEEvDpT0_ --------------------------
	.section	.nv.info._ZN6thrust24THRUST_300001_SM_1000_NS8cuda_cub4core6detail13_kernel_agentINS1_8__reduce11ReduceAgentINS0_12zip_iteratorIN4cuda3std3__45tupleIJNS0_10device_ptrIdEENS0_17counting_iteratorIlNS0_11use_defaultESF_SF_EEEEEEEPNSB_IJdlEEESJ_iNS1_9__extrema9arg_max_fIdl10comparatorEEEEJSI_SK_iSO_EEEvDpT0_,"",@"SHT_CUDA_INFO"
	.sectionflags	@""
	.align	4


	//----- nvinfo : EIATTR_CUDA_API_VERSION
	.align		4
        /*0000*/ 	.byte	0x04, 0x37
        /*0002*/ 	.short	(.L_283 - .L_282)
.L_282:
        /*0004*/ 	.word	0x00000082


	//----- nvinfo : EIATTR_KPARAM_INFO
	.align		4
.L_283:
        /*0008*/ 	.byte	0x04, 0x17
        /*000a*/ 	.short	(.L_285 - .L_284)
.L_284:
        /*000c*/ 	.word	0x00000000
        /*0010*/ 	.short	0x0003
        /*0012*/ 	.short	0x001c
        /*0014*/ 	.byte	0x00, 0xf0, 0x05, 0x00


	//----- nvinfo : EIATTR_KPARAM_INFO
	.align		4
.L_285:
        /*0018*/ 	.byte	0x04, 0x17
        /*001a*/ 	.short	(.L_287 - .L_286)
.L_286:
        /*001c*/ 	.word	0x00000000
        /*0020*/ 	.short	0x0002
        /*0022*/ 	.short	0x0018
        /*0024*/ 	.byte	0x00, 0xf0, 0x11, 0x00


	//----- nvinfo : EIATTR_KPARAM_INFO
	.align		4
.L_287:
        /*0028*/ 	.byte	0x04, 0x17
        /*002a*/ 	.short	(.L_289 - .L_288)
.L_288:
        /*002c*/ 	.word	0x00000000
        /*0030*/ 	.short	0x0001
        /*0032*/ 	.short	0x0010
        /*0034*/ 	.byte	0x00, 0xf5, 0x21, 0x00


	//----- nvinfo : EIATTR_KPARAM_INFO
	.align		4
.L_289:
        /*0038*/ 	.byte	0x04, 0x17
        /*003a*/ 	.short	(.L_291 - .L_290)
.L_290:
        /*003c*/ 	.word	0x00000000
        /*0040*/ 	.short	0x0000
        /*0042*/ 	.short	0x0000
        /*0044*/ 	.byte	0x00, 0xf0, 0x41, 0x00


	//----- nvinfo : EIATTR_SPARSE_MMA_MASK
	.align		4
.L_291:
        /*0048*/ 	.byte	0x03, 0x50
        /*004a*/ 	.short	0x0000


	//----- nvinfo : EIATTR_MAXREG_COUNT
	.align		4
        /*004c*/ 	.byte	0x03, 0x1b
        /*004e*/ 	.short	0x00ff


	//----- nvinfo : EIATTR_NUM_BARRIERS
	.align		4
        /*0050*/ 	.byte	0x02, 0x4c
        /*0052*/ 	.byte	0x01
	.zero		1


	//----- nvinfo : EIATTR_MERCURY_ISA_VERSION
	.align		4
        /*0054*/ 	.byte	0x03, 0x5f
        /*0056*/ 	.short	0x0101


	//----- nvinfo : EIATTR_COOP_GROUP_MASK_REGIDS
	.align		4
        /*0058*/ 	.byte	0x04, 0x29
        /*005a*/ 	.short	(.L_293 - .L_292)


	//   ....[0]....
.L_292:
        /*005c*/ 	.word	0xffffffff


	//   ....[1]....
        /*0060*/ 	.word	0xffffffff


	//   ....[2]....
        /*0064*/ 	.word	0xffffffff


	//   ....[3]....
        /*0068*/ 	.word	0xffffffff


	//   ....[4]....
        /*006c*/ 	.word	0xffffffff


	//   ....[5]....
        /*0070*/ 	.word	0xffffffff


	//   ....[6]....
        /*0074*/ 	.word	0xffffffff


	//   ....[7]....
        /*0078*/ 	.word	0xffffffff


	//   ....[8]....
        /*007c*/ 	.word	0xffffffff


	//   ....[9]....
        /*0080*/ 	.word	0xffffffff


	//   ....[10]....
        /*0084*/ 	.word	0xffffffff


	//   ....[11]....
        /*0088*/ 	.word	0xffffffff


	//   ....[12]....
        /*008c*/ 	.word	0xffffffff


	//   ....[13]....
        /*0090*/ 	.word	0xffffffff


	//   ....[14]....
        /*0094*/ 	.word	0xffffffff


	//   ....[15]....
        /*0098*/ 	.word	0xffffffff


	//   ....[16]....
        /*009c*/ 	.word	0xffffffff


	//   ....[17]....
        /*00a0*/ 	.word	0xffffffff


	//   ....[18]....
        /*00a4*/ 	.word	0xffffffff


	//   ....[19]....
        /*00a8*/ 	.word	0xffffffff


	//   ....[20]....
        /*00ac*/ 	.word	0xffffffff


	//   ....[21]....
        /*00b0*/ 	.word	0xffffffff


	//   ....[22]....
        /*00b4*/ 	.word	0xffffffff


	//   ....[23]....
        /*00b8*/ 	.word	0xffffffff


	//   ....[24]....
        /*00bc*/ 	.word	0xffffffff


	//   ....[25]....
        /*00c0*/ 	.word	0xffffffff


	//   ....[26]....
        /*00c4*/ 	.word	0xffffffff


	//   ....[27]....
        /*00c8*/ 	.word	0xffffffff


	//   ....[28]....
        /*00cc*/ 	.word	0xffffffff


	//   ....[29]....
        /*00d0*/ 	.word	0xffffffff


	//   ....[30]....
        /*00d4*/ 	.word	0xffffffff


	//   ....[31]....
        /*00d8*/ 	.word	0xffffffff


	//   ....[32]....
        /*00dc*/ 	.word	0xffffffff


	//   ....[33]....
        /*00e0*/ 	.word	0xffffffff


	//   ....[34]....
        /*00e4*/ 	.word	0xffffffff


	//   ....[35]....
        /*00e8*/ 	.word	0xffffffff


	//   ....[36]....
        /*00ec*/ 	.word	0xffffffff


	//   ....[37]....
        /*00f0*/ 	.word	0xffffffff


	//   ....[38]....
        /*00f4*/ 	.word	0xffffffff


	//   ....[39]....
        /*00f8*/ 	.word	0xffffffff


	//   ....[40]....
        /*00fc*/ 	.word	0xffffffff


	//   ....[41]....
        /*0100*/ 	.word	0xffffffff


	//   ....[42]....
        /*0104*/ 	.word	0xffffffff


	//   ....[43]....
        /*0108*/ 	.word	0xffffffff


	//   ....[44]....
        /*010c*/ 	.word	0xffffffff


	//   ....[45]....
        /*0110*/ 	.word	0xffffffff


	//   ....[46]....
        /*0114*/ 	.word	0xffffffff


	//   ....[47]....
        /*0118*/ 	.word	0xffffffff


	//   ....[48]....
        /*011c*/ 	.word	0xffffffff


	//   ....[49]....
        /*0120*/ 	.word	0xffffffff


	//   ....[50]....
        /*0124*/ 	.word	0xffffffff


	//   ....[51]....
        /*0128*/ 	.word	0xffffffff


	//   ....[52]....
        /*012c*/ 	.word	0xffffffff


	//   ....[53]....
        /*0130*/ 	.word	0xffffffff


	//   ....[54]....
        /*0134*/ 	.word	0xffffffff


	//   ....[55]....
        /*0138*/ 	.word	0xffffffff


	//   ....[56]....
        /*013c*/ 	.word	0xffffffff


	//   ....[57]....
        /*0140*/ 	.word	0xffffffff


	//   ....[58]....
        /*0144*/ 	.word	0xffffffff


	//   ....[59]....
        /*0148*/ 	.word	0xffffffff


	//----- nvinfo : EIATTR_COOP_GROUP_INSTR_OFFSETS
	.align		4
.L_293:
        /*014c*/ 	.byte	0x04, 0x28
        /*014e*/ 	.short	(.L_295 - .L_294)


	//   ....[0]....
.L_294:
        /*0150*/ 	.word	0x00000c90


	//   ....[1]....
        /*0154*/ 	.word	0x00000cc0


	//   ....[2]....
        /*0158*/ 	.word	0x00000ce0


	//   ....[3]....
        /*015c*/ 	.word	0x00000cf0


	//   ....[4]....
        /*0160*/ 	.word	0x00000e80


	//   ....[5]....
        /*0164*/ 	.word	0x00000eb0


	//   ....[6]....
        /*0168*/ 	.word	0x00000ee0


	//   ....[7]....
        /*016c*/ 	.word	0x00000f00


	//   ....[8]....
        /*0170*/ 	.word	0x00001080


	//   ....[9]....
        /*0174*/ 	.word	0x000010b0


	//   ....[10]....
        /*0178*/ 	.word	0x000010e0


	//   ....[11]....
        /*017c*/ 	.word	0x00001100


	//   ....[12]....
        /*0180*/ 	.word	0x00001280


	//   ....[13]....
        /*0184*/ 	.word	0x000012b0


	//   ....[14]....
        /*0188*/ 	.word	0x000012e0


	//   ....[15]....
        /*018c*/ 	.word	0x00001300


	//   ....[16]....
        /*0190*/ 	.word	0x00001480


	//   ....[17]....
        /*0194*/ 	.word	0x000014b0


	//   ....[18]....
        /*0198*/ 	.word	0x000014e0


	//   ....[19]....
        /*019c*/ 	.word	0x00001500


	//   ....[20]....
        /*01a0*/ 	.word	0x00002260


	//   ....[21]....
        /*01a4*/ 	.word	0x00002270


	//   ....[22]....
        /*01a8*/ 	.word	0x00002280


	//   ....[23]....
        /*01ac*/ 	.word	0x000022a0


	//   ....[24]....
        /*01b0*/ 	.word	0x00002420


	//   ....[25]....
        /*01b4*/ 	.word	0x00002460


	//   ....[26]....
        /*01b8*/ 	.word	0x00002490


	//   ....[27]....
        /*01bc*/ 	.word	0x000024b0


	//   ....[28]....
        /*01c0*/ 	.word	0x00002630


	//   ....[29]....
        /*01c4*/ 	.word	0x00002670


	//   ....[30]....
        /*01c8*/ 	.word	0x000026a0


	//   ....[31]....
        /*01cc*/ 	.word	0x000026c0


	//   ....[32]....
        /*01d0*/ 	.word	0x00002840


	//   ....[33]....
        /*01d4*/ 	.word	0x00002880


	//   ....[34]....
        /*01d8*/ 	.word	0x000028b0


	//   ....[35]....
        /*01dc*/ 	.word	0x000028d0


	//   ....[36]....
        /*01e0*/ 	.word	0x00002a50


	//   ....[37]....
        /*01e4*/ 	.word	0x00002a90


	//   ....[38]....
        /*01e8*/ 	.word	0x00002ac0


	//   ....[39]....
        /*01ec*/ 	.word	0x00002ae0


	//   ....[40]....
        /*01f0*/ 	.word	0x00004f90


	//   ....[41]....
        /*01f4*/ 	.word	0x00004fc0


	//   ....[42]....
        /*01f8*/ 	.word	0x00004fe0


	//   ....[43]....
        /*01fc*/ 	.word	0x00004ff0


	//   ....[44]....
        /*0200*/ 	.word	0x00005180


	//   ....[45]....
        /*0204*/ 	.word	0x000051b0


	//   ....[46]....
        /*0208*/ 	.word	0x000051e0


	//   ....[47]....
        /*020c*/ 	.word	0x00005200


	//   ....[48]....
        /*0210*/ 	.word	0x00005380


	//   ....[49]....
        /*0214*/ 	.word	0x000053b0


	//   ....[50]....
        /*0218*/ 	.word	0x000053e0


	//   ....[51]....
        /*021c*/ 	.word	0x00005400


	//   ....[52]....
        /*0220*/ 	.word	0x00005580


	//   ....[53]....
        /*0224*/ 	.word	0x000055c0


	//   ....[54]....
        /*0228*/ 	.word	0x000055f0


	//   ....[55]....
        /*022c*/ 	.word	0x00005600


	//   ....[56]....
        /*0230*/ 	.word	0x00005780


	//   ....[57]....
        /*0234*/ 	.word	0x000057b0


	//   ....[58]....
        /*0238*/ 	.word	0x000057e0


	//   ....[59]....
        /*023c*/ 	.word	0x00005800


	//----- nvinfo : EIATTR_VRC_CTA_INIT_COUNT
	.align		4
.L_295:
        /*0240*/ 	.byte	0x02, 0x4a
	.zero		1
	.zero		1


	//----- nvinfo : EIATTR_EXIT_INSTR_OFFSETS
	.align		4
        /*0244*/ 	.byte	0x04, 0x1c
        /*0246*/ 	.short	(.L_297 - .L_296)


	//   ....[0]....
.L_296:
        /*0248*/ 	.word	0x00000030


	//   ....[1]....
        /*024c*/ 	.word	0x000064a0


	//   ....[2]....
        /*0250*/ 	.word	0x000064e0


	//----- nvinfo : EIATTR_MAX_THREADS
	.align		4
.L_297:
        /*0254*/ 	.byte	0x04, 0x05
        /*0256*/ 	.short	(.L_299 - .L_298)
.L_298:
        /*0258*/ 	.word	0x00000100
        /*025c*/ 	.word	0x00000001
        /*0260*/ 	.word	0x00000001


	//----- nvinfo : EIATTR_CRS_STACK_SIZE
	.align		4
.L_299:
        /*0264*/ 	.byte	0x04, 0x1e
        /*0266*/ 	.short	(.L_301 - .L_300)
.L_300:
        /*0268*/ 	.word	0x00000000


	//----- nvinfo : EIATTR_CBANK_PARAM_SIZE
	.align		4
.L_301:
        /*026c*/ 	.byte	0x03, 0x19
        /*026e*/ 	.short	0x001d


	//----- nvinfo : EIATTR_PARAM_CBANK
	.align		4
        /*0270*/ 	.byte	0x04, 0x0a
        /*0272*/ 	.short	(.L_303 - .L_302)
	.align		4
.L_302:
        /*0274*/ 	.word	index@(.nv.constant0._ZN6thrust24THRUST_300001_SM_1000_NS8cuda_cub4core6detail13_kernel_agentINS1_8__reduce11ReduceAgentINS0_12zip_iteratorIN4cuda3std3__45tupleIJNS0_10device_ptrIdEENS0_17counting_iteratorIlNS0_11use_defaultESF_SF_EEEEEEEPNSB_IJdlEEESJ_iNS1_9__extrema9arg_max_fIdl10comparatorEEEEJSI_SK_iSO_EEEvDpT0_)
        /*0278*/ 	.short	0x0380
        /*027a*/ 	.short	0x001d


	//----- nvinfo : EIATTR_SW_WAR
	.align		4
.L_303:
        /*027c*/ 	.byte	0x04, 0x36
        /*027e*/ 	.short	(.L_305 - .L_304)
.L_304:
        /*0280*/ 	.word	0x00000008
.L_305:


//--------------------- .nv.info._Z6kernelPdiid   --------------------------
	.section	.nv.info._Z6kernelPdiid,"",@"SHT_CUDA_INFO"
	.sectionflags	@""
	.align	4


	//----- nvinfo : EIATTR_CUDA_API_VERSION
	.align		4
        /*0000*/ 	.byte	0x04, 0x37
        /*0002*/ 	.short	(.L_307 - .L_306)
.L_306:
        /*0004*/ 	.word	0x00000082


	//----- nvinfo : EIATTR_KPARAM_INFO
	.align		4
.L_307:
        /*0008*/ 	.byte	0x04, 0x17
        /*000a*/ 	.short	(.L_309 - .L_308)
.L_308:
        /*000c*/ 	.word	0x00000000
        /*0010*/ 	.short	0x0003
        /*0012*/ 	.short	0x0010
        /*0014*/ 	.byte	0x00, 0xf0, 0x21, 0x00


	//----- nvinfo : EIATTR_KPARAM_INFO
	.align		4
.L_309:
        /*0018*/ 	.byte	0x04, 0x17
        /*001a*/ 	.short	(.L_311 - .L_310)
.L_310:
        /*001c*/ 	.word	0x00000000
        /*0020*/ 	.short	0x0002
        /*0022*/ 	.short	0x000c
        /*0024*/ 	.byte	0x00, 0xf0, 0x11, 0x00


	//----- nvinfo : EIATTR_KPARAM_INFO
	.align		4
.L_311:
        /*0028*/ 	.byte	0x04, 0x17
        /*002a*/ 	.short	(.L_313 - .L_312)
.L_312:
        /*002c*/ 	.word	0x00000000
        /*0030*/ 	.short	0x0001
        /*0032*/ 	.short	0x0008
        /*0034*/ 	.byte	0x00, 0xf0, 0x11, 0x00


	//----- nvinfo : EIATTR_KPARAM_INFO
	.align		4
.L_313:
        /*0038*/ 	.byte	0x04, 0x17
        /*003a*/ 	.short	(.L_315 - .L_314)
.L_314:
        /*003c*/ 	.word	0x00000000
        /*0040*/ 	.short	0x0000
        /*0042*/ 	.short	0x0000
        /*0044*/ 	.byte	0x00, 0xf5, 0x21, 0x00


	//----- nvinfo : EIATTR_SPARSE_MMA_MASK
	.align		4
.L_315:
        /*0048*/ 	.byte	0x03, 0x50
        /*004a*/ 	.short	0x0000


	//----- nvinfo : EIATTR_MAXREG_COUNT
	.align		4
        /*004c*/ 	.byte	0x03, 0x1b
        /*004e*/ 	.short	0x00ff


	//----- nvinfo : EIATTR_MERCURY_ISA_VERSION
	.align		4
        /*0050*/ 	.byte	0x03, 0x5f
        /*0052*/ 	.short	0x0101


	//----- nvinfo : EIATTR_VRC_CTA_INIT_COUNT
	.align		4
        /*0054*/ 	.byte	0x02, 0x4a
	.zero		1
	.zero		1


	//----- nvinfo : EIATTR_EXIT_INSTR_OFFSETS
	.align		4
        /*0058*/ 	.byte	0x04, 0x1c
        /*005a*/ 	.short	(.L_317 - .L_316)


	//   ....[0]....
.L_316:
        /*005c*/ 	.word	0x000000b0


	//   ....[1]....
        /*0060*/ 	.word	0x00000a50


	//----- nvinfo : EIATTR_CRS_STACK_SIZE
	.align		4
.L_317:
        /*0064*/ 	.byte	0x04, 0x1e
        /*0066*/ 	.short	(.L_319 - .L_318)
.L_318:
        /*0068*/ 	.word	0x00000000


	//----- nvinfo : EIATTR_CBANK_PARAM_SIZE
	.align		4
.L_319:
        /*006c*/ 	.byte	0x03, 0x19
        /*006e*/ 	.short	0x0018


	//----- nvinfo : EIATTR_PARAM_CBANK
	.align		4
        /*0070*/ 	.byte	0x04, 0x0a
        /*0072*/ 	.short	(.L_321 - .L_320)
	.align		4
.L_320:
        /*0074*/ 	.word	index@(.nv.constant0._Z6kernelPdiid)
        /*0078*/ 	.short	0x0380
        /*007a*/ 	.short	0x0018


	//----- nvinfo : EIATTR_SW_WAR
	.align		4
.L_321:
        /*007c*/ 	.byte	0x04, 0x36
        /*007e*/ 	.short	(.L_323 - .L_322)
.L_322:
        /*0080*/ 	.word	0x00000008
.L_323:


//--------------------- .nv.info._Z9print_matPdi  --------------------------
	.section	.nv.info._Z9print_matPdi,"",@"SHT_CUDA_INFO"
	.sectionflags	@""
	.align	4


	//----- nvinfo : EIATTR_CUDA_API_VERSION
	.align		4
        /*0000*/ 	.byte	0x04, 0x37
        /*0002*/ 	.short	(.L_325 - .L_324)
.L_324:
        /*0004*/ 	.word	0x00000082


	//----- nvinfo : EIATTR_KPARAM_INFO
	.align		4
.L_325:
        /*0008*/ 	.byte	0x04, 0x17
        /*000a*/ 	.short	(.L_327 - .L_326)
.L_326:
        /*000c*/ 	.word	0x00000000
        /*0010*/ 	.short	0x0001
        /*0012*/ 	.short	0x0008
        /*0014*/ 	.byte	0x00, 0xf0, 0x11, 0x00


	//----- nvinfo : EIATTR_KPARAM_INFO
	.align		4
.L_327:
        /*0018*/ 	.byte	0x04, 0x17
        /*001a*/ 	.short	(.L_329 - .L_328)
.L_328:
        /*001c*/ 	.word	0x00000000
        /*0020*/ 	.short	0x0000
        /*0022*/ 	.short	0x0000
        /*0024*/ 	.byte	0x00, 0xf5, 0x21, 0x00


	//----- nvinfo : EIATTR_SPARSE_MMA_MASK
	.align		4
.L_329:
        /*0028*/ 	.byte	0x03, 0x50
        /*002a*/ 	.short	0x0000


	//----- nvinfo : EIATTR_MAXREG_COUNT
	.align		4
        /*002c*/ 	.byte	0x03, 0x1b
        /*002e*/ 	.short	0x00ff


	//----- nvinfo : EIATTR_EXTERNS
	.align		4
        /*0030*/ 	.byte	0x04, 0x0f
        /*0032*/ 	.short	(.L_331 - .L_330)


	//   ....[0]....
	.align		4
.L_330:
        /*0034*/ 	.word	index@(vprintf)


	//----- nvinfo : EIATTR_MERCURY_ISA_VERSION
	.align		4
.L_331:
        /*0038*/ 	.byte	0x03, 0x5f
        /*003a*/ 	.short	0x0101


	//----- nvinfo : EIATTR_VRC_CTA_INIT_COUNT
	.align		4
        /*003c*/ 	.byte	0x02, 0x4a
	.zero		1
	.zero		1


	//----- nvinfo : EIATTR_SYSCALL_OFFSETS
	.align		4
        /*0040*/ 	.byte	0x04, 0x46
        /*0042*/ 	.short	(.L_333 - .L_332)


	//   ....[0]....
.L_332:
        /*0044*/ 	.word	0x00000480


	//   ....[1]....
        /*0048*/ 	.word	0x000005e0


	//   ....[2]....
        /*004c*/ 	.word	0x00000740


	//   ....[3]....
        /*0050*/ 	.word	0x00000880


	//   ....[4]....
        /*0054*/ 	.word	0x00000990


	//   ....[5]....
        /*0058*/ 	.word	0x00000a90


	//   ....[6]....
        /*005c*/ 	.word	0x00000b80


	//----- nvinfo : EIATTR_EXIT_INSTR_OFFSETS
	.align		4
.L_333:
        /*0060*/ 	.byte	0x04, 0x1c
        /*0062*/ 	.short	(.L_335 - .L_334)


	//   ....[0]....
.L_334:
        /*0064*/ 	.word	0x00000120


	//   ....[1]....
        /*0068*/ 	.word	0x00000c10


	//----- nvinfo : EIATTR_CRS_STACK_SIZE
	.align		4
.L_335:
        /*006c*/ 	.byte	0x04, 0x1e
        /*006e*/ 	.short	(.L_337 - .L_336)
.L_336:
        /*0070*/ 	.word	0x00000000


	//----- nvinfo : EIATTR_CBANK_PARAM_SIZE
	.align		4
.L_337:
        /*0074*/ 	.byte	0x03, 0x19
        /*0076*/ 	.short	0x000c


	//----- nvinfo : EIATTR_PARAM_CBANK
	.align		4
        /*0078*/ 	.byte	0x04, 0x0a
        /*007a*/ 	.short	(.L_339 - .L_338)
	.align		4
.L_338:
        /*007c*/ 	.word	index@(.nv.constant0._Z9print_matPdi)
        /*0080*/ 	.short	0x0380
        /*0082*/ 	.short	0x000c


	//----- nvinfo : EIATTR_SW_WAR
	.align		4
.L_339:
        /*0084*/ 	.byte	0x04, 0x36
        /*0086*/ 	.short	(.L_341 - .L_340)
.L_340:
        /*0088*/ 	.word	0x00000008
.L_341:


//--------------------- .nv.info._Z7swapRowPdiii  --------------------------
	.section	.nv.info._Z7swapRowPdiii,"",@"SHT_CUDA_INFO"
	.sectionflags	@""
	.align	4


	//----- nvinfo : EIATTR_CUDA_API_VERSION
	.align		4
        /*0000*/ 	.byte	0x04, 0x37
        /*0002*/ 	.short	(.L_343 - .L_342)
.L_342:
        /*0004*/ 	.word	0x00000082


	//----- nvinfo : EIATTR_KPARAM_INFO
	.align		4
.L_343:
        /*0008*/ 	.byte	0x04, 0x17
        /*000a*/ 	.short	(.L_345 - .L_344)
.L_344:
        /*000c*/ 	.word	0x00000000
        /*0010*/ 	.short	0x0003
        /*0012*/ 	.short	0x0010
        /*0014*/ 	.byte	0x00, 0xf0, 0x11, 0x00


	//----- nvinfo : EIATTR_KPARAM_INFO
	.align		4
.L_345:
        /*0018*/ 	.byte	0x04, 0x17
        /*001a*/ 	.short	(.L_347 - .L_346)
.L_346:
        /*001c*/ 	.word	0x00000000
        /*0020*/ 	.short	0x0002
        /*0022*/ 	.short	0x000c
        /*0024*/ 	.byte	0x00, 0xf0, 0x11, 0x00


	//----- nvinfo : EIATTR_KPARAM_INFO
	.align		4
.L_347:
        /*0028*/ 	.byte	0x04, 0x17
        /*002a*/ 	.short	(.L_349 - .L_348)
.L_348:
        /*002c*/ 	.word	0x00000000
        /*0030*/ 	.short	0x0001
        /*0032*/ 	.short	0x0008
        /*0034*/ 	.byte	0x00, 0xf0, 0x11, 0x00


	//----- nvinfo : EIATTR_KPARAM_INFO
	.align		4
.L_349:
        /*0038*/ 	.byte	0x04, 0x17
        /*003a*/ 	.short	(.L_351 - .L_350)
.L_350:
        /*003c*/ 	.word	0x00000000
        /*0040*/ 	.short	0x0000
        /*0042*/ 	.short	0x0000
        /*0044*/ 	.byte	0x00, 0xf5, 0x21, 0x00


	//----- nvinfo : EIATTR_SPARSE_MMA_MASK
	.align		4
.L_351:
        /*0048*/ 	.byte	0x03, 0x50
        /*004a*/ 	.short	0x0000


	//----- nvinfo : EIATTR_MAXREG_COUNT
	.align		4
        /*004c*/ 	.byte	0x03, 0x1b
        /*004e*/ 	.short	0x00ff


	//----- nvinfo : EIATTR_MERCURY_ISA_VERSION
	.align		4
        /*0050*/ 	.byte	0x03, 0x5f
        /*0052*/ 	.short	0x0101


	//----- nvinfo : EIATTR_VRC_CTA_INIT_COUNT
	.align		4
        /*0054*/ 	.byte	0x02, 0x4a
	.zero		1
	.zero		1


	//----- nvinfo : EIATTR_EXIT_INSTR_OFFSETS
	.align		4
        /*0058*/ 	.byte	0x04, 0x1c
        /*005a*/ 	.short	(.L_353 - .L_352)


	//   ....[0]....
.L_352:
        /*005c*/ 	.word	0x00000090


	//   ....[1]....
        /*0060*/ 	.word	0x000003d0


	//   ....[2]....
        /*0064*/ 	.word	0x00000620


	//----- nvinfo : EIATTR_CRS_STACK_SIZE
	.align		4
.L_353:
        /*0068*/ 	.byte	0x04, 0x1e
        /*006a*/ 	.short	(.L_355 - .L_354)
.L_354:
        /*006c*/ 	.word	0x00000000


	//----- nvinfo : EIATTR_CBANK_PARAM_SIZE
	.align		4
.L_355:
        /*0070*/ 	.byte	0x03, 0x19
        /*0072*/ 	.short	0x0014


	//----- nvinfo : EIATTR_PARAM_CBANK
	.align		4
        /*0074*/ 	.byte	0x04, 0x0a
        /*0076*/ 	.short	(.L_357 - .L_356)
	.align		4
.L_356:
        /*0078*/ 	.word	index@(.nv.constant0._Z7swapRowPdiii)
        /*007c*/ 	.short	0x0380
        /*007e*/ 	.short	0x0014


	//----- nvinfo : EIATTR_SW_WAR
	.align		4
.L_357:
        /*0080*/ 	.byte	0x04, 0x36
        /*0082*/ 	.short	(.L_359 - .L_358)
.L_358:
        /*0084*/ 	.word	0x00000008
.L_359:


//--------------------- .nv.callgraph             --------------------------
	.section	.nv.callgraph,"",@"SHT_CUDA_CALLGRAPH"
	.align	4
	.sectionentsize	8
	.align		4
        /*0000*/ 	.word	0x00000000
	.align		4
        /*0004*/ 	.word	0xffffffff
	.align		4
        /*0008*/ 	.word	index@(_Z9print_matPdi)
	.align		4
        /*000c*/ 	.word	index@(vprintf)
	.align		4
        /*0010*/ 	.word	0x00000000
	.align		4
        /*0014*/ 	.word	0xfffffffe
	.align		4
        /*0018*/ 	.word	0x00000000
	.align		4
        /*001c*/ 	.word	0xfffffffd
	.align		4
        /*0020*/ 	.word	0x00000000
	.align		4
        /*0024*/ 	.word	0xfffffffc


//--------------------- .nv.constant4             --------------------------
	.section	.nv.constant4,"a",@progbits
	.align	8
	.align		8
.nv.constant4:
        /*0000*/ 	.dword	_ZN34_INTERNAL_08c1ad44_4_k_cu_ff65c53a4cuda3std3__45__cpo5beginE
	.align		8
        /*0008*/ 	.dword	_ZN34_INTERNAL_08c1ad44_4_k_cu_ff65c53a4cuda3std3__45__cpo3endE
	.align		8
        /*0010*/ 	.dword	_ZN34_INTERNAL_08c1ad44_4_k_cu_ff65c53a4cuda3std3__45__cpo6cbeginE
	.align		8
        /*0018*/ 	.dword	_ZN34_INTERNAL_08c1ad44_4_k_cu_ff65c53a4cuda3std3__45__cpo4cendE
	.align		8
        /*0020*/ 	.dword	_ZN34_INTERNAL_08c1ad44_4_k_cu_ff65c53a4cuda3std3__45__cpo6rbeginE
	.align		8
        /*0028*/ 	.dword	_ZN34_INTERNAL_08c1ad44_4_k_cu_ff65c53a4cuda3std3__45__cpo4rendE
	.align		8
        /*0030*/ 	.dword	_ZN34_INTERNAL_08c1ad44_4_k_cu_ff65c53a4cuda3std3__45__cpo7crbeginE
	.align		8
        /*0038*/ 	.dword	_ZN34_INTERNAL_08c1ad44_4_k_cu_ff65c53a4cuda3std3__45__cpo5crendE
	.align		8
        /*0040*/ 	.dword	_ZN34_INTERNAL_08c1ad44_4_k_cu_ff65c53a4cuda3std3__436_GLOBAL__N__08c1ad44_4_k_cu_ff65c53a6ignoreE
	.align		8
        /*0048*/ 	.dword	_ZN34_INTERNAL_08c1ad44_4_k_cu_ff65c53a4cuda3std3__419piecewise_constructE
	.align		8
        /*0050*/ 	.dword	_ZN34_INTERNAL_08c1ad44_4_k_cu_ff65c53a4cuda3std3__48in_placeE
	.align		8
        /*0058*/ 	.dword	_ZN34_INTERNAL_08c1ad44_4_k_cu_ff65c53a4cuda3std3__420unreachable_sentinelE
	.align		8
        /*0060*/ 	.dword	_ZN34_INTERNAL_08c1ad44_4_k_cu_ff65c53a4cuda3std3__47nulloptE
	.align		8
        /*0068*/ 	.dword	_ZN34_INTERNAL_08c1ad44_4_k_cu_ff65c53a4cuda3std3__48unexpectE
	.align		8
        /*0070*/ 	.dword	_ZN34_INTERNAL_08c1ad44_4_k_cu_ff65c53a4cuda3std6ranges3__45__cpo4swapE
	.align		8
        /*0078*/ 	.dword	_ZN34_INTERNAL_08c1ad44_4_k_cu_ff65c53a4cuda3std6ranges3__45__cpo9iter_moveE
	.align		8
        /*0080*/ 	.dword	_ZN34_INTERNAL_08c1ad44_4_k_cu_ff65c53a4cuda3std6ranges3__45__cpo5beginE
	.align		8
        /*0088*/ 	.dword	_ZN34_INTERNAL_08c1ad44_4_k_cu_ff65c53a4cuda3std6ranges3__45__cpo3endE
	.align		8
        /*0090*/ 	.dword	_ZN34_INTERNAL_08c1ad44_4_k_cu_ff65c53a4cuda3std6ranges3__45__cpo6cbeginE
	.align		8
        /*0098*/ 	.dword	_ZN34_INTERNAL_08c1ad44_4_k_cu_ff65c53a4cuda3std6ranges3__45__cpo4cendE
	.align		8
        /*00a0*/ 	.dword	_ZN34_INTERNAL_08c1ad44_4_k_cu_ff65c53a4cuda3std6ranges3__45__cpo7advanceE
	.align		8
        /*00a8*/ 	.dword	_ZN34_INTERNAL_08c1ad44_4_k_cu_ff65c53a4cuda3std6ranges3__45__cpo9iter_swapE
	.align		8
        /*00b0*/ 	.dword	_ZN34_INTERNAL_08c1ad44_4_k_cu_ff65c53a4cuda3std6ranges3__45__cpo4nextE
	.align		8
        /*00b8*/ 	.dword	_ZN34_INTERNAL_08c1ad44_4_k_cu_ff65c53a4cuda3std6ranges3__45__cpo4prevE
	.align		8
        /*00c0*/ 	.dword	_ZN34_INTERNAL_08c1ad44_4_k_cu_ff65c53a4cuda3std6ranges3__45__cpo4dataE
	.align		8
        /*00c8*/ 	.dword	_ZN34_INTERNAL_08c1ad44_4_k_cu_ff65c53a4cuda3std6ranges3__45__cpo5cdataE
	.align		8
        /*00d0*/ 	.dword	_ZN34_INTERNAL_08c1ad44_4_k_cu_ff65c53a4cuda3std6ranges3__45__cpo4sizeE
	.align		8
        /*00d8*/ 	.dword	_ZN34_INTERNAL_08c1ad44_4_k_cu_ff65c53a4cuda3std6ranges3__45__cpo5ssizeE
	.align		8
        /*00e0*/ 	.dword	_ZN34_INTERNAL_08c1ad44_4_k_cu_ff65c53a4cuda3std6ranges3__45__cpo8distanceE
	.align		8
        /*00e8*/ 	.dword	_ZN34_INTERNAL_08c1ad44_4_k_cu_ff65c53a6thrust24THRUST_300001_SM_1000_NS8cuda_cub3parE
	.align		8
        /*00f0*/ 	.dword	_ZN34_INTERNAL_08c1ad44_4_k_cu_ff65c53a6thrust24THRUST_300001_SM_1000_NS8cuda_cub10par_nosyncE
	.align		8
        /*00f8*/ 	.dword	_ZN34_INTERNAL_08c1ad44_4_k_cu_ff65c53a6thrust24THRUST_300001_SM_1000_NS6system6detail10sequential3seqE
	.align		8
        /*0100*/ 	.dword	_ZN34_INTERNAL_08c1ad44_4_k_cu_ff65c53a6thrust24THRUST_300001_SM_1000_NS6system3cpp3parE
	.align		8
        /*0108*/ 	.dword	_ZN34_INTERNAL_08c1ad44_4_k_cu_ff65c53a6thrust24THRUST_300001_SM_1000_NS12placeholders2_1E
	.align		8
        /*0110*/ 	.dword	_ZN34_INTERNAL_08c1ad44_4_k_cu_ff65c53a6thrust24THRUST_300001_SM_1000_NS12placeholders2_2E
	.align		8
        /*0118*/ 	.dword	_ZN34_INTERNAL_08c1ad44_4_k_cu_ff65c53a6thrust24THRUST_300001_SM_1000_NS12placeholders2_3E
	.align		8
        /*0120*/ 	.dword	_ZN34_INTERNAL_08c1ad44_4_k_cu_ff65c53a6thrust24THRUST_300001_SM_1000_NS12placeholders2_4E
	.align		8
        /*0128*/ 	.dword	_ZN34_INTERNAL_08c1ad44_4_k_cu_ff65c53a6thrust24THRUST_300001_SM_1000_NS12placeholders2_5E
	.align		8
        /*0130*/ 	.dword	_ZN34_INTERNAL_08c1ad44_4_k_cu_ff65c53a6thrust24THRUST_300001_SM_1000_NS12placeholders2_6E
	.align		8
        /*0138*/ 	.dword	_ZN34_INTERNAL_08c1ad44_4_k_cu_ff65c53a6thrust24THRUST_300001_SM_1000_NS12placeholders2_7E
	.align		8
        /*0140*/ 	.dword	_ZN34_INTERNAL_08c1ad44_4_k_cu_ff65c53a6thrust24THRUST_300001_SM_1000_NS12placeholders2_8E
	.align		8
        /*0148*/ 	.dword	_ZN34_INTERNAL_08c1ad44_4_k_cu_ff65c53a6thrust24THRUST_300001_SM_1000_NS12placeholders2_9E
	.align		8
        /*0150*/ 	.dword	_ZN34_INTERNAL_08c1ad44_4_k_cu_ff65c53a6thrust24THRUST_300001_SM_1000_NS12placeholders3_10E
	.align		8
        /*0158*/ 	.dword	_ZN34_INTERNAL_08c1ad44_4_k_cu_ff65c53a6thrust24THRUST_300001_SM_1000_NS3seqE
	.align		8
        /*0160*/ 	.dword	_ZN34_INTERNAL_08c1ad44_4_k_cu_ff65c53a6thrust24THRUST_300001_SM_1000_NS6deviceE
	.align		8
        /*0168*/ 	.dword	$str
	.align		8
        /*0170*/ 	.dword	vprintf


//--------------------- .text._ZN3cub18CUB_300001_SM_10006detail11EmptyKernelIvEEvv --------------------------
	.section	.text._ZN3cub18CUB_300001_SM_10006detail11EmptyKernelIvEEvv,"ax",@progbits
	.align	128
        .global         _ZN3cub18CUB_300001_SM_10006detail11EmptyKernelIvEEvv
        .type           _ZN3cub18CUB_300001_SM_10006detail11EmptyKernelIvEEvv,@function
        .size           _ZN3cub18CUB_300001_SM_10006detail11EmptyKernelIvEEvv,(.L_x_732 - _ZN3cub18CUB_300001_SM_10006detail11EmptyKernelIvEEvv)
        .other          _ZN3cub18CUB_300001_SM_10006detail11EmptyKernelIvEEvv,@"STO_CUDA_ENTRY STV_DEFAULT"
_ZN3cub18CUB_300001_SM_10006detail11EmptyKernelIvEEvv:
.text._ZN3cub18CUB_300001_SM_10006detail11EmptyKernelIvEEvv:
[----:B------:R-:W-:Y:S01]  /*0000*/  LDC R1, c[0x0][0x37c] ;  /* 0x0000df00ff017b82 */ /* 0x000fe20000000800 */
[----:B------:R-:W-:Y:S05]  /*0010*/  EXIT ;  /* 0x000000000000794d */ /* 0x000fea0003800000 */
.L_x_0:
[----:B------:R-:W-:-:S00]  /*0020*/  BRA `(.L_x_0) ;  /* 0xfffffffc00fc7947 */ /* 0x000fc0000383ffff */
[----:B------:R-:W-:-:S00]  /*0030*/  NOP ;  /* 0x0000000000007918 */ /* 0x000fc00000000000 */
        /* <DEDUP_REMOVED lines=12> */
.L_x_732:


//--------------------- .text._ZN6thrust24THRUST_300001_SM_1000_NS8cuda_cub4core6detail13_kernel_agentINS1_8__reduce11ReduceAgentIPN4cuda3std3__45tupleIJdlEEESC_SB_lNS1_9__extrema9arg_max_fIdl10comparatorEEEEJSC_SC_iSG_EEEvDpT0_ --------------------------
	.section	.text._ZN6thrust24THRUST_300001_SM_1000_NS8cuda_cub4core6detail13_kernel_agentINS1_8__reduce11ReduceAgentIPN4cuda3std3__45tupleIJdlEEESC_SB_lNS1_9__extrema9arg_max_fIdl10comparatorEEEEJSC_SC_iSG_EEEvDpT0_,"ax",@progbits
	.align	128
        .global         _ZN6thrust24THRUST_300001_SM_1000_NS8cuda_cub4core6detail13_kernel_agentINS1_8__reduce11ReduceAgentIPN4cuda3std3__45tupleIJdlEEESC_SB_lNS1_9__extrema9arg_max_fIdl10comparatorEEEEJSC_SC_iSG_EEEvDpT0_
        .type           _ZN6thrust24THRUST_300001_SM_1000_NS8cuda_cub4core6detail13_kernel_agentINS1_8__reduce11ReduceAgentIPN4cuda3std3__45tupleIJdlEEESC_SB_lNS1_9__extrema9arg_max_fIdl10comparatorEEEEJSC_SC_iSG_EEEvDpT0_,@function
        .size           _ZN6thrust24THRUST_300001_SM_1000_NS8cuda_cub4core6detail13_kernel_agentINS1_8__reduce11ReduceAgentIPN4cuda3std3__45tupleIJdlEEESC_SB_lNS1_9__extrema9arg_max_fIdl10comparatorEEEEJSC_SC_iSG_EEEvDpT0_,(.L_x_733 - _ZN6thrust24THRUST_300001_SM_1000_NS8cuda_cub4core6detail13_kernel_agentINS1_8__reduce11ReduceAgentIPN4cuda3std3__45tupleIJdlEEESC_SB_lNS1_9__extrema9arg_max_fIdl10comparatorEEEEJSC_SC_iSG_EEEvDpT0_)
        .other          _ZN6thrust24THRUST_300001_SM_1000_NS8cuda_cub4core6detail13_kernel_agentINS1_8__reduce11ReduceAgentIPN4cuda3std3__45tupleIJdlEEESC_SB_lNS1_9__extrema9arg_max_fIdl10comparatorEEEEJSC_SC_iSG_EEEvDpT0_,@"STO_CUDA_ENTRY STV_DEFAULT"
_ZN6thrust24THRUST_300001_SM_1000_NS8cuda_cub4core6detail13_kernel_agentINS1_8__reduce11ReduceAgentIPN4cuda3std3__45tupleIJdlEEESC_SB_lNS1_9__extrema9arg_max_fIdl10comparatorEEEEJSC_SC_iSG_EEEvDpT0_:
.text._ZN6thrust24THRUST_300001_SM_1000_NS8cuda_cub4core6detail13_kernel_agentINS1_8__reduce11ReduceAgentIPN4cuda3std3__45tupleIJdlEEESC_SB_lNS1_9__extrema9arg_max_fIdl10comparatorEEEEJSC_SC_iSG_EEEvDpT0_:
[----:B------:R-:W-:Y:S01]  /*0000*/  LDC R1, c[0x0][0x37c] ;  /* 0x0000df00ff017b82 */ /* 0x000fe20000000800 */
[----:B------:R-:W0:Y:S02]  /*0010*/  LDCU UR8, c[0x0][0x390] ;  /* 0x00007200ff0877ac */ /* 0x000e240008000800 */
[----:B0-----:R-:W-:-:S13]  /*0020*/  ISETP.NE.AND P0, PT, RZ, UR8, PT ;  /* 0x00000008ff007c0c */ /* 0x001fda000bf05270 */
[----:B------:R-:W-:Y:S05]  /*0030*/  @!P0 EXIT ;  /* 0x000000000000894d */ /* 0x000fea0003800000 */
[----:B------:R-:W-:Y:S01]  /*0040*/  UISETP.GT.AND UP0, UPT, UR8, 0x4ff, UPT ;  /* 0x000004ff0800788c */ /* 0x000fe2000bf04270 */
[----:B------:R-:W-:Y:S01]  /*0050*/  BSSY.RECONVERGENT B0, `(.L_x_1) ;  /* 0x00006c1000007945 */ /* 0x000fe20003800200 */
[----:B------:R-:W0:Y:S07]  /*0060*/  LDCU.64 UR10, c[0x0][0x358] ;  /* 0x00006b00ff0a77ac */ /* 0x000e2e0008000a00 */
[----:B------:R-:W-:Y:S05]  /*0070*/  BRA.U UP0, `(.L_x_2) ;  /* 0x0000003900807547 */ /* 0x000fea000b800000 */
[----:B------:R-:W1:Y:S01]  /*0080*/  S2R R0, SR_TID.X ;  /* 0x0000000000007919 */ /* 0x000e620000002100 */
[----:B------:R-:W2:Y:S01]  /*0090*/  LDCU UR4, c[0x0][0x390] ;  /* 0x00007200ff0477ac */ /* 0x000ea20008000800 */
[----:B------:R-:W-:Y:S01]  /*00a0*/  BSSY.RECONVERGENT B1, `(.L_x_3) ;  /* 0x000000b000017945 */ /* 0x000fe20003800200 */
[----:B------:R-:W-:Y:S02]  /*00b0*/  CS2R R14, SRZ ;  /* 0x00000000000e7805 */ /* 0x000fe4000001ff00 */
[----:B------:R-:W-:Y:S02]  /*00c0*/  CS2R R12, SRZ ;  /* 0x00000000000c7805 */ /* 0x000fe4000001ff00 */
[----:B-1----:R-:W-:Y:S01]  /*00d0*/  ISETP.GE.AND P0, PT, R0, UR8, PT ;  /* 0x0000000800007c0c */ /* 0x002fe2000bf06270 */
[----:B------:R-:W-:-:S12]  /*00e0*/  IMAD.MOV.U32 R19, RZ, RZ, R0 ;  /* 0x000000ffff137224 */ /* 0x000fd800078e0000 */
[----:B--2---:R-:W-:Y:S05]  /*00f0*/  @P0 BRA `(.L_x_4) ;  /* 0x0000000000140947 */ /* 0x004fea0003800000 */
[----:B------:R-:W1:Y:S02]  /*0100*/  LDC.64 R2, c[0x0][0x380] ;  /* 0x0000e000ff027b82 */ /* 0x000e640000000a00 */
[----:B-1----:R-:W-:-:S05]  /*0110*/  IMAD.WIDE.U32 R2, R0, 0x10, R2 ;  /* 0x0000001000027825 */ /* 0x002fca00078e0002 */
[----:B0-----:R1:W5:Y:S04]  /*0120*/  LDG.E.64.CONSTANT R14, desc[UR10][R2.64] ;  /* 0x0000000a020e7981 */ /* 0x001368000c1e9b00 */
[----:B------:R1:W5:Y:S01]  /*0130*/  LDG.E.64.CONSTANT R12, desc[UR10][R2.64+0x8] ;  /* 0x0000080a020c7981 */ /* 0x000362000c1e9b00 */
[----:B------:R-:W-:-:S07]  /*0140*/  VIADD R19, R0, 0x100 ;  /* 0x0000010000137836 */ /* 0x000fce0000000000 */
.L_x_4:
[----:B0-----:R-:W-:Y:S05]  /*0150*/  BSYNC.RECONVERGENT B1 ;  /* 0x0000000000017941 */ /* 0x001fea0003800200 */
.L_x_3:
[----:B------:R-:W-:Y:S01]  /*0160*/  ISETP.GE.AND P0, PT, R19, UR8, PT ;  /* 0x0000000813007c0c */ /* 0x000fe2000bf06270 */
[----:B------:R-:W-:-:S12]  /*0170*/  BSSY.RECONVERGENT B1, `(.L_x_5) ;  /* 0x0000099000017945 */ /* 0x000fd80003800200 */
[----:B------:R-:W-:Y:S05]  /*0180*/  @P0 BRA `(.L_x_6) ;  /* 0x00000008005c0947 */ /* 0x000fea0003800000 */
[----:B------:R-:W-:Y:S01]  /*0190*/  LOP3.LUT R4, RZ, R19, RZ, 0x33, !PT ;  /* 0x00000013ff047212 */ /* 0x000fe200078e33ff */
[----:B------:R-:W-:Y:S04]  /*01a0*/  BSSY.RECONVERGENT B2, `(.L_x_7) ;  /* 0x000002e000027945 */ /* 0x000fe80003800200 */
[----:B------:R-:W-:-:S05]  /*01b0*/  VIADD R4, R4, UR8 ;  /* 0x0000000804047c36 */ /* 0x000fca0008000000 */
[----:B-1----:R-:W-:-:S04]  /*01c0*/  LOP3.LUT R2, R4, 0x300, RZ, 0xc0, !PT ;  /* 0x0000030004027812 */ /* 0x002fc800078ec0ff */
[----:B------:R-:W-:-:S13]  /*01d0*/  ISETP.NE.AND P0, PT, R2, 0x300, PT ;  /* 0x000003000200780c */ /* 0x000fda0003f05270 */
[----:B------:R-:W-:Y:S05]  /*01e0*/  @!P0 BRA `(.L_x_8) ;  /* 0x0000000000a48947 */ /* 0x000fea0003800000 */
[----:B------:R-:W0:Y:S01]  /*01f0*/  LDC.64 R2, c[0x0][0x380] ;  /* 0x0000e000ff027b82 */ /* 0x000e220000000a00 */
[----:B------:R-:W-:-:S04]  /*0200*/  LEA.HI R5, R4, 0x1, RZ, 0x18 ;  /* 0x0000000104057811 */ /* 0x000fc800078fc0ff */
[----:B------:R-:W-:-:S05]  /*0210*/  LOP3.LUT R5, R5, 0x3, RZ, 0xc0, !PT ;  /* 0x0000000305057812 */ /* 0x000fca00078ec0ff */
[----:B------:R-:W-:Y:S02]  /*0220*/  IMAD.MOV R5, RZ, RZ, -R5 ;  /* 0x000000ffff057224 */ /* 0x000fe400078e0a05 */
[----:B0-----:R-:W-:-:S04]  /*0230*/  IMAD.WIDE.U32 R2, R19, 0x10, R2 ;  /* 0x0000001013027825 */ /* 0x001fc800078e0002 */
[----:B------:R-:W-:-:S07]  /*0240*/  IMAD.MOV.U32 R16, RZ, RZ, R2 ;  /* 0x000000ffff107224 */ /* 0x000fce00078e0002 */
.L_x_11:
[----:B------:R-:W-:-:S05]  /*0250*/  IMAD.MOV.U32 R2, RZ, RZ, R16 ;  /* 0x000000ffff027224 */ /* 0x000fca00078e0010 */
[----:B------:R-:W2:Y:S04]  /*0260*/  LDG.E.64.CONSTANT R8, desc[UR10][R2.64] ;  /* 0x0000000a02087981 */ /* 0x000ea8000c1e9b00 */
[----:B------:R-:W3:Y:S01]  /*0270*/  LDG.E.64.CONSTANT R10, desc[UR10][R2.64+0x8] ;  /* 0x0000080a020a7981 */ /* 0x000ee2000c1e9b00 */
[----:B------:R-:W-:Y:S01]  /*0280*/  VIADD R5, R5, 0x1 ;  /* 0x0000000105057836 */ /* 0x000fe20000000000 */
[----:B------:R-:W-:Y:S01]  /*0290*/  BSSY.RECONVERGENT B3, `(.L_x_9) ;  /* 0x000001b000037945 */ /* 0x000fe20003800200 */
[----:B-----5:R-:W-:Y:S01]  /*02a0*/  IMAD.MOV.U32 R21, RZ, RZ, R13 ;  /* 0x000000ffff157224 */ /* 0x020fe200078e000d */
[----:B------:R-:W-:Y:S01]  /*02b0*/  IADD3 R16, P3, PT, R2, 0x1000, RZ ;  /* 0x0000100002107810 */ /* 0x000fe20007f7e0ff */
[----:B------:R-:W-:Y:S01]  /*02c0*/  IMAD.MOV.U32 R17, RZ, RZ, R12 ;  /* 0x000000ffff117224 */ /* 0x000fe200078e000c */
[----:B------:R-:W-:Y:S01]  /*02d0*/  ISETP.NE.AND P2, PT, R5, RZ, PT ;  /* 0x000000ff0500720c */ /* 0x000fe20003f45270 */
[----:B------:R-:W-:-:S02]  /*02e0*/  IMAD.MOV.U32 R6, RZ, RZ, R14 ;  /* 0x000000ffff067224 */ /* 0x000fc400078e000e */
[----:B------:R-:W-:Y:S01]  /*02f0*/  IMAD.MOV.U32 R7, RZ, RZ, R15 ;  /* 0x000000ffff077224 */ /* 0x000fe200078e000f */
[----:B--2---:R-:W-:Y:S01]  /*0300*/  DSETP.GEU.AND P0, PT, |R14|, |R8|, PT ;  /* 0x400000080e00722a */ /* 0x004fe20003f0e200 */
[----:B------:R-:W-:Y:S02]  /*0310*/  IMAD.MOV.U32 R14, RZ, RZ, R8 ;  /* 0x000000ffff0e7224 */ /* 0x000fe400078e0008 */
[----:B---3--:R-:W-:Y:S02]  /*0320*/  IMAD.MOV.U32 R12, RZ, RZ, R10 ;  /* 0x000000ffff0c7224 */ /* 0x008fe400078e000a */
[----:B------:R-:W-:Y:S02]  /*0330*/  IMAD.MOV.U32 R13, RZ, RZ, R11 ;  /* 0x000000ffff0d7224 */ /* 0x000fe400078e000b */
[----:B------:R-:W-:-:S07]  /*0340*/  IMAD.MOV.U32 R15, RZ, RZ, R9 ;  /* 0x000000ffff0f7224 */ /* 0x000fce00078e0009 */
[----:B------:R-:W-:Y:S05]  /*0350*/  @!P0 BRA `(.L_x_10) ;  /* 0x0000000000388947 */ /* 0x000fea0003800000 */
[----:B------:R-:W-:Y:S01]  /*0360*/  DSETP.GEU.AND P0, PT, |R8|, |R6|, PT ;  /* 0x400000060800722a */ /* 0x000fe20003f0e200 */
[----:B------:R-:W-:Y:S02]  /*0370*/  IMAD.MOV.U32 R14, RZ, RZ, R6 ;  /* 0x000000ffff0e7224 */ /* 0x000fe400078e0006 */
[----:B------:R-:W-:Y:S02]  /*0380*/  IMAD.MOV.U32 R15, RZ, RZ, R7 ;  /* 0x000000ffff0f7224 */ /* 0x000fe400078e0007 */
[----:B------:R-:W-:Y:S02]  /*0390*/  IMAD.MOV.U32 R12, RZ, RZ, R17 ;  /* 0x000000ffff0c7224 */ /* 0x000fe400078e0011 */
[----:B------:R-:W-:-:S07]  /*03a0*/  IMAD.MOV.U32 R13, RZ, RZ, R21 ;  /* 0x000000ffff0d7224 */ /* 0x000fce00078e0015 */
[----:B------:R-:W-:Y:S05]  /*03b0*/  @!P0 BRA `(.L_x_10) ;  /* 0x0000000000208947 */ /* 0x000fea0003800000 */
[CC--:B------:R-:W-:Y:S02]  /*03c0*/  ISETP.GE.U32.AND P1, PT, R17.reuse, R10.reuse, PT ;  /* 0x0000000a1100720c */ /* 0x0c0fe40003f26070 */
[----:B------:R-:W-:Y:S02]  /*03d0*/  ISETP.LT.U32.AND P0, PT, R17, R10, PT ;  /* 0x0000000a1100720c */ /* 0x000fe40003f01070 */
[CC--:B------:R-:W-:Y:S02]  /*03e0*/  ISETP.GE.AND.EX P1, PT, R21.reuse, R11.reuse, PT, P1 ;  /* 0x0000000b1500720c */ /* 0x0c0fe40003f26310 */
[----:B------:R-:W-:Y:S02]  /*03f0*/  ISETP.LT.AND.EX P0, PT, R21, R11, PT, P0 ;  /* 0x0000000b1500720c */ /* 0x000fe40003f01300 */
[----:B------:R-:W-:Y:S02]  /*0400*/  FSEL R14, R6, R8, !P1 ;  /* 0x00000008060e7208 */ /* 0x000fe40004800000 */
[----:B------:R-:W-:-:S02]  /*0410*/  FSEL R15, R7, R9, !P1 ;  /* 0x00000009070f7208 */ /* 0x000fc40004800000 */
[----:B------:R-:W-:Y:S02]  /*0420*/  SEL R12, R17, R10, P0 ;  /* 0x0000000a110c7207 */ /* 0x000fe40000000000 */
[----:B------:R-:W-:-:S07]  /*0430*/  SEL R13, R21, R11, P0 ;  /* 0x0000000b150d7207 */ /* 0x000fce0000000000 */
.L_x_10:
[----:B------:R-:W-:Y:S05]  /*0440*/  BSYNC.RECONVERGENT B3 ;  /* 0x0000000000037941 */ /* 0x000fea0003800200 */
.L_x_9:
[----:B------:R-:W-:Y:S02]  /*0450*/  IMAD.X R3, RZ, RZ, R3, P3 ;  /* 0x000000ffff037224 */ /* 0x000fe400018e0603 */
[----:B------:R-:W-:Y:S01]  /*0460*/  VIADD R19, R19, 0x100 ;  /* 0x0000010013137836 */ /* 0x000fe20000000000 */
[----:B------:R-:W-:Y:S06]  /*0470*/  @P2 BRA `(.L_x_11) ;  /* 0xfffffffc00742947 */ /* 0x000fec000383ffff */
.L_x_8:
[----:B------:R-:W-:Y:S05]  /*0480*/  BSYNC.RECONVERGENT B2 ;  /* 0x0000000000027941 */ /* 0x000fea0003800200 */
.L_x_7:
[----:B------:R-:W0:Y:S01]  /*0490*/  LDC.64 R8, c[0x0][0x380] ;  /* 0x0000e000ff087b82 */ /* 0x000e220000000a00 */
[----:B------:R-:W-:-:S13]  /*04a0*/  ISETP.GE.U32.AND P0, PT, R4, 0x300, PT ;  /* 0x000003000400780c */ /* 0x000fda0003f06070 */
[----:B------:R-:W-:Y:S05]  /*04b0*/  @!P0 BRA `(.L_x_6) ;  /* 0x0000000400908947 */ /* 0x000fea0003800000 */
.L_x_20:
[----:B0-----:R-:W-:-:S05]  /*04c0*/  IMAD.WIDE R20, R19, 0x10, R8 ;  /* 0x0000001013147825 */ /* 0x001fca00078e0208 */
[----:B------:R-:W2:Y:S04]  /*04d0*/  LDG.E.64.CONSTANT R10, desc[UR10][R20.64] ;  /* 0x0000000a140a7981 */ /* 0x000ea8000c1e9b00 */
[----:B------:R-:W3:Y:S04]  /*04e0*/  LDG.E.64.CONSTANT R16, desc[UR10][R20.64+0x8] ;  /* 0x0000080a14107981 */ /* 0x000ee8000c1e9b00 */
[----:B-----5:R0:W5:Y:S04]  /*04f0*/  LDG.E.64.CONSTANT R6, desc[UR10][R20.64+0x1000] ;  /* 0x0010000a14067981 */ /* 0x020168000c1e9b00 */
[----:B------:R0:W5:Y:S01]  /*0500*/  LDG.E.64.CONSTANT R4, desc[UR10][R20.64+0x1008] ;  /* 0x0010080a14047981 */ /* 0x000162000c1e9b00 */
[----:B------:R-:W-:Y:S01]  /*0510*/  BSSY.RECONVERGENT B2, `(.L_x_12) ;  /* 0x0000015000027945 */ /* 0x000fe20003800200 */
[----:B--2---:R-:W-:Y:S01]  /*0520*/  DSETP.GEU.AND P0, PT, |R14|, |R10|, PT ;  /* 0x4000000a0e00722a */ /* 0x004fe20003f0e200 */
[----:B------:R-:W-:-:S02]  /*0530*/  IMAD.MOV.U32 R2, RZ, RZ, R10 ;  /* 0x000000ffff027224 */ /* 0x000fc400078e000a */
[----:B------:R-:W-:Y:S02]  /*0540*/  IMAD.MOV.U32 R3, RZ, RZ, R11 ;  /* 0x000000ffff037224 */ /* 0x000fe400078e000b */
[----:B---3--:R-:W-:Y:S02]  /*0550*/  IMAD.MOV.U32 R23, RZ, RZ, R16 ;  /* 0x000000ffff177224 */ /* 0x008fe400078e0010 */
[----:B------:R-:W-:-:S07]  /*0560*/  IMAD.MOV.U32 R25, RZ, RZ, R17 ;  /* 0x000000ffff197224 */ /* 0x000fce00078e0011 */
[----:B0-----:R-:W-:Y:S05]  /*0570*/  @!P0 BRA `(.L_x_13) ;  /* 0x0000000000388947 */ /* 0x001fea0003800000 */
[----:B------:R-:W-:Y:S01]  /*0580*/  DSETP.GEU.AND P0, PT, |R10|, |R14|, PT ;  /* 0x4000000e0a00722a */ /* 0x000fe20003f0e200 */
[----:B------:R-:W-:Y:S02]  /*0590*/  IMAD.MOV.U32 R23, RZ, RZ, R12 ;  /* 0x000000ffff177224 */ /* 0x000fe400078e000c */
[----:B------:R-:W-:Y:S02]  /*05a0*/  IMAD.MOV.U32 R25, RZ, RZ, R13 ;  /* 0x000000ffff197224 */ /* 0x000fe400078e000d */
[----:B------:R-:W-:Y:S02]  /*05b0*/  IMAD.MOV.U32 R2, RZ, RZ, R14 ;  /* 0x000000ffff027224 */ /* 0x000fe400078e000e */
[----:B------:R-:W-:-:S07]  /*05c0*/  IMAD.MOV.U32 R3, RZ, RZ, R15 ;  /* 0x000000ffff037224 */ /* 0x000fce00078e000f */
[----:B------:R-:W-:Y:S05]  /*05d0*/  @!P0 BRA `(.L_x_13) ;  /* 0x0000000000208947 */ /* 0x000fea0003800000 */
[CC--:B------:R-:W-:Y:S02]  /*05e0*/  ISETP.LT.U32.AND P1, PT, R12.reuse, R16.reuse, PT ;  /* 0x000000100c00720c */ /* 0x0c0fe40003f21070 */
[CC--:B------:R-:W-:Y:S02]  /*05f0*/  ISETP.GE.U32.AND P0, PT, R12.reuse, R16.reuse, PT ;  /* 0x000000100c00720c */ /* 0x0c0fe40003f06070 */
[CC--:B------:R-:W-:Y:S02]  /*0600*/  ISETP.LT.AND.EX P1, PT, R13.reuse, R17.reuse, PT, P1 ;  /* 0x000000110d00720c */ /* 0x0c0fe40003f21310 */
[CC--:B------:R-:W-:Y:S02]  /*0610*/  ISETP.GE.AND.EX P0, PT, R13.reuse, R17.reuse, PT, P0 ;  /* 0x000000110d00720c */ /* 0x0c0fe40003f06300 */
[----:B------:R-:W-:Y:S02]  /*0620*/  SEL R23, R12, R16, P1 ;  /* 0x000000100c177207 */ /* 0x000fe40000800000 */
[----:B------:R-:W-:-:S02]  /*0630*/  SEL R25, R13, R17, P1 ;  /* 0x000000110d197207 */ /* 0x000fc40000800000 */
[----:B------:R-:W-:Y:S02]  /*0640*/  FSEL R2, R14, R10, !P0 ;  /* 0x0000000a0e027208 */ /* 0x000fe40004000000 */
[----:B------:R-:W-:-:S07]  /*0650*/  FSEL R3, R15, R11, !P0 ;  /* 0x0000000b0f037208 */ /* 0x000fce0004000000 */
.L_x_13:
[----:B------:R-:W-:Y:S05]  /*0660*/  BSYNC.RECONVERGENT B2 ;  /* 0x0000000000027941 */ /* 0x000fea0003800200 */
.L_x_12:
[----:B------:R0:W5:Y:S04]  /*0670*/  LDG.E.64.CONSTANT R14, desc[UR10][R20.64+0x2000] ;  /* 0x0020000a140e7981 */ /* 0x000168000c1e9b00 */
[----:B------:R0:W5:Y:S04]  /*0680*/  LDG.E.64.CONSTANT R12, desc[UR10][R20.64+0x2008] ;  /* 0x0020080a140c7981 */ /* 0x000168000c1e9b00 */
[----:B------:R0:W5:Y:S04]  /*0690*/  LDG.E.64.CONSTANT R10, desc[UR10][R20.64+0x3000] ;  /* 0x0030000a140a7981 */ /* 0x000168000c1e9b00 */
[----:B------:R0:W5:Y:S02]  /*06a0*/  LDG.E.64.CONSTANT R16, desc[UR10][R20.64+0x3008] ;  /* 0x0030080a14107981 */ /* 0x000164000c1e9b00 */
[----:B-----5:R-:W-:Y:S01]  /*06b0*/  DSETP.GEU.AND P0, PT, |R2|, |R6|, PT ;  /* 0x400000060200722a */ /* 0x020fe20003f0e200 */
[----:B------:R-:W-:Y:S01]  /*06c0*/  BSSY.RECONVERGENT B2, `(.L_x_14) ;  /* 0x0000014000027945 */ /* 0x000fe20003800200 */
[----:B------:R-:W-:-:S02]  /*06d0*/  IMAD.MOV.U32 R26, RZ, RZ, R6 ;  /* 0x000000ffff1a7224 */ /* 0x000fc400078e0006 */
[----:B------:R-:W-:Y:S02]  /*06e0*/  IMAD.MOV.U32 R27, RZ, RZ, R7 ;  /* 0x000000ffff1b7224 */ /* 0x000fe400078e0007 */
[----:B------:R-:W-:Y:S02]  /*06f0*/  IMAD.MOV.U32 R29, RZ, RZ, R4 ;  /* 0x000000ffff1d7224 */ /* 0x000fe400078e0004 */
[----:B------:R-:W-:-:S06]  /*0700*/  IMAD.MOV.U32 R18, RZ, RZ, R5 ;  /* 0x000000ffff127224 */ /* 0x000fcc00078e0005 */
[----:B0-----:R-:W-:Y:S05]  /*0710*/  @!P0 BRA `(.L_x_15) ;  /* 0x0000000000388947 */ /* 0x001fea0003800000 */
        /* <DEDUP_REMOVED lines=14> */
.L_x_15:
[----:B------:R-:W-:Y:S05]  /*0800*/  BSYNC.RECONVERGENT B2 ;  /* 0x0000000000027941 */ /* 0x000fea0003800200 */
.L_x_14:
[----:B------:R-:W-:Y:S01]  /*0810*/  DSETP.GEU.AND P0, PT, |R26|, |R14|, PT ;  /* 0x4000000e1a00722a */ /* 0x000fe20003f0e200 */
[----:B------:R-:W-:Y:S01]  /*0820*/  BSSY.RECONVERGENT B2, `(.L_x_16) ;  /* 0x0000014000027945 */ /* 0x000fe20003800200 */
[----:B------:R-:W-:Y:S02]  /*0830*/  IMAD.MOV.U32 R2, RZ, RZ, R14 ;  /* 0x000000ffff027224 */ /* 0x000fe400078e000e */
[----:B------:R-:W-:Y:S02]  /*0840*/  IMAD.MOV.U32 R3, RZ, RZ, R15 ;  /* 0x000000ffff037224 */ /* 0x000fe400078e000f */
[----:B------:R-:W-:Y:S02]  /*0850*/  IMAD.MOV.U32 R5, RZ, RZ, R12 ;  /* 0x000000ffff057224 */ /* 0x000fe400078e000c */
[----:B------:R-:W-:-:S06]  /*0860*/  IMAD.MOV.U32 R7, RZ, RZ, R13 ;  /* 0x000000ffff077224 */ /* 0x000fcc00078e000d */
        /* <DEDUP_REMOVED lines=15> */
.L_x_17:
[----:B------:R-:W-:Y:S05]  /*0960*/  BSYNC.RECONVERGENT B2 ;  /* 0x0000000000027941 */ /* 0x000fea0003800200 */
.L_x_16:
        /* <DEDUP_REMOVED lines=21> */
.L_x_19:
[----:B------:R-:W-:Y:S05]  /*0ac0*/  BSYNC.RECONVERGENT B2 ;  /* 0x0000000000027941 */ /* 0x000fea0003800200 */
.L_x_18:
[----:B------:R-:W-:-:S05]  /*0ad0*/  VIADD R19, R19, 0x400 ;  /* 0x0000040013137836 */ /* 0x000fca0000000000 */
[----:B------:R-:W-:-:S13]  /*0ae0*/  ISETP.GE.AND P0, PT, R19, UR4, PT ;  /* 0x0000000413007c0c */ /* 0x000fda000bf06270 */
[----:B------:R-:W-:Y:S05]  /*0af0*/  @!P0 BRA `(.L_x_20) ;  /* 0xfffffff800708947 */ /* 0x000fea000383ffff */
.L_x_6:
[----:B------:R-:W-:Y:S05]  /*0b00*/  BSYNC.RECONVERGENT B1 ;  /* 0x0000000000017941 */ /* 0x000fea0003800200 */
.L_x_5:
[----:B------:R-:W2:Y:S02]  /*0b10*/  LDCU UR6, c[0x0][0x390] ;  /* 0x00007200ff0677ac */ /* 0x000ea40008000800 */
[----:B--2---:R-:W-:-:S09]  /*0b20*/  UISETP.GE.AND UP0, UPT, UR6, 0x100, UPT ;  /* 0x000001000600788c */ /* 0x004fd2000bf06270 */
[----:B------:R-:W-:Y:S05]  /*0b30*/  BRA.U !UP0, `(.L_x_21) ;  /* 0x0000001508507547 */ /* 0x000fea000b800000 */
[----:B0-----:R-:W0:Y:S01]  /*0b40*/  S2R R9, SR_LANEID ;  /* 0x0000000000097919 */ /* 0x001e220000000000 */
[----:B------:R-:W-:Y:S01]  /*0b50*/  BSSY.RECONVERGENT B1, `(.L_x_22) ;  /* 0x000001f000017945 */ /* 0x000fe20003800200 */
[----:B-----5:R-:W-:Y:S01]  /*0b60*/  IMAD.MOV.U32 R11, RZ, RZ, R12 ;  /* 0x000000ffff0b7224 */ /* 0x020fe200078e000c */
[----:B------:R2:W3:Y:S01]  /*0b70*/  SHFL.DOWN PT, R4, R14, 0x1, 0x1f ;  /* 0x08201f000e047f89 */ /* 0x0004e200000e0000 */
[----:B------:R-:W-:Y:S02]  /*0b80*/  IMAD.MOV.U32 R16, RZ, RZ, R13 ;  /* 0x000000ffff107224 */ /* 0x000fe400078e000d */
[----:B-1----:R-:W-:Y:S01]  /*0b90*/  IMAD.MOV.U32 R2, RZ, RZ, R14 ;  /* 0x000000ffff027224 */ /* 0x002fe200078e000e */
[----:B------:R2:W1:Y:S01]  /*0ba0*/  SHFL.DOWN PT, R5, R15, 0x1, 0x1f ;  /* 0x08201f000f057f89 */ /* 0x00046200000e0000 */
[----:B------:R-:W-:-:S03]  /*0bb0*/  IMAD.MOV.U32 R3, RZ, RZ, R15 ;  /* 0x000000ffff037224 */ /* 0x000fc600078e000f */
[----:B------:R2:W4:Y:S04]  /*0bc0*/  SHFL.DOWN PT, R7, R12, 0x1, 0x1f ;  /* 0x08201f000c077f89 */ /* 0x00052800000e0000 */
[----:B------:R2:W1:Y:S01]  /*0bd0*/  SHFL.DOWN PT, R17, R13, 0x1, 0x1f ;  /* 0x08201f000d117f89 */ /* 0x00046200000e0000 */
[----:B0-----:R-:W-:-:S13]  /*0be0*/  ISETP.GT.AND P0, PT, R9, 0x1e, PT ;  /* 0x0000001e0900780c */ /* 0x001fda0003f04270 */
[----:B-1234-:R-:W-:Y:S05]  /*0bf0*/  @P0 BRA `(.L_x_23) ;  /* 0x0000000000500947 */ /* 0x01efea0003800000 */
[----:B------:R-:W-:Y:S01]  /*0c00*/  DSETP.GEU.AND P0, PT, |R14|, |R4|, PT ;  /* 0x400000040e00722a */ /* 0x000fe20003f0e200 */
[----:B------:R-:W-:Y:S02]  /*0c10*/  IMAD.MOV.U32 R11, RZ, RZ, R7 ;  /* 0x000000ffff0b7224 */ /* 0x000fe400078e0007 */
[----:B------:R-:W-:Y:S02]  /*0c20*/  IMAD.MOV.U32 R16, RZ, RZ, R17 ;  /* 0x000000ffff107224 */ /* 0x000fe400078e0011 */
        /* <DEDUP_REMOVED lines=9> */
[CC--:B------:R-:W-:Y:S02]  /*0cc0*/  ISETP.LT.U32.AND P1, PT, R12.reuse, R7.reuse, PT ;  /* 0x000000070c00720c */ /* 0x0c0fe40003f21070 */
[C---:B------:R-:W-:Y:S02]  /*0cd0*/  ISETP.GE.U32.AND P0, PT, R12.reuse, R7, PT ;  /* 0x000000070c00720c */ /* 0x040fe40003f06070 */
[CC--:B------:R-:W-:Y:S02]  /*0ce0*/  ISETP.LT.AND.EX P1, PT, R13.reuse, R17.reuse, PT, P1 ;  /* 0x000000110d00720c */ /* 0x0c0fe40003f21310 */
[C---:B------:R-:W-:Y:S02]  /*0cf0*/  ISETP.GE.AND.EX P0, PT, R13.reuse, R17, PT, P0 ;  /* 0x000000110d00720c */ /* 0x040fe40003f06300 */
[----:B------:R-:W-:Y:S02]  /*0d00*/  SEL R11, R12, R7, P1 ;  /* 0x000000070c0b7207 */ /* 0x000fe40000800000 */
[----:B------:R-:W-:-:S02]  /*0d10*/  SEL R16, R13, R17, P1 ;  /* 0x000000110d107207 */ /* 0x000fc40000800000 */
[----:B------:R-:W-:Y:S02]  /*0d20*/  FSEL R2, R14, R4, !P0 ;  /* 0x000000040e027208 */ /* 0x000fe40004000000 */
[----:B------:R-:W-:-:S07]  /*0d30*/  FSEL R3, R15, R5, !P0 ;  /* 0x000000050f037208 */ /* 0x000fce0004000000 */
.L_x_23:
[----:B------:R-:W-:Y:S05]  /*0d40*/  BSYNC.RECONVERGENT B1 ;  /* 0x0000000000017941 */ /* 0x000fea0003800200 */
.L_x_22:
[----:B------:R-:W-:Y:S01]  /*0d50*/  ISETP.GT.AND P0, PT, R9, 0x1d, PT ;  /* 0x0000001d0900780c */ /* 0x000fe20003f04270 */
[----:B------:R0:W1:Y:S01]  /*0d60*/  SHFL.DOWN PT, R6, R2, 0x2, 0x1f ;  /* 0x08401f0002067f89 */ /* 0x00006200000e0000 */
[----:B------:R-:W-:Y:S01]  /*0d70*/  BSSY.RECONVERGENT B1, `(.L_x_24) ;  /* 0x000001d000017945 */ /* 0x000fe20003800200 */
[----:B------:R-:W-:Y:S02]  /*0d80*/  IMAD.MOV.U32 R8, RZ, RZ, R11 ;  /* 0x000000ffff087224 */ /* 0x000fe400078e000b */
[----:B------:R0:W2:Y:S01]  /*0d90*/  SHFL.DOWN PT, R7, R3, 0x2, 0x1f ;  /* 0x08401f0003077f89 */ /* 0x0000a200000e0000 */
[----:B------:R-:W-:Y:S02]  /*0da0*/  IMAD.MOV.U32 R10, RZ, RZ, R16 ;  /* 0x000000ffff0a7224 */ /* 0x000fe400078e0010 */
[----:B------:R-:W-:Y:S01]  /*0db0*/  IMAD.MOV.U32 R4, RZ, RZ, R2 ;  /* 0x000000ffff047224 */ /* 0x000fe200078e0002 */
[----:B------:R0:W3:Y:S01]  /*0dc0*/  SHFL.DOWN PT, R12, R11, 0x2, 0x1f ;  /* 0x08401f000b0c7f89 */ /* 0x0000e200000e0000 */
[----:B------:R-:W-:-:S03]  /*0dd0*/  IMAD.MOV.U32 R5, RZ, RZ, R3 ;  /* 0x000000ffff057224 */ /* 0x000fc600078e0003 */
[----:B------:R0:W4:Y:S01]  /*0de0*/  SHFL.DOWN PT, R13, R16, 0x2, 0x1f ;  /* 0x08401f00100d7f89 */ /* 0x00012200000e0000 */
[----:B------:R-:W-:Y:S05]  /*0df0*/  @P0 BRA `(.L_x_25) ;  /* 0x0000000000500947 */ /* 0x000fea0003800000 */
[----:B-12---:R-:W-:Y:S01]  /*0e00*/  DSETP.GEU.AND P0, PT, |R2|, |R6|, PT ;  /* 0x400000060200722a */ /* 0x006fe20003f0e200 */
[----:B---3--:R-:W-:Y:S02]  /*0e10*/  IMAD.MOV.U32 R8, RZ, RZ, R12 ;  /* 0x000000ffff087224 */ /* 0x008fe400078e000c */
[----:B----4-:R-:W-:Y:S02]  /*0e20*/  IMAD.MOV.U32 R10, RZ, RZ, R13 ;  /* 0x000000ffff0a7224 */ /* 0x010fe400078e000d */
        /* <DEDUP_REMOVED lines=17> */
.L_x_25:
[----:B------:R-:W-:Y:S05]  /*0f40*/  BSYNC.RECONVERGENT B1 ;  /* 0x0000000000017941 */ /* 0x000fea0003800200 */
.L_x_24:
[----:B------:R-:W-:Y:S01]  /*0f50*/  ISETP.GT.AND P0, PT, R9, 0x1b, PT ;  /* 0x0000001b0900780c */ /* 0x000fe20003f04270 */
[----:B-1----:R1:W1:Y:S01]  /*0f60*/  SHFL.DOWN PT, R6, R4, 0x4, 0x1f ;  /* 0x08801f0004067f89 */ /* 0x00226200000e0000 */
[----:B------:R-:W-:Y:S01]  /*0f70*/  BSSY.RECONVERGENT B1, `(.L_x_26) ;  /* 0x000001d000017945 */ /* 0x000fe20003800200 */
[----:B0-----:R-:W-:Y:S02]  /*0f80*/  IMAD.MOV.U32 R11, RZ, RZ, R8 ;  /* 0x000000ffff0b7224 */ /* 0x001fe400078e0008 */
[----:B--2---:R0:W2:Y:S01]  /*0f90*/  SHFL.DOWN PT, R7, R5, 0x4, 0x1f ;  /* 0x08801f0005077f89 */ /* 0x0040a200000e0000 */
[----:B---3--:R-:W-:Y:S02]  /*0fa0*/  IMAD.MOV.U32 R12, RZ, RZ, R10 ;  /* 0x000000ffff0c7224 */ /* 0x008fe400078e000a */
[----:B------:R-:W-:Y:S01]  /*0fb0*/  IMAD.MOV.U32 R2, RZ, RZ, R4 ;  /* 0x000000ffff027224 */ /* 0x000fe200078e0004 */
[----:B----4-:R0:W3:Y:S01]  /*0fc0*/  SHFL.DOWN PT, R13, R8, 0x4, 0x1f ;  /* 0x08801f00080d7f89 */ /* 0x0100e200000e0000 */
        /* <DEDUP_REMOVED lines=23> */
.L_x_27:
[----:B------:R-:W-:Y:S05]  /*1140*/  BSYNC.RECONVERGENT B1 ;  /* 0x0000000000017941 */ /* 0x000fea0003800200 */
.L_x_26:
[----:B------:R-:W-:Y:S01]  /*1150*/  ISETP.GT.AND P0, PT, R9, 0x17, PT ;  /* 0x000000170900780c */ /* 0x000fe20003f04270 */
[----:B-1----:R1:W1:Y:S01]  /*1160*/  SHFL.DOWN PT, R6, R2, 0x8, 0x1f ;  /* 0x09001f0002067f89 */ /* 0x00226200000e0000 */
[----:B------:R-:W-:Y:S01]  /*1170*/  BSSY.RECONVERGENT B1, `(.L_x_28) ;  /* 0x000001d000017945 */ /* 0x000fe20003800200 */
[----:B0-----:R-:W-:Y:S02]  /*1180*/  IMAD.MOV.U32 R8, RZ, RZ, R11 ;  /* 0x000000ffff087224 */ /* 0x001fe400078e000b */
[----:B--2---:R0:W2:Y:S01]  /*1190*/  SHFL.DOWN PT, R7, R3, 0x8, 0x1f ;  /* 0x09001f0003077f89 */ /* 0x0040a200000e0000 */
[----:B------:R-:W-:Y:S02]  /*11a0*/  IMAD.MOV.U32 R10, RZ, RZ, R12 ;  /* 0x000000ffff0a7224 */ /* 0x000fe400078e000c */
[----:B------:R-:W-:Y:S01]  /*11b0*/  IMAD.MOV.U32 R4, RZ, RZ, R2 ;  /* 0x000000ffff047224 */ /* 0x000fe200078e0002 */
[----:B------:R0:W0:Y:S01]  /*11c0*/  SHFL.DOWN PT, R14, R11, 0x8, 0x1f ;  /* 0x09001f000b0e7f89 */ /* 0x00002200000e0000 */
[----:B------:R-:W-:-:S03]  /*11d0*/  IMAD.MOV.U32 R5, RZ, RZ, R3 ;  /* 0x000000ffff057224 */ /* 0x000fc600078e0003 */
[----:B---3--:R3:W0:Y:S01]  /*11e0*/  SHFL.DOWN PT, R13, R12, 0x8, 0x1f ;  /* 0x09001f000c0d7f89 */ /* 0x00862200000e0000 */
[----:B------:R-:W-:Y:S05]  /*11f0*/  @P0 BRA `(.L_x_29) ;  /* 0x0000000000500947 */ /* 0x000fea0003800000 */
[----:B-12---:R-:W-:Y:S01]  /*1200*/  DSETP.GEU.AND P0, PT, |R2|, |R6|, PT ;  /* 0x400000060200722a */ /* 0x006fe20003f0e200 */
[----:B0-----:R-:W-:Y:S02]  /*1210*/  IMAD.MOV.U32 R8, RZ, RZ, R14 ;  /* 0x000000ffff087224 */ /* 0x001fe400078e000e */
        /* <DEDUP_REMOVED lines=18> */
.L_x_29:
[----:B------:R-:W-:Y:S05]  /*1340*/  BSYNC.RECONVERGENT B1 ;  /* 0x0000000000017941 */ /* 0x000fea0003800200 */
.L_x_28:
[----:B------:R-:W-:Y:S01]  /*1350*/  ISETP.GT.AND P0, PT, R9, 0xf, PT ;  /* 0x0000000f0900780c */ /* 0x000fe20003f04270 */
[----:B-1----:R1:W1:Y:S01]  /*1360*/  SHFL.DOWN PT, R6, R4, 0x10, 0x1f ;  /* 0x0a001f0004067f89 */ /* 0x00226200000e0000 */
[----:B------:R-:W-:Y:S01]  /*1370*/  BSSY.RECONVERGENT B1, `(.L_x_30) ;  /* 0x000001d000017945 */ /* 0x000fe20003800200 */
[----:B0-----:R-:W-:Y:S02]  /*1380*/  IMAD.MOV.U32 R14, RZ, RZ, R8 ;  /* 0x000000ffff0e7224 */ /* 0x001fe400078e0008 */
[----:B--2---:R0:W2:Y:S01]  /*1390*/  SHFL.DOWN PT, R7, R5, 0x10, 0x1f ;  /* 0x0a001f0005077f89 */ /* 0x0040a200000e0000 */
[----:B----4-:R-:W-:Y:S02]  /*13a0*/  IMAD.MOV.U32 R15, RZ, RZ, R10 ;  /* 0x000000ffff0f7224 */ /* 0x010fe400078e000a */
[----:B------:R-:W-:Y:S01]  /*13b0*/  IMAD.MOV.U32 R2, RZ, RZ, R4 ;  /* 0x000000ffff027224 */ /* 0x000fe200078e0004 */
[----:B------:R0:W4:Y:S01]  /*13c0*/  SHFL.DOWN PT, R11, R8, 0x10, 0x1f ;  /* 0x0a001f00080b7f89 */ /* 0x00012200000e0000 */
[----:B------:R-:W-:-:S03]  /*13d0*/  IMAD.MOV.U32 R3, RZ, RZ, R5 ;  /* 0x000000ffff037224 */ /* 0x000fc600078e0005 */
[----:B------:R0:W0:Y:S01]  /*13e0*/  SHFL.DOWN PT, R13, R10, 0x10, 0x1f ;  /* 0x0a001f000a0d7f89 */ /* 0x00002200000e0000 */
[----:B------:R-:W-:Y:S05]  /*13f0*/  @P0 BRA `(.L_x_31) ;  /* 0x0000000000500947 */ /* 0x000fea0003800000 */
[----:B-12---:R-:W-:Y:S01]  /*1400*/  DSETP.GEU.AND P0, PT, |R4|, |R6|, PT ;  /* 0x400000060400722a */ /* 0x006fe20003f0e200 */
[----:B----4-:R-:W-:Y:S02]  /*1410*/  IMAD.MOV.U32 R14, RZ, RZ, R11 ;  /* 0x000000ffff0e7224 */ /* 0x010fe400078e000b */
[----:B0-----:R-:W-:Y:S02]  /*1420*/  IMAD.MOV.U32 R15, RZ, RZ, R13 ;  /* 0x000000ffff0f7224 */ /* 0x001fe400078e000d */
        /* <DEDUP_REMOVED lines=17> */
.L_x_31:
[----:B------:R-:W-:Y:S05]  /*1540*/  BSYNC.RECONVERGENT B1 ;  /* 0x0000000000017941 */ /* 0x000fea0003800200 */
.L_x_30:
[----:B------:R-:W-:Y:S01]  /*1550*/  ISETP.NE.AND P0, PT, R9, RZ, PT ;  /* 0x000000ff0900720c */ /* 0x000fe20003f05270 */
[----:B------:R-:W-:-:S12]  /*1560*/  BSSY.RECONVERGENT B1, `(.L_x_32) ;  /* 0x000000a000017945 */ /* 0x000fd80003800200 */
[----:B------:R-:W-:Y:S05]  /*1570*/  @P0 BRA `(.L_x_33) ;  /* 0x0000000000200947 */ /* 0x000fea0003800000 */
[----:B-1----:R-:W1:Y:S01]  /*1580*/  S2R R6, SR_CgaCtaId ;  /* 0x0000000000067919 */ /* 0x002e620000008800 */
[----:B0-----:R-:W-:Y:S02]  /*1590*/  MOV R5, 0x400 ;  /* 0x0000040000057802 */ /* 0x001fe40000000f00 */
[----:B------:R-:W-:-:S04]  /*15a0*/  SHF.R.U32.HI R4, RZ, 0x1, R0 ;  /* 0x00000001ff047819 */ /* 0x000fc80000011600 */
[----:B------:R-:W-:Y:S02]  /*15b0*/  LOP3.LUT R4, R4, 0x1f0, RZ, 0xc0, !PT ;  /* 0x000001f004047812 */ /* 0x000fe400078ec0ff */
[----:B-1----:R-:W-:-:S05]  /*15c0*/  LEA R5, R6, R5, 0x18 ;  /* 0x0000000506057211 */ /* 0x002fca00078ec0ff */
[----:B------:R-:W-:-:S05]  /*15d0*/  IMAD.IADD R5, R4, 0x1, R5 ;  /* 0x0000000104057824 */ /* 0x000fca00078e0205 */
[----:B------:R0:W-:Y:S04]  /*15e0*/  STS.64 [R5+0x10], R14 ;  /* 0x0000100e05007388 */ /* 0x0001e80000000a00 */
[----:B------:R0:W-:Y:S02]  /*15f0*/  STS.64 [R5+0x8], R2 ;  /* 0x0000080205007388 */ /* 0x0001e40000000a00 */
.L_x_33:
[----:B------:R-:W-:Y:S05]  /*1600*/  BSYNC.RECONVERGENT B1 ;  /* 0x0000000000017941 */ /* 0x000fea0003800200 */
.L_x_32:
[----:B------:R-:W-:Y:S01]  /*1610*/  BAR.SYNC.DEFER_BLOCKING 0x0 ;  /* 0x0000000000007b1d */ /* 0x000fe20000010000 */
[----:B------:R-:W-:-:S13]  /*1620*/  ISETP.NE.AND P1, PT, R0, RZ, PT ;  /* 0x000000ff0000720c */ /* 0x000fda0003f25270 */
[----:B------:R-:W-:Y:S05]  /*1630*/  @P1 BRA `(.L_x_34) ;  /* 0x0000005400881947 */ /* 0x000fea0003800000 */
[----:B0-----:R-:W0:Y:S01]  /*1640*/  S2R R5, SR_CgaCtaId ;  /* 0x0000000000057919 */ /* 0x001e220000008800 */
[----:B------:R-:W-:Y:S01]  /*1650*/  MOV R0, 0x400 ;  /* 0x0000040000007802 */ /* 0x000fe20000000f00 */
[----:B------:R-:W-:Y:S03]  /*1660*/  BSSY.RECONVERGENT B1, `(.L_x_35) ;  /* 0x000001a000017945 */ /* 0x000fe60003800200 */
[----:B0-----:R-:W-:-:S05]  /*1670*/  LEA R0, R5, R0, 0x18 ;  /* 0x0000000005007211 */ /* 0x001fca00078ec0ff */
[----:B------:R-:W0:Y:S04]  /*1680*/  LDS.64 R16, [R0+0x18] ;  /* 0x0000180000107984 */ /* 0x000e280000000a00 */
[----:B-12---:R-:W1:Y:S04]  /*1690*/  LDS.128 R4, [R0+0x20] ;  /* 0x0000200000047984 */ /* 0x006e680000000c00 */
[----:B---3--:R2:W3:Y:S04]  /*16a0*/  LDS.64 R12, [R0+0x80] ;  /* 0x00008000000c7984 */ /* 0x0084e80000000a00 */
[----:B----4-:R2:W4:Y:S01]  /*16b0*/  LDS.128 R8, [R0+0x30] ;  /* 0x0000300000087984 */ /* 0x0105220000000c00 */
[----:B0-----:R-:W-:Y:S01]  /*16c0*/  DSETP.GEU.AND P0, PT, |R2|, |R16|, PT ;  /* 0x400000100200722a */ /* 0x001fe20003f0e200 */
[----:B------:R-:W-:-:S02]  /*16d0*/  IMAD.MOV.U32 R24, RZ, RZ, R16 ;  /* 0x000000ffff187224 */ /* 0x000fc400078e0010 */
[----:B------:R-:W-:Y:S02]  /*16e0*/  IMAD.MOV.U32 R25, RZ, RZ, R17 ;  /* 0x000000ffff197224 */ /* 0x000fe400078e0011 */
[----:B-1----:R-:W-:Y:S02]  /*16f0*/  IMAD.MOV.U32 R26, RZ, RZ, R4 ;  /* 0x000000ffff1a7224 */ /* 0x002fe400078e0004 */
[----:B------:R-:W-:-:S07]  /*1700*/  IMAD.MOV.U32 R27, RZ, RZ, R5 ;  /* 0x000000ffff1b7224 */ /* 0x000fce00078e0005 */
[----:B--234-:R-:W-:Y:S05]  /*1710*/  @!P0 BRA `(.L_x_36) ;  /* 0x0000000000388947 */ /* 0x01cfea0003800000 */
        /* <DEDUP_REMOVED lines=14> */
.L_x_36:
[----:B------:R-:W-:Y:S05]  /*1800*/  BSYNC.RECONVERGENT B1 ;  /* 0x0000000000017941 */ /* 0x000fea0003800200 */
.L_x_35:
[----:B------:R0:W1:Y:S01]  /*1810*/  LDS.128 R16, [R0+0x40] ;  /* 0x0000400000107984 */ /* 0x0000620000000c00 */
[----:B------:R-:W-:Y:S01]  /*1820*/  DSETP.GEU.AND P0, PT, |R24|, |R6|, PT ;  /* 0x400000061800722a */ /* 0x000fe20003f0e200 */
[----:B------:R-:W-:Y:S01]  /*1830*/  BSSY.RECONVERGENT B1, `(.L_x_37) ;  /* 0x0000015000017945 */ /* 0x000fe20003800200 */
[----:B------:R-:W-:Y:S01]  /*1840*/  IMAD.MOV.U32 R4, RZ, RZ, R6 ;  /* 0x000000ffff047224 */ /* 0x000fe200078e0006 */
[----:B------:R0:W2:Y:S01]  /*1850*/  LDS.128 R20, [R0+0x50] ;  /* 0x0000500000147984 */ /* 0x0000a20000000c00 */
        /* <DEDUP_REMOVED lines=18> */
.L_x_38:
[----:B------:R-:W-:Y:S05]  /*1980*/  BSYNC.RECONVERGENT B1 ;  /* 0x0000000000017941 */ /* 0x000fea0003800200 */
.L_x_37:
[----:B------:R-:W-:Y:S01]  /*1990*/  DSETP.GEU.AND P0, PT, |R4|, |R10|, PT ;  /* 0x4000000a0400722a */ /* 0x000fe20003f0e200 */
[----:B------:R-:W-:Y:S01]  /*19a0*/  BSSY.RECONVERGENT B1, `(.L_x_39) ;  /* 0x0000014000017945 */ /* 0x000fe20003800200 */
[----:B------:R-:W-:Y:S02]  /*19b0*/  IMAD.MOV.U32 R2, RZ, RZ, R10 ;  /* 0x000000ffff027224 */ /* 0x000fe400078e000a */
[----:B------:R-:W-:Y:S02]  /*19c0*/  IMAD.MOV.U32 R3, RZ, RZ, R11 ;  /* 0x000000ffff037224 */ /* 0x000fe400078e000b */
[----:B-1----:R-:W-:Y:S02]  /*19d0*/  IMAD.MOV.U32 R27, RZ, RZ, R16 ;  /* 0x000000ffff1b7224 */ /* 0x002fe400078e0010 */
        /* <DEDUP_REMOVED lines=16> */
.L_x_40:
[----:B------:R-:W-:Y:S05]  /*1ae0*/  BSYNC.RECONVERGENT B1 ;  /* 0x0000000000017941 */ /* 0x000fea0003800200 */
.L_x_39:
[----:B------:R0:W1:Y:S01]  /*1af0*/  LDS.128 R8, [R0+0x60] ;  /* 0x0000600000087984 */ /* 0x0000620000000c00 */
[----:B------:R-:W-:Y:S01]  /*1b00*/  DSETP.GEU.AND P0, PT, |R2|, |R18|, PT ;  /* 0x400000120200722a */ /* 0x000fe20003f0e200 */
[----:B------:R-:W-:Y:S01]  /*1b10*/  BSSY.RECONVERGENT B1, `(.L_x_41) ;  /* 0x0000015000017945 */ /* 0x000fe20003800200 */
[----:B------:R-:W-:Y:S01]  /*1b20*/  IMAD.MOV.U32 R14, RZ, RZ, R18 ;  /* 0x000000ffff0e7224 */ /* 0x000fe200078e0012 */
[----:B------:R0:W3:Y:S01]  /*1b30*/  LDS.128 R4, [R0+0x70] ;  /* 0x0000700000047984 */ /* 0x0000e20000000c00 */
[----:B------:R-:W-:Y:S02]  /*1b40*/  IMAD.MOV.U32 R15, RZ, RZ, R19 ;  /* 0x000000ffff0f7224 */ /* 0x000fe400078e0013 */
[----:B--2---:R-:W-:Y:S02]  /*1b50*/  IMAD.MOV.U32 R17, RZ, RZ, R20 ;  /* 0x000000ffff117224 */ /* 0x004fe400078e0014 */
        /* <DEDUP_REMOVED lines=16> */
.L_x_42:
[----:B------:R-:W-:Y:S05]  /*1c60*/  BSYNC.RECONVERGENT B1 ;  /* 0x0000000000017941 */ /* 0x000fea0003800200 */
.L_x_41:
        /* <DEDUP_REMOVED lines=21> */
.L_x_44:
[----:B------:R-:W-:Y:S05]  /*1dc0*/  BSYNC.RECONVERGENT B1 ;  /* 0x0000000000017941 */ /* 0x000fea0003800200 */
.L_x_43:
[----:B------:R-:W-:Y:S01]  /*1dd0*/  DSETP.GEU.AND P0, PT, |R2|, |R10|, PT ;  /* 0x4000000a0200722a */ /* 0x000fe20003f0e200 */
[----:B------:R-:W-:Y:S01]  /*1de0*/  BSSY.RECONVERGENT B1, `(.L_x_45) ;  /* 0x0000014000017945 */ /* 0x000fe20003800200 */
[----:B------:R-:W-:Y:S02]  /*1df0*/  IMAD.MOV.U32 R8, RZ, RZ, R10 ;  /* 0x000000ffff087224 */ /* 0x000fe400078e000a */
[----:B------:R-:W-:Y:S02]  /*1e00*/  IMAD.MOV.U32 R9, RZ, RZ, R11 ;  /* 0x000000ffff097224 */ /* 0x000fe400078e000b */
[----:B---3--:R-:W-:Y:S02]  /*1e10*/  IMAD.MOV.U32 R17, RZ, RZ, R4 ;  /* 0x000000ffff117224 */ /* 0x008fe400078e0004 */
        /* <DEDUP_REMOVED lines=16> */
.L_x_46:
[----:B------:R-:W-:Y:S05]  /*1f20*/  BSYNC.RECONVERGENT B1 ;  /* 0x0000000000017941 */ /* 0x000fea0003800200 */
.L_x_45:
        /* <DEDUP_REMOVED lines=19> */
[----:B------:R-:W-:Y:S01]  /*2060*/  SEL R15, R0, R13, P2 ;  /* 0x0000000d000f7207 */ /* 0x000fe20001000000 */
[----:B------:R-:W-:Y:S06]  /*2070*/  BRA `(.L_x_34) ;  /* 0x0000004800f87947 */ /* 0x000fec0003800000 */
.L_x_21:
[----:B------:R-:W2:Y:S01]  /*2080*/  S2R R4, SR_LANEID ;  /* 0x0000000000047919 */ /* 0x000ea20000000000 */
[----:B-1----:R-:W-:Y:S01]  /*2090*/  LOP3.LUT R2, R0, 0x3e0, RZ, 0xc0, !PT ;  /* 0x000003e000027812 */ /* 0x002fe200078ec0ff */
[----:B------:R-:W-:Y:S01]  /*20a0*/  BSSY.RECONVERGENT B1, `(.L_x_47) ;  /* 0x0000024000017945 */ /* 0x000fe20003800200 */
[----:B-----5:R-:W-:Y:S02]  /*20b0*/  IMAD.MOV.U32 R16, RZ, RZ, R12 ;  /* 0x000000ffff107224 */ /* 0x020fe400078e000c */
[----:B------:R-:W-:Y:S02]  /*20c0*/  IMAD.MOV.U32 R18, RZ, RZ, R13 ;  /* 0x000000ffff127224 */ /* 0x000fe400078e000d */
[----:B------:R-:W-:Y:S01]  /*20d0*/  VIADD R3, R2, 0x20 ;  /* 0x0000002002037836 */ /* 0x000fe20000000000 */
[----:B------:R-:W-:-:S04]  /*20e0*/  LOP3.LUT R2, RZ, R2, RZ, 0x33, !PT ;  /* 0x00000002ff027212 */ /* 0x000fc800078e33ff */
[----:B------:R-:W-:Y:S01]  /*20f0*/  ISETP.GT.AND P0, PT, R3, UR6, PT ;  /* 0x0000000603007c0c */ /* 0x000fe2000bf04270 */
[----:B------:R-:W-:Y:S02]  /*2100*/  VIADD R2, R2, UR6 ;  /* 0x0000000602027c36 */ /* 0x000fe40008000000 */
[----:B------:R-:W-:-:S03]  /*2110*/  IMAD.MOV.U32 R3, RZ, RZ, R15 ;  /* 0x000000ffff037224 */ /* 0x000fc600078e000f */
[----:B------:R-:W-:Y:S01]  /*2120*/  SEL R5, R2, 0x1f, P0 ;  /* 0x0000001f02057807 */ /* 0x000fe20000000000 */
[----:B------:R-:W-:-:S04]  /*2130*/  IMAD.MOV.U32 R2, RZ, RZ, R14 ;  /* 0x000000ffff027224 */ /* 0x000fc800078e000e */
[----:B------:R1:W3:Y:S04]  /*2140*/  SHFL.DOWN PT, R6, R14, 0x1, R5 ;  /* 0x082000000e067989 */ /* 0x0002e800000e0005 */
[----:B------:R1:W4:Y:S04]  /*2150*/  SHFL.DOWN PT, R7, R15, 0x1, R5 ;  /* 0x082000000f077989 */ /* 0x00032800000e0005 */
[----:B0-----:R1:W0:Y:S01]  /*2160*/  SHFL.DOWN PT, R9, R12, 0x1, R5 ;  /* 0x082000000c097989 */ /* 0x00122200000e0005 */
[----:B--2---:R-:W-:-:S03]  /*2170*/  ISETP.GE.AND P0, PT, R4, R5, PT ;  /* 0x000000050400720c */ /* 0x004fc60003f06270 */
[----:B------:R1:W2:Y:S10]  /*2180*/  SHFL.DOWN PT, R11, R13, 0x1, R5 ;  /* 0x082000000d0b7989 */ /* 0x0002b400000e0005 */
[----:B-1----:R-:W-:Y:S05]  /*2190*/  @P0 BRA `(.L_x_48) ;  /* 0x0000000000500947 */ /* 0x002fea0003800000 */
[----:B---34-:R-:W-:Y:S01]  /*21a0*/  DSETP.GEU.AND P0, PT, |R14|, |R6|, PT ;  /* 0x400000060e00722a */ /* 0x018fe20003f0e200 */
[----:B0-----:R-:W-:Y:S02]  /*21b0*/  IMAD.MOV.U32 R16, RZ, RZ, R9 ;  /* 0x000000ffff107224 */ /* 0x001fe400078e0009 */
[----:B--2---:R-:W-:Y:S02]  /*21c0*/  IMAD.MOV.U32 R18, RZ, RZ, R11 ;  /* 0x000000ffff127224 */ /* 0x004fe400078e000b */
        /* <DEDUP_REMOVED lines=17> */
.L_x_48:
[----:B------:R-:W-:Y:S05]  /*22e0*/  BSYNC.RECONVERGENT B1 ;  /* 0x0000000000017941 */ /* 0x000fea0003800200 */
.L_x_47:
[----:B---3--:R-:W-:Y:S01]  /*22f0*/  VIADD R6, R4, 0x2 ;  /* 0x0000000204067836 */ /* 0x008fe20000000000 */
[----:B------:R1:W3:Y:S01]  /*2300*/  SHFL.DOWN PT, R8, R2, 0x2, R5 ;  /* 0x0840000002087989 */ /* 0x0002e200000e0005 */
[----:B------:R-:W-:Y:S01]  /*2310*/  BSSY.RECONVERGENT B1, `(.L_x_49) ;  /* 0x000001e000017945 */ /* 0x000fe20003800200 */
[----:B------:R-:W-:Y:S02]  /*2320*/  IMAD.MOV.U32 R10, RZ, RZ, R16 ;  /* 0x000000ffff0a7224 */ /* 0x000fe400078e0010 */
[----:B------:R-:W-:Y:S01]  /*2330*/  ISETP.GT.AND P0, PT, R6, R5, PT ;  /* 0x000000050600720c */ /* 0x000fe20003f04270 */
[----:B0-----:R1:W0:Y:S01]  /*2340*/  SHFL.DOWN PT, R9, R3, 0x2, R5 ;  /* 0x0840000003097989 */ /* 0x00122200000e0005 */
[----:B------:R-:W-:Y:S02]  /*2350*/  IMAD.MOV.U32 R12, RZ, RZ, R18 ;  /* 0x000000ffff0c7224 */ /* 0x000fe400078e0012 */
[----:B------:R-:W-:Y:S01]  /*2360*/  IMAD.MOV.U32 R6, RZ, RZ, R2 ;  /* 0x000000ffff067224 */ /* 0x000fe200078e0002 */
[----:B--2---:R1:W2:Y:S01]  /*2370*/  SHFL.DOWN PT, R11, R16, 0x2, R5 ;  /* 0x08400000100b7989 */ /* 0x0042a200000e0005 */
[----:B----4-:R-:W-:-:S03]  /*2380*/  IMAD.MOV.U32 R7, RZ, RZ, R3 ;  /* 0x000000ffff077224 */ /* 0x010fc600078e0003 */
[----:B------:R1:W4:Y:S04]  /*2390*/  SHFL.DOWN PT, R13, R18, 0x2, R5 ;  /* 0x08400000120d7989 */ /* 0x00032800000e0005 */
[----:B------:R-:W-:Y:S05]  /*23a0*/  @P0 BRA `(.L_x_50) ;  /* 0x0000000000500947 */ /* 0x000fea0003800000 */
[----:B0--3--:R-:W-:Y:S01]  /*23b0*/  DSETP.GEU.AND P0, PT, |R2|, |R8|, PT ;  /* 0x400000080200722a */ /* 0x009fe20003f0e200 */
[----:B--2---:R-:W-:Y:S02]  /*23c0*/  IMAD.MOV.U32 R10, RZ, RZ, R11 ;  /* 0x000000ffff0a7224 */ /* 0x004fe400078e000b */
        /* <DEDUP_REMOVED lines=18> */
.L_x_50:
[----:B------:R-:W-:Y:S05]  /*24f0*/  BSYNC.RECONVERGENT B1 ;  /* 0x0000000000017941 */ /* 0x000fea0003800200 */
.L_x_49:
[----:B-1----:R-:W-:Y:S01]  /*2500*/  VIADD R2, R4, 0x4 ;  /* 0x0000000404027836 */ /* 0x002fe20000000000 */
[----:B---3--:R1:W3:Y:S01]  /*2510*/  SHFL.DOWN PT, R8, R6, 0x4, R5 ;  /* 0x0880000006087989 */ /* 0x0082e200000e0005 */
[----:B------:R-:W-:Y:S01]  /*2520*/  BSSY.RECONVERGENT B1, `(.L_x_51) ;  /* 0x000001e000017945 */ /* 0x000fe20003800200 */
[----:B------:R-:W-:Y:S02]  /*2530*/  IMAD.MOV.U32 R14, RZ, RZ, R10 ;  /* 0x000000ffff0e7224 */ /* 0x000fe400078e000a */
[----:B------:R-:W-:Y:S01]  /*2540*/  ISETP.GT.AND P0, PT, R2, R5, PT ;  /* 0x000000050200720c */ /* 0x000fe20003f04270 */
[----:B0-----:R1:W0:Y:S01]  /*2550*/  SHFL.DOWN PT, R9, R7, 0x4, R5 ;  /* 0x0880000007097989 */ /* 0x00122200000e0005 */
[----:B------:R-:W-:Y:S02]  /*2560*/  IMAD.MOV.U32 R16, RZ, RZ, R12 ;  /* 0x000000ffff107224 */ /* 0x000fe400078e000c */
[----:B------:R-:W-:Y:S01]  /*2570*/  IMAD.MOV.U32 R2, RZ, RZ, R6 ;  /* 0x000000ffff027224 */ /* 0x000fe200078e0006 */
[----:B--2---:R1:W2:Y:S01]  /*2580*/  SHFL.DOWN PT, R11, R10, 0x4, R5 ;  /* 0x088000000a0b7989 */ /* 0x0042a200000e0005 */
[----:B------:R-:W-:-:S03]  /*2590*/  IMAD.MOV.U32 R3, RZ, RZ, R7 ;  /* 0x000000ffff037224 */ /* 0x000fc600078e0007 */
[----:B----4-:R1:W4:Y:S04]  /*25a0*/  SHFL.DOWN PT, R13, R12, 0x4, R5 ;  /* 0x088000000c0d7989 */ /* 0x01032800000e0005 */
        /* <DEDUP_REMOVED lines=21> */
.L_x_52:
[----:B------:R-:W-:Y:S05]  /*2700*/  BSYNC.RECONVERGENT B1 ;  /* 0x0000000000017941 */ /* 0x000fea0003800200 */
.L_x_51:
        /* <DEDUP_REMOVED lines=32> */
.L_x_54:
[----:B------:R-:W-:Y:S05]  /*2910*/  BSYNC.RECONVERGENT B1 ;  /* 0x0000000000017941 */ /* 0x000fea0003800200 */
.L_x_53:
        /* <DEDUP_REMOVED lines=32> */
.L_x_56:
[----:B------:R-:W-:Y:S05]  /*2b20*/  BSYNC.RECONVERGENT B1 ;  /* 0x0000000000017941 */ /* 0x000fea0003800200 */
.L_x_55:
[----:B------:R-:W-:Y:S01]  /*2b30*/  ISETP.NE.AND P0, PT, R4, RZ, PT ;  /* 0x000000ff0400720c */ /* 0x000fe20003f05270 */
[----:B------:R-:W-:-:S12]  /*2b40*/  BSSY.RECONVERGENT B1, `(.L_x_57) ;  /* 0x000000a000017945 */ /* 0x000fd80003800200 */
[----:B------:R-:W-:Y:S05]  /*2b50*/  @P0 BRA `(.L_x_58) ;  /* 0x0000000000200947 */ /* 0x000fea0003800000 */
[----:B-1----:R-:W1:Y:S01]  /*2b60*/  S2R R6, SR_CgaCtaId ;  /* 0x0000000000067919 */ /* 0x002e620000008800 */
[----:B------:R-:W-:Y:S02]  /*2b70*/  MOV R5, 0x400 ;  /* 0x0000040000057802 */ /* 0x000fe40000000f00 */
[----:B------:R-:W-:-:S04]  /*2b80*/  SHF.R.U32.HI R4, RZ, 0x1, R0 ;  /* 0x00000001ff047819 */ /* 0x000fc80000011600 */
[----:B------:R-:W-:Y:S02]  /*2b90*/  LOP3.LUT R4, R4, 0x1f0, RZ, 0xc0, !PT ;  /* 0x000001f004047812 */ /* 0x000fe400078ec0ff */
[----:B-1----:R-:W-:-:S05]  /*2ba0*/  LEA R5, R6, R5, 0x18 ;  /* 0x0000000506057211 */ /* 0x002fca00078ec0ff */
[----:B------:R-:W-:-:S05]  /*2bb0*/  IMAD.IADD R5, R4, 0x1, R5 ;  /* 0x0000000104057824 */ /* 0x000fca00078e0205 */
[----:B------:R1:W-:Y:S04]  /*2bc0*/  STS.64 [R5+0x10], R14 ;  /* 0x0000100e05007388 */ /* 0x0003e80000000a00 */
[----:B------:R1:W-:Y:S02]  /*2bd0*/  STS.64 [R5+0x8], R2 ;  /* 0x0000080205007388 */ /* 0x0003e40000000a00 */
.L_x_58:
[----:B------:R-:W-:Y:S05]  /*2be0*/  BSYNC.RECONVERGENT B1 ;  /* 0x0000000000017941 */ /* 0x000fea0003800200 */
.L_x_57:
[----:B------:R-:W-:Y:S01]  /*2bf0*/  BAR.SYNC.DEFER_BLOCKING 0x0 ;  /* 0x0000000000007b1d */ /* 0x000fe20000010000 */
[----:B------:R-:W-:-:S13]  /*2c00*/  ISETP.NE.AND P1, PT, R0, RZ, PT ;  /* 0x000000ff0000720c */ /* 0x000fda0003f25270 */
[----:B------:R-:W-:Y:S05]  /*2c10*/  @P1 BRA `(.L_x_34) ;  /* 0x0000004000101947 */ /* 0x000fea0003800000 */
[----:B------:R-:W-:Y:S01]  /*2c20*/  UISETP.GE.AND UP0, UPT, UR6, 0x21, UPT ;  /* 0x000000210600788c */ /* 0x000fe2000bf06270 */
[----:B--2---:R-:W-:Y:S02]  /*2c30*/  IMAD.MOV.U32 R11, RZ, RZ, R14 ;  /* 0x000000ffff0b7224 */ /* 0x004fe400078e000e */
[----:B---3--:R-:W-:Y:S02]  /*2c40*/  IMAD.MOV.U32 R8, RZ, RZ, R15 ;  /* 0x000000ffff087224 */ /* 0x008fe400078e000f */
[----:B------:R-:W-:Y:S02]  /*2c50*/  IMAD.MOV.U32 R4, RZ, RZ, R2 ;  /* 0x000000ffff047224 */ /* 0x000fe400078e0002 */
[----:B-1----:R-:W-:Y:S02]  /*2c60*/  IMAD.MOV.U32 R5, RZ, RZ, R3 ;  /* 0x000000ffff057224 */ /* 0x002fe400078e0003 */
[----:B------:R-:W-:Y:S05]  /*2c70*/  BRA.U !UP0, `(.L_x_59) ;  /* 0x00000001086c7547 */ /* 0x000fea000b800000 */
[----:B------:R-:W1:Y:S01]  /*2c80*/  S2UR UR5, SR_CgaCtaId ;  /* 0x00000000000579c3 */ /* 0x000e620000008800 */
[----:B------:R-:W-:Y:S01]  /*2c90*/  UMOV UR4, 0x400 ;  /* 0x0000040000047882 */ /* 0x000fe20000000000 */
[----:B------:R-:W-:Y:S01]  /*2ca0*/  BSSY.RECONVERGENT B1, `(.L_x_59) ;  /* 0x0000018000017945 */ /* 0x000fe20003800200 */
[----:B-1----:R-:W-:-:S09]  /*2cb0*/  ULEA UR4, UR5, UR4, 0x18 ;  /* 0x0000000405047291 */ /* 0x002fd2000f8ec0ff */
[----:B------:R-:W1:Y:S04]  /*2cc0*/  LDS.64 R6, [UR4+0x18] ;  /* 0x00001804ff067984 */ /* 0x000e680008000a00 */
[----:B----4-:R-:W2:Y:S01]  /*2cd0*/  LDS.64 R12, [UR4+0x20] ;  /* 0x00002004ff0c7984 */ /* 0x010ea20008000a00 */
[----:B-1----:R-:W-:Y:S01]  /*2ce0*/  DSETP.GEU.AND P0, PT, |R2|, |R6|, PT ;  /* 0x400000060200722a */ /* 0x002fe20003f0e200 */
[----:B------:R-:W-:Y:S02]  /*2cf0*/  IMAD.MOV.U32 R4, RZ, RZ, R6 ;  /* 0x000000ffff047224 */ /* 0x000fe400078e0006 */
[----:B------:R-:W-:Y:S02]  /*2d00*/  IMAD.MOV.U32 R5, RZ, RZ, R7 ;  /* 0x000000ffff057224 */ /* 0x000fe400078e0007 */
[----:B--2---:R-:W-:-:S02]  /*2d10*/  IMAD.MOV.U32 R11, RZ, RZ, R12 ;  /* 0x000000ffff0b7224 */ /* 0x004fc400078e000c */
        /* <DEDUP_REMOVED lines=16> */
.L_x_60:
[----:B------:R-:W-:Y:S05]  /*2e20*/  BSYNC.RECONVERGENT B1 ;  /* 0x0000000000017941 */ /* 0x000fea0003800200 */
.L_x_59:
[----:B------:R-:W-:Y:S01]  /*2e30*/  UISETP.GE.AND UP0, UPT, UR6, 0x41, UPT ;  /* 0x000000410600788c */ /* 0x000fe2000bf06270 */
[----:B0-----:R-:W-:Y:S02]  /*2e40*/  IMAD.MOV.U32 R9, RZ, RZ, R11 ;  /* 0x000000ffff097224 */ /* 0x001fe400078e000b */
[----:B------:R-:W-:Y:S02]  /*2e50*/  IMAD.MOV.U32 R0, RZ, RZ, R8 ;  /* 0x000000ffff007224 */ /* 0x000fe400078e0008 */
[----:B------:R-:W-:Y:S02]  /*2e60*/  IMAD.MOV.U32 R2, RZ, RZ, R4 ;  /* 0x000000ffff027224 */ /* 0x000fe400078e0004 */
[----:B------:R-:W-:Y:S02]  /*2e70*/  IMAD.MOV.U32 R3, RZ, RZ, R5 ;  /* 0x000000ffff037224 */ /* 0x000fe400078e0005 */
[----:B------:R-:W-:Y:S05]  /*2e80*/  BRA.U !UP0, `(.L_x_61) ;  /* 0x00000001086c7547 */ /* 0x000fea000b800000 */
[----:B------:R-:W0:Y:S01]  /*2e90*/  S2UR UR5, SR_CgaCtaId ;  /* 0x00000000000579c3 */ /* 0x000e220000008800 */
[----:B------:R-:W-:Y:S01]  /*2ea0*/  UMOV UR4, 0x400 ;  /* 0x0000040000047882 */ /* 0x000fe20000000000 */
[----:B------:R-:W-:Y:S01]  /*2eb0*/  BSSY.RECONVERGENT B1, `(.L_x_61) ;  /* 0x0000018000017945 */ /* 0x000fe20003800200 */
[----:B0-----:R-:W-:-:S09]  /*2ec0*/  ULEA UR4, UR5, UR4, 0x18 ;  /* 0x0000000405047291 */ /* 0x001fd2000f8ec0ff */
[----:B------:R-:W0:Y:S04]  /*2ed0*/  LDS.64 R6, [UR4+0x28] ;  /* 0x00002804ff067984 */ /* 0x000e280008000a00 */
[----:B----4-:R-:W1:Y:S01]  /*2ee0*/  LDS.64 R12, [UR4+0x30] ;  /* 0x00003004ff0c7984 */ /* 0x010e620008000a00 */
[----:B0-----:R-:W-:Y:S01]  /*2ef0*/  DSETP.GEU.AND P0, PT, |R4|, |R6|, PT ;  /* 0x400000060400722a */ /* 0x001fe20003f0e200 */
[----:B------:R-:W-:Y:S02]  /*2f00*/  IMAD.MOV.U32 R2, RZ, RZ, R6 ;  /* 0x000000ffff027224 */ /* 0x000fe400078e0006 */
[----:B------:R-:W-:Y:S02]  /*2f10*/  IMAD.MOV.U32 R3, RZ, RZ, R7 ;  /* 0x000000ffff037224 */ /* 0x000fe400078e0007 */
[----:B-1----:R-:W-:-:S02]  /*2f20*/  IMAD.MOV.U32 R9, RZ, RZ, R12 ;  /* 0x000000ffff097224 */ /* 0x002fc400078e000c */
        /* <DEDUP_REMOVED lines=16> */
.L_x_62:
[----:B------:R-:W-:Y:S05]  /*3030*/  BSYNC.RECONVERGENT B1 ;  /* 0x0000000000017941 */ /* 0x000fea0003800200 */
.L_x_61:
[----:B------:R-:W-:Y:S01]  /*3040*/  UISETP.GE.AND UP0, UPT, UR6, 0x61, UPT ;  /* 0x000000610600788c */ /* 0x000fe2000bf06270 */
[----:B------:R-:W-:Y:S02]  /*3050*/  IMAD.MOV.U32 R11, RZ, RZ, R9 ;  /* 0x000000ffff0b7224 */ /* 0x000fe400078e0009 */
        /* <DEDUP_REMOVED lines=30> */
.L_x_64:
[----:B------:R-:W-:Y:S05]  /*3240*/  BSYNC.RECONVERGENT B1 ;  /* 0x0000000000017941 */ /* 0x000fea0003800200 */
.L_x_63:
        /* <DEDUP_REMOVED lines=32> */
.L_x_66:
[----:B------:R-:W-:Y:S05]  /*3450*/  BSYNC.RECONVERGENT B1 ;  /* 0x0000000000017941 */ /* 0x000fea0003800200 */
.L_x_65:
        /* <DEDUP_REMOVED lines=32> */
.L_x_68:
[----:B------:R-:W-:Y:S05]  /*3660*/  BSYNC.RECONVERGENT B1 ;  /* 0x0000000000017941 */ /* 0x000fea0003800200 */
.L_x_67:
        /* <DEDUP_REMOVED lines=32> */
.L_x_70:
[----:B------:R-:W-:Y:S05]  /*3870*/  BSYNC.RECONVERGENT B1 ;  /* 0x0000000000017941 */ /* 0x000fea0003800200 */
.L_x_69:
[----:B------:R-:W-:Y:S01]  /*3880*/  UISETP.GE.AND UP0, UPT, UR6, 0xe1, UPT ;  /* 0x000000e10600788c */ /* 0x000fe2000bf06270 */
[----:B------:R-:W-:Y:S02]  /*3890*/  IMAD.MOV.U32 R14, RZ, RZ, R9 ;  /* 0x000000ffff0e7224 */ /* 0x000fe400078e0009 */
[----:B------:R-:W-:Y:S02]  /*38a0*/  IMAD.MOV.U32 R15, RZ, RZ, R0 ;  /* 0x000000ffff0f7224 */ /* 0x000fe400078e0000 */
[----:B------:R-:W-:Y:S02]  /*38b0*/  IMAD.MOV.U32 R2, RZ, RZ, R6 ;  /* 0x000000ffff027224 */ /* 0x000fe400078e0006 */
[----:B------:R-:W-:Y:S02]  /*38c0*/  IMAD.MOV.U32 R3, RZ, RZ, R7 ;  /* 0x000000ffff037224 */ /* 0x000fe400078e0007 */
[----:B------:R-:W-:Y:S05]  /*38d0*/  BRA.U !UP0, `(.L_x_34) ;  /* 0x0000003108e07547 */ /* 0x000fea000b800000 */
[----:B------:R-:W0:Y:S01]  /*38e0*/  S2UR UR5, SR_CgaCtaId ;  /* 0x00000000000579c3 */ /* 0x000e220000008800 */
[----:B------:R-:W-:Y:S02]  /*38f0*/  UMOV UR4, 0x400 ;  /* 0x0000040000047882 */ /* 0x000fe40000000000 */
[----:B0-----:R-:W-:-:S09]  /*3900*/  ULEA UR4, UR5, UR4, 0x18 ;  /* 0x0000000405047291 */ /* 0x001fd2000f8ec0ff */
[----:B------:R-:W0:Y:S04]  /*3910*/  LDS.64 R4, [UR4+0x78] ;  /* 0x00007804ff047984 */ /* 0x000e280008000a00 */
[----:B------:R-:W1:Y:S01]  /*3920*/  LDS.64 R10, [UR4+0x80] ;  /* 0x00008004ff0a7984 */ /* 0x000e620008000a00 */
        /* <DEDUP_REMOVED lines=21> */
.L_x_2:
[----:B------:R-:W1:Y:S01]  /*3a80*/  S2R R0, SR_TID.X ;  /* 0x0000000000007919 */ /* 0x000e620000002100 */
[----:B------:R-:W1:Y:S02]  /*3a90*/  LDC.64 R2, c[0x0][0x380] ;  /* 0x0000e000ff027b82 */ /* 0x000e640000000a00 */
[----:B-1----:R-:W-:-:S05]  /*3aa0*/  IMAD.WIDE.U32 R18, R0, 0x10, R2 ;  /* 0x0000001000127825 */ /* 0x002fca00078e0002 */
[----:B0-----:R-:W2:Y:S04]  /*3ab0*/  LDG.E.64.CONSTANT R20, desc[UR10][R18.64] ;  /* 0x0000000a12147981 */ /* 0x001ea8000c1e9b00 */
[----:B------:R-:W2:Y:S04]  /*3ac0*/  LDG.E.64.CONSTANT R14, desc[UR10][R18.64+0x1000] ;  /* 0x0010000a120e7981 */ /* 0x000ea8000c1e9b00 */
[----:B------:R-:W3:Y:S04]  /*3ad0*/  LDG.E.64.CONSTANT R12, desc[UR10][R18.64+0x8] ;  /* 0x0000080a120c7981 */ /* 0x000ee8000c1e9b00 */
[----:B------:R-:W3:Y:S04]  /*3ae0*/  LDG.E.64.CONSTANT R10, desc[UR10][R18.64+0x1008] ;  /* 0x0010080a120a7981 */ /* 0x000ee8000c1e9b00 */
[----:B------:R-:W4:Y:S04]  /*3af0*/  LDG.E.64.CONSTANT R8, desc[UR10][R18.64+0x2000] ;  /* 0x0020000a12087981 */ /* 0x000f28000c1e9b00 */
[----:B------:R-:W5:Y:S04]  /*3b00*/  LDG.E.64.CONSTANT R6, desc[UR10][R18.64+0x2008] ;  /* 0x0020080a12067981 */ /* 0x000f68000c1e9b00 */
[----:B------:R-:W5:Y:S04]  /*3b10*/  LDG.E.64.CONSTANT R4, desc[UR10][R18.64+0x3000] ;  /* 0x0030000a12047981 */ /* 0x000f68000c1e9b00 */
[----:B------:R-:W5:Y:S04]  /*3b20*/  LDG.E.64.CONSTANT R2, desc[UR10][R18.64+0x3008] ;  /* 0x0030080a12027981 */ /* 0x000f68000c1e9b00 */
[----:B------:R-:W5:Y:S04]  /*3b30*/  LDG.E.64.CONSTANT R16, desc[UR10][R18.64+0x4000] ;  /* 0x0040000a12107981 */ /* 0x000f68000c1e9b00 */
[----:B------:R-:W5:Y:S01]  /*3b40*/  LDG.E.64.CONSTANT R22, desc[UR10][R18.64+0x4008] ;  /* 0x0040080a12167981 */ /* 0x000f62000c1e9b00 */
[----:B------:R-:W-:Y:S01]  /*3b50*/  UISETP.GE.U32.AND UP0, UPT, UR8, 0xa00, UPT ;  /* 0x00000a000800788c */ /* 0x000fe2000bf06070 */
[----:B--2---:R-:W-:-:S14]  /*3b60*/  DSETP.GEU.AND P2, PT, |R20|, |R14|, PT ;  /* 0x4000000e1400722a */ /* 0x004fdc0003f4e200 */
[----:B---3--:R-:W-:-:S04]  /*3b70*/  @P2 ISETP.GE.U32.AND P0, PT, R12, R10, PT ;  /* 0x0000000a0c00220c */ /* 0x008fc80003f06070 */
[----:B------:R-:W-:-:S13]  /*3b80*/  @P2 ISETP.GE.AND.EX P0, PT, R13, R11, PT, P0 ;  /* 0x0000000b0d00220c */ /* 0x000fda0003f06300 */
[----:B------:R-:W-:-:S06]  /*3b90*/  @P2 DSETP.LT.OR P0, PT, |R14|, |R20|, !P0 ;  /* 0x400000140e00222a */ /* 0x000fcc0004701600 */
[----:B------:R-:W-:Y:S02]  /*3ba0*/  @P2 FSEL R20, R20, R14, P0 ;  /* 0x0000000e14142208 */ /* 0x000fe40000000000 */
[----:B------:R-:W-:Y:S02]  /*3bb0*/  @P2 FSEL R21, R21, R15, P0 ;  /* 0x0000000f15152208 */ /* 0x000fe40000000000 */
[----:B------:R-:W-:Y:S01]  /*3bc0*/  @P2 SEL R10, R12, R10, P0 ;  /* 0x0000000a0c0a2207 */ /* 0x000fe20000000000 */
[----:B------:R-:W-:Y:S01]  /*3bd0*/  @P2 IMAD.MOV.U32 R14, RZ, RZ, R20 ;  /* 0x000000ffff0e2224 */ /* 0x000fe200078e0014 */
[----:B------:R-:W-:Y:S01]  /*3be0*/  @P2 SEL R11, R13, R11, P0 ;  /* 0x0000000b0d0b2207 */ /* 0x000fe20000000000 */
[----:B------:R-:W-:-:S06]  /*3bf0*/  @P2 IMAD.MOV.U32 R15, RZ, RZ, R21 ;  /* 0x000000ffff0f2224 */ /* 0x000fcc00078e0015 */
[----:B----4-:R-:W-:-:S14]  /*3c00*/  DSETP.GEU.AND P1, PT, |R14|, |R8|, PT ;  /* 0x400000080e00722a */ /* 0x010fdc0003f2e200 */
[----:B-----5:R-:W-:-:S04]  /*3c10*/  @P1 ISETP.GE.U32.AND P0, PT, R10, R6, PT ;  /* 0x000000060a00120c */ /* 0x020fc80003f06070 */
        /* <DEDUP_REMOVED lines=8> */
[----:B------:R-:W-:-:S14]  /*3ca0*/  DSETP.GEU.AND P2, PT, |R8|, |R4|, PT ;  /* 0x400000040800722a */ /* 0x000fdc0003f4e200 */
[----:B------:R-:W-:-:S04]  /*3cb0*/  @P2 ISETP.GE.U32.AND P0, PT, R6, R2, PT ;  /* 0x000000020600220c */ /* 0x000fc80003f06070 */
        /* <DEDUP_REMOVED lines=15> */
[----:B------:R-:W-:Y:S01]  /*3db0*/  IMAD.MOV.U32 R2, RZ, RZ, RZ ;  /* 0x000000ffff027224 */ /* 0x000fe200078e00ff */
[----:B------:R-:W-:Y:S01]  /*3dc0*/  @P1 SEL R23, R3, R23, P0 ;  /* 0x0000001703171207 */ /* 0x000fe20000000000 */
[----:B------:R-:W-:Y:S02]  /*3dd0*/  IMAD.MOV.U32 R3, RZ, RZ, 0x500 ;  /* 0x00000500ff037424 */ /* 0x000fe400078e00ff */
[----:B------:R-:W-:Y:S02]  /*3de0*/  @P1 IMAD.MOV.U32 R16, RZ, RZ, R4 ;  /* 0x000000ffff101224 */ /* 0x000fe400078e0004 */
[----:B------:R-:W-:Y:S01]  /*3df0*/  @P1 IMAD.MOV.U32 R17, RZ, RZ, R5 ;  /* 0x000000ffff111224 */ /* 0x000fe200078e0005 */
[----:B------:R-:W-:Y:S06]  /*3e00*/  BRA.U !UP0, `(.L_x_71) ;  /* 0x0000000d08987547 */ /* 0x000fec000b800000 */
[----:B------:R-:W-:Y:S01]  /*3e10*/  UIADD3 UR9, UP0, UPT, UR8, -0xa00, URZ ;  /* 0xfffff60008097890 */ /* 0x000fe2000ff1e0ff */
[----:B------:R-:W-:Y:S02]  /*3e20*/  IMAD.MOV.U32 R3, RZ, RZ, 0x500 ;  /* 0x00000500ff037424 */ /* 0x000fe400078e00ff */
[----:B------:R-:W-:Y:S01]  /*3e30*/  IMAD.MOV.U32 R2, RZ, RZ, RZ ;  /* 0x000000ffff027224 */ /* 0x000fe200078e00ff */
[----:B------:R-:W-:Y:S02]  /*3e40*/  ULEA.HI.X.SX32 UR8, UR8, 0xffffffff, 0x1, UP0 ;  /* 0xffffffff08087891 */ /* 0x000fe400080f0eff */
[----:B------:R-:W-:Y:S02]  /*3e50*/  UIMAD.WIDE.U32 UR12, UR9, -0x33333333, URZ ;  /* 0xcccccccd090c78a5 */ /* 0x000fe4000f8e00ff */
[----:B------:R-:W-:Y:S02]  /*3e60*/  UIMAD.WIDE.U32 UR4, UR8, -0x33333333, URZ ;  /* 0xcccccccd080478a5 */ /* 0x000fe4000f8e00ff */
[----:B------:R-:W-:-:S02]  /*3e70*/  UISETP.GE.U32.AND UP1, UPT, UR9, 0x500, UPT ;  /* 0x000005000900788c */ /* 0x000fc4000bf26070 */
[----:B------:R-:W-:Y:S02]  /*3e80*/  UIMAD.WIDE.U32 UR4, UP0, UR9, -0x33333334, UR4 ;  /* 0xcccccccc090478a5 */ /* 0x000fe4000f800004 */
[----:B------:R-:W-:Y:S02]  /*3e90*/  UISETP.GE.U32.AND.EX UP1, UPT, UR8, URZ, UPT, UP1 ;  /* 0x000000ff0800728c */ /* 0x000fe4000bf26110 */
[----:B------:R-:W-:Y:S02]  /*3ea0*/  UIADD3.X UR7, UPT, UPT, URZ, URZ, URZ, UP0, !UPT ;  /* 0x000000ffff077290 */ /* 0x000fe400087fe4ff */
[----:B------:R-:W-:Y:S01]  /*3eb0*/  UIADD3 URZ, UP0, UPT, UR13, UR4, URZ ;  /* 0x000000040dff7290 */ /* 0x000fe2000ff1e0ff */
[----:B------:R-:W-:-:S03]  /*3ec0*/  UMOV UR6, UR5 ;  /* 0x0000000500067c82 */ /* 0x000fc60008000000 */
[----:B------:R-:W-:-:S04]  /*3ed0*/  UIMAD.WIDE.U32.X UR4, UR8, -0x33333334, UR6, UP0 ;  /* 0xcccccccc080478a5 */ /* 0x000fc800080e0406 */
[----:B------:R-:W-:-:S04]  /*3ee0*/  USHF.R.U64 UR6, UR4, 0xa, UR5 ;  /* 0x0000000a04067899 */ /* 0x000fc80008001205 */
[----:B------:R-:W-:-:S04]  /*3ef0*/  ULOP3.LUT UR7, UR6, 0x1, URZ, 0xc0, !UPT ;  /* 0x0000000106077892 */ /* 0x000fc8000f8ec0ff */
[----:B------:R-:W-:-:S04]  /*3f00*/  UISETP.NE.U32.AND UP0, UPT, UR7, 0x1, UPT ;  /* 0x000000010700788c */ /* 0x000fc8000bf05070 */
[----:B------:R-:W-:Y:S01]  /*3f10*/  UISETP.NE.U32.AND.EX UP0, UPT, URZ, URZ, UPT, UP0 ;  /* 0x000000ffff00728c */ /* 0x000fe2000bf05100 */
[----:B------:R-:W-:Y:S10]  /*3f20*/  BRA.U !UP1, `(.L_x_72) ;  /* 0x00000009093c7547 */ /* 0x000ff4000b800000 */
[----:B------:R-:W0:Y:S01]  /*3f30*/  LDCU.64 UR8, c[0x0][0x380] ;  /* 0x00007000ff0877ac */ /* 0x000e220008000a00 */
[----:B------:R-:W-:Y:S02]  /*3f40*/  IMAD.MOV.U32 R3, RZ, RZ, 0x500 ;  /* 0x00000500ff037424 */ /* 0x000fe400078e00ff */
[----:B------:R-:W-:Y:S01]  /*3f50*/  IMAD.MOV.U32 R2, RZ, RZ, RZ ;  /* 0x000000ffff027224 */ /* 0x000fe200078e00ff */
[----:B------:R-:W-:-:S04]  /*3f60*/  UIADD3 UR4, UP1, UPT, UR6, 0x1, URZ ;  /* 0x0000000106047890 */ /* 0x000fc8000ff3e0ff */
[----:B------:R-:W-:Y:S02]  /*3f70*/  ULEA.HI.X UR5, UR5, URZ, URZ, 0x16, UP1 ;  /* 0x000000ff05057291 */ /* 0x000fe400088fb4ff */
[----:B------:R-:W-:Y:S02]  /*3f80*/  ULOP3.LUT UR4, UR4, 0xfffffffe, URZ, 0xc0, !UPT ;  /* 0xfffffffe04047892 */ /* 0x000fe4000f8ec0ff */
[----:B------:R-:W-:Y:S01]  /*3f90*/  ULOP3.LUT UR5, UR5, 0x7fffff, URZ, 0xc0, !UPT ;  /* 0x007fffff05057892 */ /* 0x000fe2000f8ec0ff */
[----:B0-----:R-:W-:-:S04]  /*3fa0*/  LEA R6, P0, R0, UR8, 0x4 ;  /* 0x0000000800067c11 */ /* 0x001fc8000f8020ff */
[----:B------:R-:W-:Y:S02]  /*3fb0*/  IADD3 R6, P1, PT, R6, 0xe008, RZ ;  /* 0x0000e00806067810 */ /* 0x000fe40007f3e0ff */
[----:B------:R-:W-:-:S05]  /*3fc0*/  LEA.HI.X R5, R0, UR9, RZ, 0x4, P0 ;  /* 0x0000000900057c11 */ /* 0x000fca00080f24ff */
[----:B------:R-:W-:-:S07]  /*3fd0*/  IMAD.X R5, RZ, RZ, R5, P1 ;  /* 0x000000ffff057224 */ /* 0x000fce00008e0605 */
.L_x_73:
[----:B------:R-:W-:-:S05]  /*3fe0*/  IMAD.MOV.U32 R4, RZ, RZ, R6 ;  /* 0x000000ffff047224 */ /* 0x000fca00078e0006 */
[----:B------:R-:W2:Y:S04]  /*3ff0*/  LDG.E.64.CONSTANT R12, desc[UR10][R4.64+-0x9008] ;  /* 0xff6ff80a040c7981 */ /* 0x000ea8000c1e9b00 */
[----:B------:R-:W3:Y:S04]  /*4000*/  LDG.E.64.CONSTANT R8, desc[UR10][R4.64+-0x9000] ;  /* 0xff70000a04087981 */ /* 0x000ee8000c1e9b00 */
[----:B------:R-:W4:Y:S04]  /*4010*/  LDG.E.64.CONSTANT R10, desc[UR10][R4.64+-0x8008] ;  /* 0xff7ff80a040a7981 */ /* 0x000f28000c1e9b00 */
[----:B------:R-:W5:Y:S04]  /*4020*/  LDG.E.64.CONSTANT R6, desc[UR10][R4.64+-0x8000] ;  /* 0xff80000a04067981 */ /* 0x000f68000c1e9b00 */
[----:B------:R-:W5:Y:S04]  /*4030*/  LDG.E.64.CONSTANT R26, desc[UR10][R4.64+-0x7008] ;  /* 0xff8ff80a041a7981 */ /* 0x000f68000c1e9b00 */
[----:B------:R-:W5:Y:S04]  /*4040*/  LDG.E.64.CONSTANT R24, desc[UR10][R4.64+-0x7000] ;  /* 0xff90000a04187981 */ /* 0x000f68000c1e9b00 */
[----:B------:R-:W5:Y:S04]  /*4050*/  LDG.E.64.CONSTANT R20, desc[UR10][R4.64+-0x6008] ;  /* 0xff9ff80a04147981 */ /* 0x000f68000c1e9b00 */
[----:B------:R-:W5:Y:S01]  /*4060*/  LDG.E.64.CONSTANT R18, desc[UR10][R4.64+-0x6000] ;  /* 0xffa0000a04127981 */ /* 0x000f62000c1e9b00 */
[----:B--2---:R-:W-:-:S14]  /*4070*/  DSETP.GEU.AND P2, PT, |R16|, |R12|, PT ;  /* 0x4000000c1000722a */ /* 0x004fdc0003f4e200 */
[----:B---3--:R-:W-:-:S04]  /*4080*/  @P2 ISETP.GE.U32.AND P0, PT, R22, R8, PT ;  /* 0x000000081600220c */ /* 0x008fc80003f06070 */
[----:B------:R-:W-:-:S13]  /*4090*/  @P2 ISETP.GE.AND.EX P0, PT, R23, R9, PT, P0 ;  /* 0x000000091700220c */ /* 0x000fda0003f06300 */
[----:B------:R-:W-:-:S06]  /*40a0*/  @P2 DSETP.LT.OR P0, PT, |R12|, |R16|, !P0 ;  /* 0x400000100c00222a */ /* 0x000fcc0004701600 */
[----:B------:R-:W-:Y:S02]  /*40b0*/  @P2 FSEL R17, R17, R13, P0 ;  /* 0x0000000d11112208 */ /* 0x000fe40000000000 */
[----:B------:R-:W-:-:S03]  /*40c0*/  @P2 FSEL R14, R16, R12, P0 ;  /* 0x0000000c100e2208 */ /* 0x000fc60000000000 */
[----:B------:R-:W-:Y:S02]  /*40d0*/  @P2 IMAD.MOV.U32 R13, RZ, RZ, R17 ;  /* 0x000000ffff0d2224 */ /* 0x000fe400078e0011 */
[----:B------:R-:W2:Y:S01]  /*40e0*/  LDG.E.64.CONSTANT R16, desc[UR10][R4.64+-0x5008] ;  /* 0xffaff80a04107981 */ /* 0x000ea2000c1e9b00 */
[----:B------:R-:W-:-:S03]  /*40f0*/  @P2 IMAD.MOV.U32 R12, RZ, RZ, R14 ;  /* 0x000000ffff0c2224 */ /* 0x000fc600078e000e */
[----:B------:R-:W3:Y:S03]  /*4100*/  LDG.E.64.CONSTANT R14, desc[UR10][R4.64+-0x5000] ;  /* 0xffb0000a040e7981 */ /* 0x000ee6000c1e9b00 */
[----:B----4-:R-:W-:Y:S01]  /*4110*/  DSETP.GEU.AND P1, PT, |R12|, |R10|, PT ;  /* 0x4000000a0c00722a */ /* 0x010fe20003f2e200 */
[----:B------:R-:W-:Y:S02]  /*4120*/  @P2 SEL R8, R22, R8, P0 ;  /* 0x0000000816082207 */ /* 0x000fe40000000000 */
[----:B------:R-:W-:Y:S02]  /*4130*/  @P2 SEL R9, R23, R9, P0 ;  /* 0x0000000917092207 */ /* 0x000fe40000000000 */
[----:B------:R-:W4:Y:S09]  /*4140*/  LDG.E.64.CONSTANT R22, desc[UR10][R4.64+-0x4008] ;  /* 0xffbff80a04167981 */ /* 0x000f32000c1e9b00 */
[----:B-----5:R-:W-:-:S04]  /*4150*/  @P1 ISETP.GE.U32.AND P0, PT, R8, R6, PT ;  /* 0x000000060800120c */ /* 0x020fc80003f06070 */
[----:B------:R-:W-:-:S13]  /*4160*/  @P1 ISETP.GE.AND.EX P0, PT, R9, R7, PT, P0 ;  /* 0x000000070900120c */ /* 0x000fda0003f06300 */
[----:B------:R-:W-:-:S06]  /*4170*/  @P1 DSETP.LT.OR P0, PT, |R10|, |R12|, !P0 ;  /* 0x4000000c0a00122a */ /* 0x000fcc0004701600 */
[----:B------:R-:W-:Y:S02]  /*4180*/  @P1 FSEL R12, R12, R10, P0 ;  /* 0x0000000a0c0c1208 */ /* 0x000fe40000000000 */
[----:B------:R-:W-:-:S03]  /*4190*/  @P1 FSEL R13, R13, R11, P0 ;  /* 0x0000000b0d0d1208 */ /* 0x000fc60000000000 */
[----:B------:R-:W-:Y:S02]  /*41a0*/  @P1 IMAD.MOV.U32 R10, RZ, RZ, R12 ;  /* 0x000000ffff0a1224 */ /* 0x000fe400078e000c */
[----:B------:R-:W-:Y:S02]  /*41b0*/  @P1 IMAD.MOV.U32 R11, RZ, RZ, R13 ;  /* 0x000000ffff0b1224 */ /* 0x000fe400078e000d */
[----:B------:R-:W5:Y:S04]  /*41c0*/  LDG.E.64.CONSTANT R12, desc[UR10][R4.64+-0x4000] ;  /* 0xffc0000a040c7981 */ /* 0x000f68000c1e9b00 */
[----:B------:R-:W-:Y:S01]  /*41d0*/  DSETP.GEU.AND P2, PT, |R10|, |R26|, PT ;  /* 0x4000001a0a00722a */ /* 0x000fe20003f4e200 */
[----:B------:R-:W-:Y:S02]  /*41e0*/  @P1 SEL R6, R8, R6, P0 ;  /* 0x0000000608061207 */ /* 0x000fe40000000000 */
[----:B------:R-:W-:-:S11]  /*41f0*/  @P1 SEL R7, R9, R7, P0 ;  /* 0x0000000709071207 */ /* 0x000fd60000000000 */
[----:B------:R-:W-:-:S04]  /*4200*/  @P2 ISETP.GE.U32.AND P0, PT, R6, R24, PT ;  /* 0x000000180600220c */ /* 0x000fc80003f06070 */
[----:B------:R-:W-:-:S13]  /*4210*/  @P2 ISETP.GE.AND.EX P0, PT, R7, R25, PT, P0 ;  /* 0x000000190700220c */ /* 0x000fda0003f06300 */
[----:B------:R-:W-:-:S06]  /*4220*/  @P2 DSETP.LT.OR P0, PT, |R26|, |R10|, !P0 ;  /* 0x4000000a1a00222a */ /* 0x000fcc0004701600 */
[----:B------:R-:W-:Y:S02]  /*4230*/  @P2 FSEL R8, R10, R26, P0 ;  /* 0x0000001a0a082208 */ /* 0x000fe40000000000 */
[----:B------:R-:W-:-:S03]  /*4240*/  @P2 FSEL R11, R11, R27, P0 ;  /* 0x0000001b0b0b2208 */ /* 0x000fc60000000000 */
[----:B------:R-:W-:Y:S02]  /*4250*/  @P2 IMAD.MOV.U32 R26, RZ, RZ, R8 ;  /* 0x000000ffff1a2224 */ /* 0x000fe400078e0008 */
[----:B------:R-:W-:Y:S01]  /*4260*/  @P2 IMAD.MOV.U32 R27, RZ, RZ, R11 ;  /* 0x000000ffff1b2224 */ /* 0x000fe200078e000b */
[----:B------:R-:W5:Y:S04]  /*4270*/  LDG.E.64.CONSTANT R8, desc[UR10][R4.64+-0x3000] ;  /* 0xffd0000a04087981 */ /* 0x000f68000c1e9b00 */
[----:B------:R-:W5:Y:S01]  /*4280*/  LDG.E.64.CONSTANT R10, desc[UR10][R4.64+-0x3008] ;  /* 0xffcff80a040a7981 */ /* 0x000f62000c1e9b00 */
        /* <DEDUP_REMOVED lines=10> */
[----:B------:R-:W5:Y:S01]  /*4330*/  LDG.E.64.CONSTANT R6, desc[UR10][R4.64+-0x2008] ;  /* 0xffdff80a04067981 */ /* 0x000f62000c1e9b00 */
[----:B------:R-:W-:Y:S02]  /*4340*/  @P1 SEL R18, R24, R18, P0 ;  /* 0x0000001218121207 */ /* 0x000fe40000000000 */
[----:B------:R-:W-:Y:S02]  /*4350*/  @P1 SEL R19, R25, R19, P0 ;  /* 0x0000001319131207 */ /* 0x000fe40000000000 */
        /* <DEDUP_REMOVED lines=8> */
[----:B------:R-:W-:Y:S02]  /*43e0*/  @P2 IMAD.MOV.U32 R17, RZ, RZ, R21 ;  /* 0x000000ffff112224 */ /* 0x000fe400078e0015 */
[----:B------:R-:W2:Y:S04]  /*43f0*/  LDG.E.64.CONSTANT R20, desc[UR10][R4.64+-0x1008] ;  /* 0xffeff80a04147981 */ /* 0x000ea8000c1e9b00 */
[----:B----4-:R-:W-:Y:S01]  /*4400*/  DSETP.GEU.AND P1, PT, |R16|, |R22|, PT ;  /* 0x400000161000722a */ /* 0x010fe20003f2e200 */
[----:B------:R-:W-:Y:S02]  /*4410*/  @P2 SEL R14, R18, R14, P0 ;  /* 0x0000000e120e2207 */ /* 0x000fe40000000000 */
[----:B------:R-:W-:-:S02]  /*4420*/  @P2 SEL R15, R19, R15, P0 ;  /* 0x0000000f130f2207 */ /* 0x000fc40000000000 */
[----:B------:R-:W3:Y:S09]  /*4430*/  LDG.E.64.CONSTANT R18, desc[UR10][R4.64+-0x1000] ;  /* 0xfff0000a04127981 */ /* 0x000ef2000c1e9b00 */
[----:B-----5:R-:W-:-:S04]  /*4440*/  @P1 ISETP.GE.U32.AND P0, PT, R14, R12, PT ;  /* 0x0000000c0e00120c */ /* 0x020fc80003f06070 */
[----:B------:R-:W-:Y:S01]  /*4450*/  @P1 ISETP.GE.AND.EX P0, PT, R15, R13, PT, P0 ;  /* 0x0000000d0f00120c */ /* 0x000fe20003f06300 */
[----:B------:R-:W-:Y:S02]  /*4460*/  IMAD.MOV.U32 R26, RZ, RZ, R22 ;  /* 0x000000ffff1a7224 */ /* 0x000fe400078e0016 */
[----:B------:R-:W-:-:S10]  /*4470*/  IMAD.MOV.U32 R27, RZ, RZ, R23 ;  /* 0x000000ffff1b7224 */ /* 0x000fd400078e0017 */
[----:B------:R-:W-:Y:S01]  /*4480*/  @P1 DSETP.LT.OR P0, PT, |R22|, |R16|, !P0 ;  /* 0x400000101600122a */ /* 0x000fe20004701600 */
[----:B------:R-:W4:Y:S05]  /*4490*/  LDG.E.64.CONSTANT R22, desc[UR10][R4.64] ;  /* 0x0000000a04167981 */ /* 0x000f2a000c1e9b00 */
        /* <DEDUP_REMOVED lines=14> */
[----:B------:R-:W-:-:S06]  /*4580*/  @P2 IMAD.MOV.U32 R11, RZ, RZ, R27 ;  /* 0x000000ffff0b2224 */ /* 0x000fcc00078e001b */
        /* <DEDUP_REMOVED lines=10> */
[----:B------:R-:W-:Y:S02]  /*4630*/  @P1 SEL R24, R8, R24, P0 ;  /* 0x0000001808181207 */ /* 0x000fe40000000000 */
[----:B------:R-:W-:Y:S01]  /*4640*/  @P1 SEL R25, R9, R25, P0 ;  /* 0x0000001909191207 */ /* 0x000fe20000000000 */
[----:B------:R-:W-:-:S04]  /*4650*/  UIADD3 UR4, UP1, UPT, UR4, -0x2, URZ ;  /* 0xfffffffe04047890 */ /* 0x000fc8000ff3e0ff */
[----:B------:R-:W-:Y:S02]  /*4660*/  UIADD3.X UR5, UPT, UPT, UR5, -0x1, URZ, UP1, !UPT ;  /* 0xffffffff05057890 */ /* 0x000fe40008ffe4ff */
[----:B------:R-:W-:-:S04]  /*4670*/  UISETP.NE.U32.AND UP1, UPT, UR4, URZ, UPT ;  /* 0x000000ff0400728c */ /* 0x000fc8000bf25070 */
[----:B------:R-:W-:Y:S01]  /*4680*/  UISETP.NE.AND.EX UP1, UPT, UR5, URZ, UPT, UP1 ;  /* 0x000000ff0500728c */ /* 0x000fe2000bf25310 */
[----:B--2---:R-:W-:-:S14]  /*4690*/  DSETP.GEU.AND P2, PT, |R6|, |R20|, PT ;  /* 0x400000140600722a */ /* 0x004fdc0003f4e200 */
[----:B---3--:R-:W-:-:S04]  /*46a0*/  @P2 ISETP.GE.U32.AND P0, PT, R24, R18, PT ;  /* 0x000000121800220c */ /* 0x008fc80003f06070 */
[----:B------:R-:W-:-:S13]  /*46b0*/  @P2 ISETP.GE.AND.EX P0, PT, R25, R19, PT, P0 ;  /* 0x000000131900220c */ /* 0x000fda0003f06300 */
[----:B------:R-:W-:-:S06]  /*46c0*/  @P2 DSETP.LT.OR P0, PT, |R20|, |R6|, !P0 ;  /* 0x400000061400222a */ /* 0x000fcc0004701600 */
[----:B------:R-:W-:Y:S02]  /*46d0*/  @P2 FSEL R6, R6, R20, P0 ;  /* 0x0000001406062208 */ /* 0x000fe40000000000 */
[----:B------:R-:W-:-:S03]  /*46e0*/  @P2 FSEL R7, R7, R21, P0 ;  /* 0x0000001507072208 */ /* 0x000fc60000000000 */
[----:B------:R-:W-:Y:S02]  /*46f0*/  @P2 IMAD.MOV.U32 R20, RZ, RZ, R6 ;  /* 0x000000ffff142224 */ /* 0x000fe400078e0006 */
[----:B------:R-:W-:-:S06]  /*4700*/  @P2 IMAD.MOV.U32 R21, RZ, RZ, R7 ;  /* 0x000000ffff152224 */ /* 0x000fcc00078e0007 */
[----:B-----5:R-:W-:Y:S01]  /*4710*/  DSETP.GEU.AND P1, PT, |R20|, |R16|, PT ;  /* 0x400000101400722a */ /* 0x020fe20003f2e200 */
[----:B------:R-:W-:Y:S02]  /*4720*/  @P2 SEL R18, R24, R18, P0 ;  /* 0x0000001218122207 */ /* 0x000fe40000000000 */
[----:B------:R-:W-:-:S11]  /*4730*/  @P2 SEL R19, R25, R19, P0 ;  /* 0x0000001319132207 */ /* 0x000fd60000000000 */
[----:B----4-:R-:W-:-:S04]  /*4740*/  @P1 ISETP.GE.U32.AND P0, PT, R18, R22, PT ;  /* 0x000000161200120c */ /* 0x010fc80003f06070 */
[----:B------:R-:W-:Y:S02]  /*4750*/  @P1 ISETP.GE.AND.EX P0, PT, R19, R23, PT, P0 ;  /* 0x000000171300120c */ /* 0x000fe40003f06300 */
[----:B------:R-:W-:-:S05]  /*4760*/  IADD3 R6, P2, PT, R4, 0xa000, RZ ;  /* 0x0000a00004067810 */ /* 0x000fca0007f5e0ff */
[----:B------:R-:W-:-:S06]  /*4770*/  IMAD.X R5, RZ, RZ, R5, P2 ;  /* 0x000000ffff057224 */ /* 0x000fcc00010e0605 */
[----:B------:R-:W-:Y:S01]  /*4780*/  @P1 DSETP.LT.OR P0, PT, |R16|, |R20|, !P0 ;  /* 0x400000141000122a */ /* 0x000fe20004701600 */
[----:B------:R-:W-:-:S05]  /*4790*/  IADD3 R3, P2, PT, R3, 0xa00, RZ ;  /* 0x00000a0003037810 */ /* 0x000fca0007f5e0ff */
[----:B------:R-:W-:Y:S02]  /*47a0*/  @P1 FSEL R4, R20, R16, P0 ;  /* 0x0000001014041208 */ /* 0x000fe40000000000 */
[----:B------:R-:W-:Y:S01]  /*47b0*/  @P1 FSEL R21, R21, R17, P0 ;  /* 0x0000001115151208 */ /* 0x000fe20000000000 */
[----:B------:R-:W-:Y:S01]  /*47c0*/  IMAD.X R2, RZ, RZ, R2, P2 ;  /* 0x000000ffff027224 */ /* 0x000fe200010e0602 */
[----:B------:R-:W-:Y:S01]  /*47d0*/  @P1 SEL R22, R18, R22, P0 ;  /* 0x0000001612161207 */ /* 0x000fe20000000000 */
[----:B------:R-:W-:Y:S01]  /*47e0*/  @P1 IMAD.MOV.U32 R16, RZ, RZ, R4 ;  /* 0x000000ffff101224 */ /* 0x000fe200078e0004 */
[----:B------:R-:W-:Y:S01]  /*47f0*/  @P1 SEL R23, R19, R23, P0 ;  /* 0x0000001713171207 */ /* 0x000fe20000000000 */
[----:B------:R-:W-:Y:S01]  /*4800*/  @P1 IMAD.MOV.U32 R17, RZ, RZ, R21 ;  /* 0x000000ffff111224 */ /* 0x000fe200078e0015 */
[----:B------:R-:W-:Y:S06]  /*4810*/  BRA.U UP1, `(.L_x_73) ;  /* 0xfffffff501f07547 */ /* 0x000fec000b83ffff */
.L_x_72:
[----:B------:R-:W-:Y:S05]  /*4820*/  BRA.U !UP0, `(.L_x_71) ;  /* 0x0000000508107547 */ /* 0x000fea000b800000 */
[----:B------:R-:W0:Y:S02]  /*4830*/  LDC.64 R4, c[0x0][0x380] ;  /* 0x0000e000ff047b82 */ /* 0x000e240000000a00 */
[----:B0-----:R-:W-:-:S03]  /*4840*/  IMAD.WIDE.U32 R4, R0, 0x10, R4 ;  /* 0x0000001000047825 */ /* 0x001fc600078e0004 */
[----:B------:R-:W-:-:S04]  /*4850*/  LEA R24, P0, R3, R4, 0x4 ;  /* 0x0000000403187211 */ /* 0x000fc800078020ff */
[----:B------:R-:W-:-:S05]  /*4860*/  LEA.HI.X R25, R3, R5, R2, 0x4, P0 ;  /* 0x0000000503197211 */ /* 0x000fca00000f2402 */
[----:B------:R-:W2:Y:S04]  /*4870*/  LDG.E.64.CONSTANT R20, desc[UR10][R24.64] ;  /* 0x0000000a18147981 */ /* 0x000ea8000c1e9b00 */
[----:B------:R-:W3:Y:S04]  /*4880*/  LDG.E.64.CONSTANT R18, desc[UR10][R24.64+0x8] ;  /* 0x0000080a18127981 */ /* 0x000ee8000c1e9b00 */
[----:B------:R-:W4:Y:S04]  /*4890*/  LDG.E.64.CONSTANT R14, desc[UR10][R24.64+0x1000] ;  /* 0x0010000a180e7981 */ /* 0x000f28000c1e9b00 */
[----:B------:R-:W5:Y:S04]  /*48a0*/  LDG.E.64.CONSTANT R12, desc[UR10][R24.64+0x1008] ;  /* 0x0010080a180c7981 */ /* 0x000f68000c1e9b00 */
        /* <DEDUP_REMOVED lines=16> */
[----:B------:R-:W-:-:S11]  /*49b0*/  @P2 SEL R19, R23, R19, P0 ;  /* 0x0000001317132207 */ /* 0x000fd60000000000 */
[----:B-----5:R-:W-:-:S04]  /*49c0*/  @P1 ISETP.GE.U32.AND P0, PT, R18, R12, PT ;  /* 0x0000000c1200120c */ /* 0x020fc80003f06070 */
        /* <DEDUP_REMOVED lines=27> */
[----:B------:R-:W-:Y:S02]  /*4b80*/  @P1 SEL R5, R9, R5, P0 ;  /* 0x0000000509051207 */ /* 0x000fe40000000000 */
[----:B------:R-:W-:-:S05]  /*4b90*/  IADD3 R3, P1, PT, R3, 0x500, RZ ;  /* 0x0000050003037810 */ /* 0x000fca0007f3e0ff */
[----:B------:R-:W-:Y:S01]  /*4ba0*/  IMAD.X R2, RZ, RZ, R2, P1 ;  /* 0x000000ffff027224 */ /* 0x000fe200008e0602 */
[----:B--2---:R-:W-:-:S14]  /*4bb0*/  DSETP.GEU.AND P2, PT, |R6|, |R16|, PT ;  /* 0x400000100600722a */ /* 0x004fdc0003f4e200 */
[----:B------:R-:W-:-:S04]  /*4bc0*/  @P2 ISETP.GE.U32.AND P0, PT, R4, R26, PT ;  /* 0x0000001a0400220c */ /* 0x000fc80003f06070 */
[----:B------:R-:W-:-:S13]  /*4bd0*/  @P2 ISETP.GE.AND.EX P0, PT, R5, R27, PT, P0 ;  /* 0x0000001b0500220c */ /* 0x000fda0003f06300 */
[----:B------:R-:W-:-:S06]  /*4be0*/  @P2 DSETP.LT.OR P0, PT, |R16|, |R6|, !P0 ;  /* 0x400000061000222a */ /* 0x000fcc0004701600 */
[----:B------:R-:W-:Y:S02]  /*4bf0*/  @P2 FSEL R6, R6, R16, P0 ;  /* 0x0000001006062208 */ /* 0x000fe40000000000 */
[----:B------:R-:W-:Y:S02]  /*4c00*/  @P2 FSEL R7, R7, R17, P0 ;  /* 0x0000001107072208 */ /* 0x000fe40000000000 */
[----:B------:R-:W-:Y:S02]  /*4c10*/  @P2 SEL R26, R4, R26, P0 ;  /* 0x0000001a041a2207 */ /* 0x000fe40000000000 */
[----:B------:R-:W-:Y:S01]  /*4c20*/  @P2 SEL R27, R5, R27, P0 ;  /* 0x0000001b051b2207 */ /* 0x000fe20000000000 */
[----:B------:R-:W-:Y:S02]  /*4c30*/  @P2 IMAD.MOV.U32 R16, RZ, RZ, R6 ;  /* 0x000000ffff102224 */ /* 0x000fe400078e0006 */
[----:B------:R-:W-:Y:S02]  /*4c40*/  @P2 IMAD.MOV.U32 R17, RZ, RZ, R7 ;  /* 0x000000ffff112224 */ /* 0x000fe400078e0007 */
[----:B------:R-:W-:-:S02]  /*4c50*/  IMAD.MOV.U32 R22, RZ, RZ, R26 ;  /* 0x000000ffff167224 */ /* 0x000fc400078e001a */
[----:B------:R-:W-:-:S07]  /*4c60*/  IMAD.MOV.U32 R23, RZ, RZ, R27 ;  /* 0x000000ffff177224 */ /* 0x000fce00078e001b */
.L_x_71:
[----:B------:R-:W0:Y:S02]  /*4c70*/  LDCU UR4, c[0x0][0x390] ;  /* 0x00007200ff0477ac */ /* 0x000e240008000800 */
[----:B0-----:R-:W-:Y:S02]  /*4c80*/  USHF.R.S32.HI UR5, URZ, 0x1f, UR4 ;  /* 0x0000001fff057899 */ /* 0x001fe40008011404 */
[----:B------:R-:W-:-:S04]  /*4c90*/  ISETP.GE.U32.AND P0, PT, R3, UR4, PT ;  /* 0x0000000403007c0c */ /* 0x000fc8000bf06070 */
[----:B------:R-:W-:-:S13]  /*4ca0*/  ISETP.GE.AND.EX P0, PT, R2, UR5, PT, P0 ;  /* 0x0000000502007c0c */ /* 0x000fda000bf06300 */
[----:B------:R-:W-:Y:S05]  /*4cb0*/  @P0 BRA `(.L_x_74) ;  /* 0x00000008009c0947 */ /* 0x000fea0003800000 */
[----:B------:R-:W-:Y:S01]  /*4cc0*/  IADD3 R21, PT, PT, -R3, UR4, RZ ;  /* 0x0000000403157c10 */ /* 0x000fe2000fffe1ff */
[----:B------:R-:W-:Y:S03]  /*4cd0*/  BSSY.RECONVERGENT B1, `(.L_x_74) ;  /* 0x00000a5000017945 */ /* 0x000fe60003800200 */
[----:B------:R-:W-:-:S13]  /*4ce0*/  ISETP.GE.AND P0, PT, R0, R21, PT ;  /* 0x000000150000720c */ /* 0x000fda0003f06270 */
[----:B------:R-:W-:Y:S05]  /*4cf0*/  @P0 BRA `(.L_x_75) ;  /* 0x0000000800880947 */ /* 0x000fea0003800000 */
[----:B------:R-:W-:Y:S01]  /*4d00*/  LOP3.LUT R12, RZ, R0, RZ, 0x33, !PT ;  /* 0x00000000ff0c7212 */ /* 0x000fe200078e33ff */
[----:B------:R-:W-:Y:S01]  /*4d10*/  BSSY.RECONVERGENT B2, `(.L_x_76) ;  /* 0x0000032000027945 */ /* 0x000fe20003800200 */
[----:B------:R-:W-:Y:S02]  /*4d20*/  IMAD.MOV.U32 R20, RZ, RZ, R0 ;  /* 0x000000ffff147224 */ /* 0x000fe400078e0000 */
[----:B------:R-:W-:-:S04]  /*4d30*/  IADD3 R12, PT, PT, -R3, UR4, R12 ;  /* 0x00000004030c7c10 */ /* 0x000fc8000fffe10c */
[----:B------:R-:W-:-:S04]  /*4d40*/  LOP3.LUT R4, R12, 0x300, RZ, 0xc0, !PT ;  /* 0x000003000c047812 */ /* 0x000fc800078ec0ff */
[----:B------:R-:W-:-:S13]  /*4d50*/  ISETP.NE.AND P0, PT, R4, 0x300, PT ;  /* 0x000003000400780c */ /* 0x000fda0003f05270 */
[----:B------:R-:W-:Y:S05]  /*4d60*/  @!P0 BRA `(.L_x_77) ;  /* 0x0000000000b08947 */ /* 0x000fea0003800000 */
[----:B------:R-:W0:Y:S01]  /*4d70*/  LDCU.64 UR6, c[0x0][0x380] ;  /* 0x00007000ff0677ac */ /* 0x000e220008000a00 */
[----:B------:R-:W-:Y:S01]  /*4d80*/  IADD3 R5, P0, PT, R0, R3, RZ ;  /* 0x0000000300057210 */ /* 0x000fe20007f1e0ff */
[----:B------:R-:W-:Y:S01]  /*4d90*/  IMAD.MOV.U32 R20, RZ, RZ, R0 ;  /* 0x000000ffff147224 */ /* 0x000fe200078e0000 */
[----:B------:R-:W-:-:S03]  /*4da0*/  LEA.HI R4, R12, 0x1, RZ, 0x18 ;  /* 0x000000010c047811 */ /* 0x000fc600078fc0ff */
[----:B------:R-:W-:Y:S01]  /*4db0*/  IMAD.X R6, RZ, RZ, R2, P0 ;  /* 0x000000ffff067224 */ /* 0x000fe200000e0602 */
[----:B------:R-:W-:-:S05]  /*4dc0*/  LOP3.LUT R4, R4, 0x3, RZ, 0xc0, !PT ;  /* 0x0000000304047812 */ /* 0x000fca00078ec0ff */
[----:B------:R-:W-:Y:S01]  /*4dd0*/  IMAD.MOV R13, RZ, RZ, -R4 ;  /* 0x000000ffff0d7224 */ /* 0x000fe200078e0a04 */
[----:B0-----:R-:W-:-:S04]  /*4de0*/  LEA R14, P1, R5, UR6, 0x4 ;  /* 0x00000006050e7c11 */ /* 0x001fc8000f8220ff */
[----:B------:R-:W-:-:S09]  /*4df0*/  LEA.HI.X R5, R5, UR7, R6, 0x4, P1 ;  /* 0x0000000705057c11 */ /* 0x000fd200088f2406 */
.L_x_80:
[----:B------:R-:W-:-:S05]  /*4e00*/  IMAD.MOV.U32 R4, RZ, RZ, R14 ;  /* 0x000000ffff047224 */ /* 0x000fca00078e000e */
[----:B------:R-:W2:Y:S04]  /*4e10*/  LDG.E.64.CONSTANT R8, desc[UR10][R4.64] ;  /* 0x0000000a04087981 */ /* 0x000ea8000c1e9b00 */
[----:B------:R-:W3:Y:S01]  /*4e20*/  LDG.E.64.CONSTANT R6, desc[UR10][R4.64+0x8] ;  /* 0x0000080a04067981 */ /* 0x000ee2000c1e9b00 */
[----:B------:R-:W-:Y:S01]  /*4e30*/  VIADD R13, R13, 0x1 ;  /* 0x000000010d0d7836 */ /* 0x000fe20000000000 */
[----:B------:R-:W-:Y:S01]  /*4e40*/  BSSY.RECONVERGENT B3, `(.L_x_78) ;  /* 0x000001b000037945 */ /* 0x000fe20003800200 */
[----:B------:R-:W-:Y:S01]  /*4e50*/  IMAD.MOV.U32 R15, RZ, RZ, R22 ;  /* 0x000000ffff0f7224 */ /* 0x000fe200078e0016 */
        /* <DEDUP_REMOVED lines=25> */
.L_x_79:
[----:B------:R-:W-:Y:S05]  /*4ff0*/  BSYNC.RECONVERGENT B3 ;  /* 0x0000000000037941 */ /* 0x000fea0003800200 */
.L_x_78:
[----:B------:R-:W-:Y:S02]  /*5000*/  IMAD.X R5, RZ, RZ, R5, P3 ;  /* 0x000000ffff057224 */ /* 0x000fe400018e0605 */
[----:B------:R-:W-:Y:S01]  /*5010*/  VIADD R20, R20, 0x100 ;  /* 0x0000010014147836 */ /* 0x000fe20000000000 */
[----:B------:R-:W-:Y:S06]  /*5020*/  @P2 BRA `(.L_x_80) ;  /* 0xfffffffc00742947 */ /* 0x000fec000383ffff */
.L_x_77:
[----:B------:R-:W-:Y:S05]  /*5030*/  BSYNC.RECONVERGENT B2 ;  /* 0x0000000000027941 */ /* 0x000fea0003800200 */
.L_x_76:
[----:B------:R-:W-:-:S13]  /*5040*/  ISETP.GE.U32.AND P0, PT, R12, 0x300, PT ;  /* 0x000003000c00780c */ /* 0x000fda0003f06070 */
[----:B------:R-:W-:Y:S05]  /*5050*/  @!P0 BRA `(.L_x_75) ;  /* 0x0000000400b08947 */ /* 0x000fea0003800000 */
[----:B------:R-:W0:Y:S01]  /*5060*/  LDCU.64 UR6, c[0x0][0x380] ;  /* 0x00007000ff0677ac */ /* 0x000e220008000a00 */
[----:B------:R-:W-:-:S05]  /*5070*/  IADD3 R3, P0, PT, R20, R3, RZ ;  /* 0x0000000314037210 */ /* 0x000fca0007f1e0ff */
[----:B------:R-:W-:Y:S01]  /*5080*/  IMAD.X R2, RZ, RZ, R2, P0 ;  /* 0x000000ffff027224 */ /* 0x000fe200000e0602 */
[----:B0-----:R-:W-:-:S04]  /*5090*/  LEA R8, P1, R3, UR6, 0x4 ;  /* 0x0000000603087c11 */ /* 0x001fc8000f8220ff */
[----:B------:R-:W-:Y:S02]  /*50a0*/  IADD3 R8, P0, PT, R8, 0x3008, RZ ;  /* 0x0000300808087810 */ /* 0x000fe40007f1e0ff */
[----:B------:R-:W-:-:S05]  /*50b0*/  LEA.HI.X R9, R3, UR7, R2, 0x4, P1 ;  /* 0x0000000703097c11 */ /* 0x000fca00088f2402 */
[----:B------:R-:W-:-:S07]  /*50c0*/  IMAD.X R9, RZ, RZ, R9, P0 ;  /* 0x000000ffff097224 */ /* 0x000fce00000e0609 */
.L_x_89:
[----:B------:R-:W2:Y:S04]  /*50d0*/  LDG.E.64.CONSTANT R10, desc[UR10][R8.64+-0x3008] ;  /* 0xffcff80a080a7981 */ /* 0x000ea8000c1e9b00 */
[----:B------:R-:W3:Y:S04]  /*50e0*/  LDG.E.64.CONSTANT R12, desc[UR10][R8.64+-0x3000] ;  /* 0xffd0000a080c7981 */ /* 0x000ee8000c1e9b00 */
[----:B------:R0:W5:Y:S04]  /*50f0*/  LDG.E.64.CONSTANT R6, desc[UR10][R8.64+-0x2008] ;  /* 0xffdff80a08067981 */ /* 0x000168000c1e9b00 */
        /* <DEDUP_REMOVED lines=22> */
.L_x_82:
[----:B------:R-:W-:Y:S05]  /*5260*/  BSYNC.RECONVERGENT B2 ;  /* 0x0000000000027941 */ /* 0x000fea0003800200 */
.L_x_81:
        /* <DEDUP_REMOVED lines=25> */
.L_x_84:
[----:B------:R-:W-:Y:S05]  /*5400*/  BSYNC.RECONVERGENT B2 ;  /* 0x0000000000027941 */ /* 0x000fea0003800200 */
.L_x_83:
        /* <DEDUP_REMOVED lines=21> */
.L_x_86:
[----:B------:R-:W-:Y:S05]  /*5560*/  BSYNC.RECONVERGENT B2 ;  /* 0x0000000000027941 */ /* 0x000fea0003800200 */
.L_x_85:
        /* <DEDUP_REMOVED lines=21> */
.L_x_88:
[----:B------:R-:W-:Y:S05]  /*56c0*/  BSYNC.RECONVERGENT B2 ;  /* 0x0000000000027941 */ /* 0x000fea0003800200 */
.L_x_87:
[----:B------:R-:W-:Y:S01]  /*56d0*/  VIADD R20, R20, 0x400 ;  /* 0x0000040014147836 */ /* 0x000fe20000000000 */
[----:B------:R-:W-:-:S04]  /*56e0*/  IADD3 R8, P1, PT, R8, 0x4000, RZ ;  /* 0x0000400008087810 */ /* 0x000fc80007f3e0ff */
[----:B------:R-:W-:Y:S01]  /*56f0*/  ISETP.GE.AND P0, PT, R20, R21, PT ;  /* 0x000000151400720c */ /* 0x000fe20003f06270 */
[----:B------:R-:W-:-:S12]  /*5700*/  IMAD.X R9, RZ, RZ, R9, P1 ;  /* 0x000000ffff097224 */ /* 0x000fd800008e0609 */
[----:B------:R-:W-:Y:S05]  /*5710*/  @!P0 BRA `(.L_x_89) ;  /* 0xfffffff8006c8947 */ /* 0x000fea000383ffff */
.L_x_75:
[----:B------:R-:W-:Y:S05]  /*5720*/  BSYNC.RECONVERGENT B1 ;  /* 0x0000000000017941 */ /* 0x000fea0003800200 */
.L_x_74:
[----:B------:R-:W0:Y:S01]  /*5730*/  S2R R8, SR_LANEID ;  /* 0x0000000000087919 */ /* 0x000e220000000000 */
[----:B------:R-:W-:Y:S01]  /*5740*/  BSSY.RECONVERGENT B1, `(.L_x_90) ;  /* 0x000001f000017945 */ /* 0x000fe20003800200 */
[----:B------:R-:W-:Y:S01]  /*5750*/  IMAD.MOV.U32 R11, RZ, RZ, R22 ;  /* 0x000000ffff0b7224 */ /* 0x000fe200078e0016 */
[----:B------:R1:W2:Y:S01]  /*5760*/  SHFL.DOWN PT, R4, R16, 0x1, 0x1f ;  /* 0x08201f0010047f89 */ /* 0x0002a200000e0000 */
[----:B------:R-:W-:Y:S02]  /*5770*/  IMAD.MOV.U32 R12, RZ, RZ, R23 ;  /* 0x000000ffff0c7224 */ /* 0x000fe400078e0017 */
[----:B------:R-:W-:Y:S01]  /*5780*/  IMAD.MOV.U32 R2, RZ, RZ, R16 ;  /* 0x000000ffff027224 */ /* 0x000fe200078e0010 */
[----:B------:R1:W3:Y:S01]  /*5790*/  SHFL.DOWN PT, R5, R17, 0x1, 0x1f ;  /* 0x08201f0011057f89 */ /* 0x0002e200000e0000 */
        /* <DEDUP_REMOVED lines=25> */
.L_x_91:
[----:B------:R-:W-:Y:S05]  /*5930*/  BSYNC.RECONVERGENT B1 ;  /* 0x0000000000017941 */ /* 0x000fea0003800200 */
.L_x_90:
        /* <DEDUP_REMOVED lines=31> */
.L_x_93:
[----:B------:R-:W-:Y:S05]  /*5b30*/  BSYNC.RECONVERGENT B1 ;  /* 0x0000000000017941 */ /* 0x000fea0003800200 */
.L_x_92:
[----:B------:R-:W-:Y:S01]  /*5b40*/  ISETP.GT.AND P0, PT, R8, 0x1b, PT ;  /* 0x0000001b0800780c */ /* 0x000fe20003f04270 */
[----:B-1----:R1:W1:Y:S01]  /*5b50*/  SHFL.DOWN PT, R6, R4, 0x4, 0x1f ;  /* 0x08801f0004067f89 */ /* 0x00226200000e0000 */
[----:B------:R-:W-:Y:S01]  /*5b60*/  BSSY.RECONVERGENT B1, `(.L_x_94) ;  /* 0x000001d000017945 */ /* 0x000fe20003800200 */
[----:B0-----:R-:W-:Y:S02]  /*5b70*/  IMAD.MOV.U32 R11, RZ, RZ, R9 ;  /* 0x000000ffff0b7224 */ /* 0x001fe400078e0009 */
[----:B--2---:R0:W2:Y:S01]  /*5b80*/  SHFL.DOWN PT, R7, R5, 0x4, 0x1f ;  /* 0x08801f0005077f89 */ /* 0x0040a200000e0000 */
[----:B------:R-:W-:Y:S02]  /*5b90*/  IMAD.MOV.U32 R12, RZ, RZ, R10 ;  /* 0x000000ffff0c7224 */ /* 0x000fe400078e000a */
[----:B------:R-:W-:Y:S01]  /*5ba0*/  IMAD.MOV.U32 R2, RZ, RZ, R4 ;  /* 0x000000ffff027224 */ /* 0x000fe200078e0004 */
[----:B---3--:R0:W3:Y:S01]  /*5bb0*/  SHFL.DOWN PT, R14, R9, 0x4, 0x1f ;  /* 0x08801f00090e7f89 */ /* 0x0080e200000e0000 */
[----:B------:R-:W-:-:S03]  /*5bc0*/  IMAD.MOV.U32 R3, RZ, RZ, R5 ;  /* 0x000000ffff037224 */ /* 0x000fc600078e0005 */
[----:B----4-:R0:W4:Y:S01]  /*5bd0*/  SHFL.DOWN PT, R13, R10, 0x4, 0x1f ;  /* 0x08801f000a0d7f89 */ /* 0x01012200000e0000 */
        /* <DEDUP_REMOVED lines=21> */
.L_x_95:
[----:B------:R-:W-:Y:S05]  /*5d30*/  BSYNC.RECONVERGENT B1 ;  /* 0x0000000000017941 */ /* 0x000fea0003800200 */
.L_x_94:
        /* <DEDUP_REMOVED lines=31> */
.L_x_97:
[----:B------:R-:W-:Y:S05]  /*5f30*/  BSYNC.RECONVERGENT B1 ;  /* 0x0000000000017941 */ /* 0x000fea0003800200 */
.L_x_96:
[----:B------:R-:W-:Y:S01]  /*5f40*/  ISETP.GT.AND P0, PT, R8, 0xf, PT ;  /* 0x0000000f0800780c */ /* 0x000fe20003f04270 */
[----:B-1----:R1:W1:Y:S01]  /*5f50*/  SHFL.DOWN PT, R6, R4, 0x10, 0x1f ;  /* 0x0a001f0004067f89 */ /* 0x00226200000e0000 */
[----:B------:R-:W-:Y:S01]  /*5f60*/  BSSY.RECONVERGENT B1, `(.L_x_98) ;  /* 0x000001d000017945 */ /* 0x000fe20003800200 */
[----:B---3--:R-:W-:Y:S02]  /*5f70*/  IMAD.MOV.U32 R14, RZ, RZ, R9 ;  /* 0x000000ffff0e7224 */ /* 0x008fe400078e0009 */
[----:B--2---:R2:W3:Y:S01]  /*5f80*/  SHFL.DOWN PT, R7, R5, 0x10, 0x1f ;  /* 0x0a001f0005077f89 */ /* 0x0044e200000e0000 */
[----:B------:R-:W-:Y:S02]  /*5f90*/  IMAD.MOV.U32 R15, RZ, RZ, R10 ;  /* 0x000000ffff0f7224 */ /* 0x000fe400078e000a */
[----:B------:R-:W-:Y:S01]  /*5fa0*/  IMAD.MOV.U32 R2, RZ, RZ, R4 ;  /* 0x000000ffff027224 */ /* 0x000fe200078e0004 */
[----:B0-----:R2:W0:Y:S01]  /*5fb0*/  SHFL.DOWN PT, R12, R9, 0x10, 0x1f ;  /* 0x0a001f00090c7f89 */ /* 0x00142200000e0000 */
[----:B------:R-:W-:-:S03]  /*5fc0*/  IMAD.MOV.U32 R3, RZ, RZ, R5 ;  /* 0x000000ffff037224 */ /* 0x000fc600078e0005 */
[----:B------:R2:W0:Y:S01]  /*5fd0*/  SHFL.DOWN PT, R11, R10, 0x10, 0x1f ;  /* 0x0a001f000a0b7f89 */ /* 0x00042200000e0000 */
[----:B------:R-:W-:Y:S05]  /*5fe0*/  @P0 BRA `(.L_x_99) ;  /* 0x0000000000500947 */ /* 0x000fea0003800000 */
[----:B-1-3--:R-:W-:Y:S01]  /*5ff0*/  DSETP.GEU.AND P0, PT, |R4|, |R6|, PT ;  /* 0x400000060400722a */ /* 0x00afe20003f0e200 */
        /* <DEDUP_REMOVED lines=19> */
.L_x_99:
[----:B------:R-:W-:Y:S05]  /*6130*/  BSYNC.RECONVERGENT B1 ;  /* 0x0000000000017941 */ /* 0x000fea0003800200 */
.L_x_98:
[----:B------:R-:W-:Y:S01]  /*6140*/  ISETP.NE.AND P0, PT, R8, RZ, PT ;  /* 0x000000ff0800720c */ /* 0x000fe20003f05270 */
[----:B------:R-:W-:-:S12]  /*6150*/  BSSY.RECONVERGENT B1, `(.L_x_100) ;  /* 0x000000a000017945 */ /* 0x000fd80003800200 */
[----:B------:R-:W-:Y:S05]  /*6160*/  @P0 BRA `(.L_x_101) ;  /* 0x0000000000200947 */ /* 0x000fea0003800000 */
[----:B-1----:R-:W1:Y:S01]  /*6170*/  S2R R6, SR_CgaCtaId ;  /* 0x0000000000067919 */ /* 0x002e620000008800 */
[----:B--2---:R-:W-:Y:S02]  /*6180*/  MOV R5, 0x400 ;  /* 0x0000040000057802 */ /* 0x004fe40000000f00 */
[----:B------:R-:W-:-:S04]  /*6190*/  SHF.R.U32.HI R4, RZ, 0x1, R0 ;  /* 0x00000001ff047819 */ /* 0x000fc80000011600 */
[----:B------:R-:W-:Y:S02]  /*61a0*/  LOP3.LUT R4, R4, 0x1f0, RZ, 0xc0, !PT ;  /* 0x000001f004047812 */ /* 0x000fe400078ec0ff */
[----:B-1----:R-:W-:-:S05]  /*61b0*/  LEA R5, R6, R5, 0x18 ;  /* 0x0000000506057211 */ /* 0x002fca00078ec0ff */
[----:B------:R-:W-:-:S05]  /*61c0*/  IMAD.IADD R5, R4, 0x1, R5 ;  /* 0x0000000104057824 */ /* 0x000fca00078e0205 */
[----:B------:R1:W-:Y:S04]  /*61d0*/  STS.64 [R5+0x10], R14 ;  /* 0x0000100e05007388 */ /* 0x0003e80000000a00 */
[----:B------:R1:W-:Y:S02]  /*61e0*/  STS.64 [R5+0x8], R2 ;  /* 0x0000080205007388 */ /* 0x0003e40000000a00 */
.L_x_101:
[----:B------:R-:W-:Y:S05]  /*61f0*/  BSYNC.RECONVERGENT B1 ;  /* 0x0000000000017941 */ /* 0x000fea0003800200 */
.L_x_100:
[----:B------:R-:W-:Y:S01]  /*6200*/  BAR.SYNC.DEFER_BLOCKING 0x0 ;  /* 0x0000000000007b1d */ /* 0x000fe20000010000 */
[----:B------:R-:W-:-:S13]  /*6210*/  ISETP.NE.AND P1, PT, R0, RZ, PT ;  /* 0x000000ff0000720c */ /* 0x000fda0003f25270 */
[----:B------:R-:W-:Y:S05]  /*6220*/  @P1 BRA `(.L_x_34) ;  /* 0x00000008008c1947 */ /* 0x000fea0003800000 */
[----:B-12---:R-:W1:Y:S01]  /*6230*/  S2R R5, SR_CgaCtaId ;  /* 0x0000000000057919 */ /* 0x006e620000008800 */
[----:B------:R-:W-:Y:S01]  /*6240*/  MOV R0, 0x400 ;  /* 0x0000040000007802 */ /* 0x000fe20000000f00 */
[----:B------:R-:W-:Y:S03]  /*6250*/  BSSY.RECONVERGENT B1, `(.L_x_102) ;  /* 0x000001a000017945 */ /* 0x000fe60003800200 */
[----:B-1----:R-:W-:-:S05]  /*6260*/  LEA R0, R5, R0, 0x18 ;  /* 0x0000000005007211 */ /* 0x002fca00078ec0ff */
[----:B------:R-:W1:Y:S04]  /*6270*/  LDS.64 R16, [R0+0x18] ;  /* 0x0000180000107984 */ /* 0x000e680000000a00 */
[----:B---3--:R-:W2:Y:S04]  /*6280*/  LDS.128 R4, [R0+0x20] ;  /* 0x0000200000047984 */ /* 0x008ea80000000c00 */
[----:B0---4-:R0:W3:Y:S04]  /*6290*/  LDS.64 R12, [R0+0x80] ;  /* 0x00008000000c7984 */ /* 0x0110e80000000a00 */
[----:B------:R0:W4:Y:S01]  /*62a0*/  LDS.128 R8, [R0+0x30] ;  /* 0x0000300000087984 */ /* 0x0001220000000c00 */
[----:B-1----:R-:W-:Y:S01]  /*62b0*/  DSETP.GEU.AND P0, PT, |R2|, |R16|, PT ;  /* 0x400000100200722a */ /* 0x002fe20003f0e200 */
[----:B------:R-:W-:-:S02]  /*62c0*/  IMAD.MOV.U32 R24, RZ, RZ, R16 ;  /* 0x000000ffff187224 */ /* 0x000fc400078e0010 */
[----:B------:R-:W-:Y:S02]  /*62d0*/  IMAD.MOV.U32 R25, RZ, RZ, R17 ;  /* 0x000000ffff197224 */ /* 0x000fe400078e0011 */
[----:B--2---:R-:W-:Y:S02]  /*62e0*/  IMAD.MOV.U32 R27, RZ, RZ, R4 ;  /* 0x000000ffff1b7224 */ /* 0x004fe400078e0004 */
[----:B------:R-:W-:-:S07]  /*62f0*/  IMAD.MOV.U32 R29, RZ, RZ, R5 ;  /* 0x000000ffff1d7224 */ /* 0x000fce00078e0005 */
[----:B0--34-:R-:W-:Y:S05]  /*6300*/  @!P0 BRA `(.L_x_103) ;  /* 0x0000000000388947 */ /* 0x019fea0003800000 */
        /* <DEDUP_REMOVED lines=14> */
.L_x_103:
[----:B------:R-:W-:Y:S05]  /*63f0*/  BSYNC.RECONVERGENT B1 ;  /* 0x0000000000017941 */ /* 0x000fea0003800200 */
.L_x_102:
        /* <DEDUP_REMOVED lines=23> */
.L_x_105:
[----:B------:R-:W-:Y:S05]  /*6570*/  BSYNC.RECONVERGENT B1 ;  /* 0x0000000000017941 */ /* 0x000fea0003800200 */
.L_x_104:
        /* <DEDUP_REMOVED lines=21> */
.L_x_107:
[----:B------:R-:W-:Y:S05]  /*66d0*/  BSYNC.RECONVERGENT B1 ;  /* 0x0000000000017941 */ /* 0x000fea0003800200 */
.L_x_106:
        /* <DEDUP_REMOVED lines=23> */
.L_x_109:
[----:B------:R-:W-:Y:S05]  /*6850*/  BSYNC.RECONVERGENT B1 ;  /* 0x0000000000017941 */ /* 0x000fea0003800200 */
.L_x_108:
        /* <DEDUP_REMOVED lines=21> */
.L_x_111:
[----:B------:R-:W-:Y:S05]  /*69b0*/  BSYNC.RECONVERGENT B1 ;  /* 0x0000000000017941 */ /* 0x000fea0003800200 */
.L_x_110:
        /* <DEDUP_REMOVED lines=21> */
.L_x_113:
[----:B------:R-:W-:Y:S05]  /*6b10*/  BSYNC.RECONVERGENT B1 ;  /* 0x0000000000017941 */ /* 0x000fea0003800200 */
.L_x_112:
        /* <DEDUP_REMOVED lines=20> */
.L_x_34:
[----:B------:R-:W-:Y:S05]  /*6c60*/  BSYNC.RECONVERGENT B0 ;  /* 0x0000000000007941 */ /* 0x000fea0003800200 */
.L_x_1:
[----:B------:R-:W-:Y:S05]  /*6c70*/  @P1 EXIT ;  /* 0x000000000000194d */ /* 0x000fea0003800000 */
[----:B012---:R-:W0:Y:S02]  /*6c80*/  LDC.64 R4, c[0x0][0x388] ;  /* 0x0000e200ff047b82 */ /* 0x007e240000000a00 */
[----:B0-----:R-:W-:Y:S04]  /*6c90*/  STG.E.64 desc[UR10][R4.64], R2 ;  /* 0x0000000204007986 */ /* 0x001fe8000c101b0a */
[----:B------:R-:W-:Y:S01]  /*6ca0*/  STG.E.64 desc[UR10][R4.64+0x8], R14 ;  /* 0x0000080e04007986 */ /* 0x000fe2000c101b0a */
[----:B------:R-:W-:Y:S05]  /*6cb0*/  EXIT ;  /* 0x000000000000794d */ /* 0x000fea0003800000 */
.L_x_114:
        /* <DEDUP_REMOVED lines=12> */
.L_x_733:


//--------------------- .text._ZN6thrust24THRUST_300001_SM_1000_NS8cuda_cub4core6detail13_kernel_agentINS1_8__reduce10DrainAgentIlEEJN3cub18CUB_300001_SM_10009GridQueueIyEElEEEvDpT0_ --------------------------
	.section	.text._ZN6thrust24THRUST_300001_SM_1000_NS8cuda_cub4core6detail13_kernel_agentINS1_8__reduce10DrainAgentIlEEJN3cub18CUB_300001_SM_10009GridQueueIyEElEEEvDpT0_,"ax",@progbits
	.align	128
        .global         _ZN6thrust24THRUST_300001_SM_1000_NS8cuda_cub4core6detail13_kernel_agentINS1_8__reduce10DrainAgentIlEEJN3cub18CUB_300001_SM_10009GridQueueIyEElEEEvDpT0_
        .type           _ZN6thrust24THRUST_300001_SM_1000_NS8cuda_cub4core6detail13_kernel_agentINS1_8__reduce10DrainAgentIlEEJN3cub18CUB_300001_SM_10009GridQueueIyEElEEEvDpT0_,@function
        .size           _ZN6thrust24THRUST_300001_SM_1000_NS8cuda_cub4core6detail13_kernel_agentINS1_8__reduce10DrainAgentIlEEJN3cub18CUB_300001_SM_10009GridQueueIyEElEEEvDpT0_,(.L_x_734 - _ZN6thrust24THRUST_300001_SM_1000_NS8cuda_cub4core6detail13_kernel_agentINS1_8__reduce10DrainAgentIlEEJN3cub18CUB_300001_SM_10009GridQueueIyEElEEEvDpT0_)
        .other          _ZN6thrust24THRUST_300001_SM_1000_NS8cuda_cub4core6detail13_kernel_agentINS1_8__reduce10DrainAgentIlEEJN3cub18CUB_300001_SM_10009GridQueueIyEElEEEvDpT0_,@"STO_CUDA_ENTRY STV_DEFAULT"
_ZN6thrust24THRUST_300001_SM_1000_NS8cuda_cub4core6detail13_kernel_agentINS1_8__reduce10DrainAgentIlEEJN3cub18CUB_300001_SM_10009GridQueueIyEElEEEvDpT0_:
.text._ZN6thrust24THRUST_300001_SM_1000_NS8cuda_cub4core6detail13_kernel_agentINS1_8__reduce10DrainAgentIlEEJN3cub18CUB_300001_SM_10009GridQueueIyEElEEEvDpT0_:
[----:B------:R-:W-:Y:S08]  /*0000*/  LDC R1, c[0x0][0x37c] ;  /* 0x0000df00ff017b82 */ /* 0x000ff00000000800 */
[----:B------:R-:W0:Y:S01]  /*0010*/  LDC.64 R2, c[0x0][0x380] ;  /* 0x0000e000ff027b82 */ /* 0x000e220000000a00 */
[----:B------:R-:W0:Y:S07]  /*0020*/  LDCU.64 UR4, c[0x0][0x358] ;  /* 0x00006b00ff0477ac */ /* 0x000e2e0008000a00 */
[----:B------:R-:W1:Y:S01]  /*0030*/  LDC.64 R4, c[0x0][0x388] ;  /* 0x0000e200ff047b82 */ /* 0x000e620000000a00 */
[----:B0-----:R-:W-:Y:S04]  /*0040*/  STG.E.64 desc[UR4][R2.64+0x8], RZ ;  /* 0x000008ff02007986 */ /* 0x001fe8000c101b04 */
[----:B-1----:R-:W-:Y:S01]  /*0050*/  STG.E.64 desc[UR4][R2.64], R4 ;  /* 0x0000000402007986 */ /* 0x002fe2000c101b04 */
[----:B------:R-:W-:Y:S05]  /*0060*/  EXIT ;  /* 0x000000000000794d */ /* 0x000fea0003800000 */
.L_x_115:
        /* <DEDUP_REMOVED lines=9> */
.L_x_734:


//--------------------- .text._ZN6thrust24THRUST_300001_SM_1000_NS8cuda_cub4core6detail13_kernel_agentINS1_8__reduce11ReduceAgentINS0_12zip_iteratorIN4cuda3std3__45tupleIJNS0_10device_ptrIdEENS0_17counting_iteratorIlNS0_11use_defaultESF_SF_EEEEEEEPNSB_IJdlEEESJ_lNS1_9__extrema9arg_max_fIdl10comparatorEEEEJSI_SK_lN3cub18CUB_300001_SM_100013GridEvenShareIlEENSR_9GridQueueIyEESO_EEEvDpT0_ --------------------------
	.section	.text._ZN6thrust24THRUST_300001_SM_1000_NS8cuda_cub4core6detail13_kernel_agentINS1_8__reduce11ReduceAgentINS0_12zip_iteratorIN4cuda3std3__45tupleIJNS0_10device_ptrIdEENS0_17counting_iteratorIlNS0_11use_defaultESF_SF_EEEEEEEPNSB_IJdlEEESJ_lNS1_9__extrema9arg_max_fIdl10comparatorEEEEJSI_SK_lN3cub18CUB_300001_SM_100013GridEvenShareIlEENSR_9GridQueueIyEESO_EEEvDpT0_,"ax",@progbits
	.align	128
        .global         _ZN6thrust24THRUST_300001_SM_1000_NS8cuda_cub4core6detail13_kernel_agentINS1_8__reduce11ReduceAgentINS0_12zip_iteratorIN4cuda3std3__45tupleIJNS0_10device_ptrIdEENS0_17counting_iteratorIlNS0_11use_defaultESF_SF_EEEEEEEPNSB_IJdlEEESJ_lNS1_9__extrema9arg_max_fIdl10comparatorEEEEJSI_SK_lN3cub18CUB_300001_SM_100013GridEvenShareIlEENSR_9GridQueueIyEESO_EEEvDpT0_
        .type           _ZN6thrust24THRUST_300001_SM_1000_NS8cuda_cub4core6detail13_kernel_agentINS1_8__reduce11ReduceAgentINS0_12zip_iteratorIN4cuda3std3__45tupleIJNS0_10device_ptrIdEENS0_17counting_iteratorIlNS0_11use_defaultESF_SF_EEEEEEEPNSB_IJdlEEESJ_lNS1_9__extrema9arg_max_fIdl10comparatorEEEEJSI_SK_lN3cub18CUB_300001_SM_100013GridEvenShareIlEENSR_9GridQueueIyEESO_EEEvDpT0_,@function
        .size           _ZN6thrust24THRUST_300001_SM_1000_NS8cuda_cub4core6detail13_kernel_agentINS1_8__reduce11ReduceAgentINS0_12zip_iteratorIN4cuda3std3__45tupleIJNS0_10device_ptrIdEENS0_17counting_iteratorIlNS0_11use_defaultESF_SF_EEEEEEEPNSB_IJdlEEESJ_lNS1_9__extrema9arg_max_fIdl10comparatorEEEEJSI_SK_lN3cub18CUB_300001_SM_100013GridEvenShareIlEENSR_9GridQueueIyEESO_EEEvDpT0_,(.L_x_735 - _ZN6thrust24THRUST_300001_SM_1000_NS8cuda_cub4core6detail13_kernel_agentINS1_8__reduce11ReduceAgentINS0_12zip_iteratorIN4cuda3std3__45tupleIJNS0_10device_ptrIdEENS0_17counting_iteratorIlNS0_11use_defaultESF_SF_EEEEEEEPNSB_IJdlEEESJ_lNS1_9__extrema9arg_max_fIdl10comparatorEEEEJSI_SK_lN3cub18CUB_300001_SM_100013GridEvenShareIlEENSR_9GridQueueIyEESO_EEEvDpT0_)
        .other          _ZN6thrust24THRUST_300001_SM_1000_NS8cuda_cub4core6detail13_kernel_agentINS1_8__reduce11ReduceAgentINS0_12zip_iteratorIN4cuda3std3__45tupleIJNS0_10device_ptrIdEENS0_17counting_iteratorIlNS0_11use_defaultESF_SF_EEEEEEEPNSB_IJdlEEESJ_lNS1_9__extrema9arg_max_fIdl10comparatorEEEEJSI_SK_lN3cub18CUB_300001_SM_100013GridEvenShareIlEENSR_9GridQueueIyEESO_EEEvDpT0_,@"STO_CUDA_ENTRY STV_DEFAULT"
_ZN6thrust24THRUST_300001_SM_1000_NS8cuda_cub4core6detail13_kernel_agentINS1_8__reduce11ReduceAgentINS0_12zip_iteratorIN4cuda3std3__45tupleIJNS0_10device_ptrIdEENS0_17counting_iteratorIlNS0_11use_defaultESF_SF_EEEEEEEPNSB_IJdlEEESJ_lNS1_9__extrema9arg_max_fIdl10comparatorEEEEJSI_SK_lN3cub18CUB_300001_SM_100013GridEvenShareIlEENSR_9GridQueueIyEESO_EEEvDpT0_:
.text._ZN6thrust24THRUST_300001_SM_1000_NS8cuda_cub4core6detail13_kernel_agentINS1_8__reduce11ReduceAgentINS0_12zip_iteratorIN4cuda3std3__45tupleIJNS0_10device_ptrIdEENS0_17counting_iteratorIlNS0_11use_defaultESF_SF_EEEEEEEPNSB_IJdlEEESJ_lNS1_9__extrema9arg_max_fIdl10comparatorEEEEJSI_SK_lN3cub18CUB_300001_SM_100013GridEvenShareIlEENSR_9GridQueueIyEESO_EEEvDpT0_:
[----:B------:R-:W-:Y:S01]  /*0000*/  LDC R1, c[0x0][0x37c] ;  /* 0x0000df00ff017b82 */ /* 0x000fe20000000800 */
[----:B------:R-:W0:Y:S01]  /*0010*/  S2R R0, SR_CTAID.X ;  /* 0x0000000000007919 */ /* 0x000e220000002500 */
[----:B------:R-:W1:Y:S01]  /*0020*/  LDCU.64 UR4, c[0x0][0x398] ;  /* 0x00007300ff0477ac */ /* 0x000e620008000a00 */
[----:B------:R-:W-:Y:S01]  /*0030*/  BSSY.RECONVERGENT B0, `(.L_x_116) ;  /* 0x0000689000007945 */ /* 0x000fe20003800200 */
[----:B------:R-:W2:Y:S01]  /*0040*/  LDCU UR6, c[0x0][0x370] ;  /* 0x00006e00ff0677ac */ /* 0x000ea20008000800 */
[----:B------:R-:W3:Y:S01]  /*0050*/  LDCU.64 UR10, c[0x0][0x358] ;  /* 0x00006b00ff0a77ac */ /* 0x000ee20008000a00 */
[----:B-1----:R-:W-:Y:S02]  /*0060*/  IMAD.U32 R25, RZ, RZ, UR4 ;  /* 0x00000004ff197e24 */ /* 0x002fe4000f8e00ff */
[----:B------:R-:W-:Y:S01]  /*0070*/  IMAD.U32 R16, RZ, RZ, UR5 ;  /* 0x00000005ff107e24 */ /* 0x000fe2000f8e00ff */
[----:B--2---:R-:W-:Y:S01]  /*0080*/  UIMAD UR6, UR6, 0x500, URZ ;  /* 0x00000500060678a4 */ /* 0x004fe2000f8e02ff */
[----:B0-----:R-:W-:-:S05]  /*0090*/  IMAD R8, R0, 0x500, RZ ;  /* 0x0000050000087824 */ /* 0x001fca00078e02ff */
[----:B------:R-:W-:-:S04]  /*00a0*/  IADD3 R2, P1, PT, R8, 0x500, RZ ;  /* 0x0000050008027810 */ /* 0x000fc80007f3e0ff */
[----:B------:R-:W-:Y:S01]  /*00b0*/  ISETP.GT.U32.AND P0, PT, R2, R25, PT ;  /* 0x000000190200720c */ /* 0x000fe20003f04070 */
[----:B------:R-:W-:-:S05]  /*00c0*/  IMAD.X R3, RZ, RZ, RZ, P1 ;  /* 0x000000ffff037224 */ /* 0x000fca00008e06ff */
[----:B------:R-:W-:-:S13]  /*00d0*/  ISETP.GT.AND.EX P0, PT, R3, R16, PT, P0 ;  /* 0x000000100300720c */ /* 0x000fda0003f04300 */
[----:B---3--:R-:W-:Y:S05]  /*00e0*/  @!P0 BRA `(.L_x_117) ;  /* 0x0000003800e48947 */ /* 0x008fea0003800000 */
[----:B------:R-:W0:Y:S01]  /*00f0*/  S2R R10, SR_TID.X ;  /* 0x00000000000a7919 */ /* 0x000e220000002100 */
[----:B------:R-:W-:Y:S01]  /*0100*/  IMAD.IADD R9, R25, 0x1, -R8 ;  /* 0x0000000119097824 */ /* 0x000fe200078e0a08 */
[----:B------:R-:W-:Y:S01]  /*0110*/  BSSY.RECONVERGENT B1, `(.L_x_118) ;  /* 0x000000f000017945 */ /* 0x000fe20003800200 */
[----:B------:R-:W-:Y:S02]  /*0120*/  CS2R R20, SRZ ;  /* 0x0000000000147805 */ /* 0x000fe4000001ff00 */
[----:B------:R-:W-:Y:S02]  /*0130*/  CS2R R14, SRZ ;  /* 0x00000000000e7805 */ /* 0x000fe4000001ff00 */
[----:B0-----:R-:W-:Y:S01]  /*0140*/  ISETP.GE.AND P0, PT, R10, R9, PT ;  /* 0x000000090a00720c */ /* 0x001fe20003f06270 */
[----:B------:R-:W-:-:S12]  /*0150*/  IMAD.MOV.U32 R6, RZ, RZ, R10 ;  /* 0x000000ffff067224 */ /* 0x000fd800078e000a */
[----:B------:R-:W-:Y:S05]  /*0160*/  @P0 BRA `(.L_x_119) ;  /* 0x0000000000240947 */ /* 0x000fea0003800000 */
[----:B------:R-:W0:Y:S01]  /*0170*/  LDCU.128 UR4, c[0x0][0x380] ;  /* 0x00007000ff0477ac */ /* 0x000e220008000c00 */
[----:B------:R-:W-:-:S05]  /*0180*/  IADD3 R21, P0, PT, R8, R10, RZ ;  /* 0x0000000a08157210 */ /* 0x000fca0007f1e0ff */
[----:B------:R-:W-:Y:S01]  /*0190*/  IMAD.X R20, RZ, RZ, RZ, P0 ;  /* 0x000000ffff147224 */ /* 0x000fe200000e06ff */
[----:B0-----:R-:W-:-:S04]  /*01a0*/  LEA R14, P1, R21, UR4, 0x3 ;  /* 0x00000004150e7c11 */ /* 0x001fc8000f8218ff */
[----:B------:R-:W-:-:S06]  /*01b0*/  LEA.HI.X R15, R21, UR5, R20, 0x3, P1 ;  /* 0x00000005150f7c11 */ /* 0x000fcc00088f1c14 */
[----:B------:R-:W5:Y:S01]  /*01c0*/  LDG.E.64 R14, desc[UR10][R14.64] ;  /* 0x0000000a0e0e7981 */ /* 0x000f62000c1e1b00 */
[----:B------:R-:W-:Y:S01]  /*01d0*/  IADD3 R21, P0, PT, R21, UR6, RZ ;  /* 0x0000000615157c10 */ /* 0x000fe2000ff1e0ff */
[----:B------:R-:W-:-:S03]  /*01e0*/  VIADD R6, R10, 0x100 ;  /* 0x000001000a067836 */ /* 0x000fc60000000000 */
[----:B------:R-:W-:-:S09]  /*01f0*/  IADD3.X R20, PT, PT, R20, UR7, RZ, P0, !PT ;  /* 0x0000000714147c10 */ /* 0x000fd200087fe4ff */
.L_x_119:
[----:B------:R-:W-:Y:S05]  /*0200*/  BSYNC.RECONVERGENT B1 ;  /* 0x0000000000017941 */ /* 0x000fea0003800200 */
.L_x_118:
[----:B------:R-:W-:Y:S01]  /*0210*/  ISETP.GE.AND P0, PT, R6, R9, PT ;  /* 0x000000090600720c */ /* 0x000fe20003f06270 */
[----:B------:R-:W-:-:S12]  /*0220*/  BSSY.RECONVERGENT B1, `(.L_x_120) ;  /* 0x00000af000017945 */ /* 0x000fd80003800200 */
[----:B------:R-:W-:Y:S05]  /*0230*/  @P0 BRA `(.L_x_121) ;  /* 0x0000000800b40947 */ /* 0x000fea0003800000 */
[----:B------:R-:W-:Y:S01]  /*0240*/  LOP3.LUT R2, RZ, R6, RZ, 0x33, !PT ;  /* 0x00000006ff027212 */ /* 0x000fe200078e33ff */
[----:B------:R-:W-:Y:S03]  /*0250*/  BSSY.RECONVERGENT B2, `(.L_x_122) ;  /* 0x0000034000027945 */ /* 0x000fe60003800200 */
[----:B------:R-:W-:-:S04]  /*0260*/  IADD3 R25, PT, PT, -R8, R25, R2 ;  /* 0x0000001908197210 */ /* 0x000fc80007ffe102 */
[----:B------:R-:W-:-:S04]  /*0270*/  LOP3.LUT R2, R25, 0x300, RZ, 0xc0, !PT ;  /* 0x0000030019027812 */ /* 0x000fc800078ec0ff */
[----:B------:R-:W-:-:S13]  /*0280*/  ISETP.NE.AND P0, PT, R2, 0x300, PT ;  /* 0x000003000200780c */ /* 0x000fda0003f05270 */
[----:B------:R-:W-:Y:S05]  /*0290*/  @!P0 BRA `(.L_x_123) ;  /* 0x0000000000bc8947 */ /* 0x000fea0003800000 */
[----:B------:R-:W0:Y:S01]  /*02a0*/  LDCU.128 UR4, c[0x0][0x380] ;  /* 0x00007000ff0477ac */ /* 0x000e220008000c00 */
[----:B------:R-:W-:Y:S02]  /*02b0*/  IADD3 R12, P0, PT, R8, R6, RZ ;  /* 0x00000006080c7210 */ /* 0x000fe40007f1e0ff */
[----:B------:R-:W-:-:S03]  /*02c0*/  LEA.HI R2, R25, 0x1, RZ, 0x18 ;  /* 0x0000000119027811 */ /* 0x000fc600078fc0ff */
[----:B------:R-:W-:Y:S01]  /*02d0*/  IMAD.X R3, RZ, RZ, RZ, P0 ;  /* 0x000000ffff037224 */ /* 0x000fe200000e06ff */
[----:B------:R-:W-:-:S05]  /*02e0*/  LOP3.LUT R2, R2, 0x3, RZ, 0xc0, !PT ;  /* 0x0000000302027812 */ /* 0x000fca00078ec0ff */
[----:B------:R-:W-:Y:S01]  /*02f0*/  IMAD.MOV R7, RZ, RZ, -R2 ;  /* 0x000000ffff077224 */ /* 0x000fe200078e0a02 */
[C---:B0-----:R-:W-:Y:S02]  /*0300*/  IADD3 R13, P1, PT, R12.reuse, UR6, RZ ;  /* 0x000000060c0d7c10 */ /* 0x041fe4000ff3e0ff */
[C---:B------:R-:W-:Y:S02]  /*0310*/  LEA R11, P2, R12.reuse, UR4, 0x3 ;  /* 0x000000040c0b7c11 */ /* 0x040fe4000f8418ff */
[----:B------:R-:W-:Y:S02]  /*0320*/  IADD3.X R16, PT, PT, R3, UR7, RZ, P1, !PT ;  /* 0x0000000703107c10 */ /* 0x000fe40008ffe4ff */
[----:B------:R-:W-:-:S09]  /*0330*/  LEA.HI.X R12, R12, UR5, R3, 0x3, P2 ;  /* 0x000000050c0c7c11 */ /* 0x000fd200090f1c03 */
.L_x_126:
[----:B------:R-:W-:Y:S02]  /*0340*/  IMAD.MOV.U32 R2, RZ, RZ, R11 ;  /* 0x000000ffff027224 */ /* 0x000fe400078e000b */
[----:B------:R-:W-:-:S06]  /*0350*/  IMAD.MOV.U32 R3, RZ, RZ, R12 ;  /* 0x000000ffff037224 */ /* 0x000fcc00078e000c */
[----:B------:R-:W2:Y:S01]  /*0360*/  LDG.E.64 R2, desc[UR10][R2.64] ;  /* 0x0000000a02027981 */ /* 0x000ea2000c1e1b00 */
[----:B------:R-:W-:Y:S01]  /*0370*/  VIADD R7, R7, 0x1 ;  /* 0x0000000107077836 */ /* 0x000fe20000000000 */
[----:B------:R-:W-:Y:S01]  /*0380*/  BSSY.RECONVERGENT B3, `(.L_x_124) ;  /* 0x000001b000037945 */ /* 0x000fe20003800200 */
[----:B------:R-:W-:Y:S01]  /*0390*/  IMAD.MOV.U32 R18, RZ, RZ, R21 ;  /* 0x000000ffff127224 */ /* 0x000fe200078e0015 */
[----:B------:R-:W-:Y:S01]  /*03a0*/  IADD3 R11, P3, PT, R11, 0x800, RZ ;  /* 0x000008000b0b7810 */ /* 0x000fe20007f7e0ff */
[----:B------:R-:W-:Y:S01]  /*03b0*/  IMAD.MOV.U32 R17, RZ, RZ, R20 ;  /* 0x000000ffff117224 */ /* 0x000fe200078e0014 */
[----:B------:R-:W-:Y:S01]  /*03c0*/  ISETP.NE.AND P2, PT, R7, RZ, PT ;  /* 0x000000ff0700720c */ /* 0x000fe20003f45270 */
[----:B-----5:R-:W-:Y:S02]  /*03d0*/  IMAD.MOV.U32 R4, RZ, RZ, R14 ;  /* 0x000000ffff047224 */ /* 0x020fe400078e000e */
[----:B------:R-:W-:Y:S02]  /*03e0*/  IMAD.MOV.U32 R5, RZ, RZ, R15 ;  /* 0x000000ffff057224 */ /* 0x000fe400078e000f */
[----:B------:R-:W-:-:S02]  /*03f0*/  IMAD.MOV.U32 R21, RZ, RZ, R13 ;  /* 0x000000ffff157224 */ /* 0x000fc400078e000d */
[----:B------:R-:W-:Y:S01]  /*0400*/  IMAD.MOV.U32 R20, RZ, RZ, R16 ;  /* 0x000000ffff147224 */ /* 0x000fe200078e0010 */
[----:B--2---:R-:W-:Y:S01]  /*0410*/  DSETP.GEU.AND P0, PT, |R14|, |R2|, PT ;  /* 0x400000020e00722a */ /* 0x004fe20003f0e200 */
[----:B------:R-:W-:Y:S02]  /*0420*/  IMAD.MOV.U32 R14, RZ, RZ, R2 ;  /* 0x000000ffff0e7224 */ /* 0x000fe400078e0002 */
[----:B------:R-:W-:-:S11]  /*0430*/  IMAD.MOV.U32 R15, RZ, RZ, R3 ;  /* 0x000000ffff0f7224 */ /* 0x000fd600078e0003 */
        /* <DEDUP_REMOVED lines=15> */
.L_x_125:
[----:B------:R-:W-:Y:S05]  /*0530*/  BSYNC.RECONVERGENT B3 ;  /* 0x0000000000037941 */ /* 0x000fea0003800200 */
.L_x_124:
[----:B------:R-:W-:Y:S01]  /*0540*/  IADD3 R13, P0, PT, R13, 0x100, RZ ;  /* 0x000001000d0d7810 */ /* 0x000fe20007f1e0ff */
[----:B------:R-:W-:Y:S02]  /*0550*/  VIADD R6, R6, 0x100 ;  /* 0x0000010006067836 */ /* 0x000fe40000000000 */
[----:B------:R-:W-:Y:S02]  /*0560*/  IMAD.X R12, RZ, RZ, R12, P3 ;  /* 0x000000ffff0c7224 */ /* 0x000fe400018e060c */
[----:B------:R-:W-:Y:S01]  /*0570*/  IMAD.X R16, RZ, RZ, R16, P0 ;  /* 0x000000ffff107224 */ /* 0x000fe200000e0610 */
[----:B------:R-:W-:Y:S07]  /*0580*/  @P2 BRA `(.L_x_126) ;  /* 0xfffffffc006c2947 */ /* 0x000fee000383ffff */
.L_x_123:
[----:B------:R-:W-:Y:S05]  /*0590*/  BSYNC.RECONVERGENT B2 ;  /* 0x0000000000027941 */ /* 0x000fea0003800200 */
.L_x_122:
[----:B------:R-:W-:-:S13]  /*05a0*/  ISETP.GE.U32.AND P0, PT, R25, 0x300, PT ;  /* 0x000003001900780c */ /* 0x000fda0003f06070 */
[----:B------:R-:W-:Y:S05]  /*05b0*/  @!P0 BRA `(.L_x_121) ;  /* 0x0000000400d48947 */ /* 0x000fea0003800000 */
[----:B------:R-:W0:Y:S01]  /*05c0*/  LDC.64 R4, c[0x0][0x380] ;  /* 0x0000e000ff047b82 */ /* 0x000e220000000a00 */
[----:B------:R-:W-:-:S07]  /*05d0*/  VIADD R11, R6, 0x200 ;  /* 0x00000200060b7836 */ /* 0x000fce0000000000 */
[----:B------:R-:W1:Y:S02]  /*05e0*/  LDC.64 R2, c[0x0][0x388] ;  /* 0x0000e200ff027b82 */ /* 0x000e640000000a00 */
.L_x_135:
[----:B------:R-:W-:-:S05]  /*05f0*/  VIADD R7, R11, 0xfffffe00 ;  /* 0xfffffe000b077836 */ /* 0x000fca0000000000 */
[----:B------:R-:W-:-:S04]  /*0600*/  IADD3 R13, P0, PT, R8, R7, RZ ;  /* 0x00000007080d7210 */ /* 0x000fc80007f1e0ff */
[----:B------:R-:W-:Y:S02]  /*0610*/  LEA.HI.X.SX32 R12, R7, RZ, 0x1, P0 ;  /* 0x000000ff070c7211 */ /* 0x000fe400000f0eff */
[----:B0-----:R-:W-:-:S04]  /*0620*/  LEA R16, P0, R13, R4, 0x3 ;  /* 0x000000040d107211 */ /* 0x001fc800078018ff */
[----:B------:R-:W-:-:S05]  /*0630*/  LEA.HI.X R17, R13, R5, R12, 0x3, P0 ;  /* 0x000000050d117211 */ /* 0x000fca00000f1c0c */
[----:B------:R-:W2:Y:S04]  /*0640*/  LDG.E.64 R18, desc[UR10][R16.64] ;  /* 0x0000000a10127981 */ /* 0x000ea8000c1e1b00 */
[----:B-----5:R0:W5:Y:S01]  /*0650*/  LDG.E.64 R6, desc[UR10][R16.64+0x800] ;  /* 0x0008000a10067981 */ /* 0x020162000c1e1b00 */
[----:B-1----:R-:W-:Y:S01]  /*0660*/  IADD3 R24, P1, PT, R13, R2, RZ ;  /* 0x000000020d187210 */ /* 0x002fe20007f3e0ff */
[----:B------:R-:W-:Y:S04]  /*0670*/  BSSY.RECONVERGENT B2, `(.L_x_127) ;  /* 0x0000016000027945 */ /* 0x000fe80003800200 */
[----:B------:R-:W-:-:S02]  /*0680*/  IMAD.X R25, R12, 0x1, R3, P1 ;  /* 0x000000010c197824 */ /* 0x000fc400008e0603 */
[----:B------:R-:W-:Y:S02]  /*0690*/  IMAD.MOV.U32 R23, RZ, RZ, R24 ;  /* 0x000000ffff177224 */ /* 0x000fe400078e0018 */
[----:B------:R-:W-:Y:S01]  /*06a0*/  IMAD.MOV.U32 R22, RZ, RZ, R25 ;  /* 0x000000ffff167224 */ /* 0x000fe200078e0019 */
[----:B--2---:R-:W-:Y:S01]  /*06b0*/  DSETP.GEU.AND P0, PT, |R14|, |R18|, PT ;  /* 0x400000120e00722a */ /* 0x004fe20003f0e200 */
[----:B------:R-:W-:Y:S02]  /*06c0*/  IMAD.MOV.U32 R12, RZ, RZ, R18 ;  /* 0x000000ffff0c7224 */ /* 0x000fe400078e0012 */
[----:B------:R-:W-:-:S11]  /*06d0*/  IMAD.MOV.U32 R13, RZ, RZ, R19 ;  /* 0x000000ffff0d7224 */ /* 0x000fd600078e0013 */
        /* <DEDUP_REMOVED lines=15> */
.L_x_128:
[----:B------:R-:W-:Y:S05]  /*07d0*/  BSYNC.RECONVERGENT B2 ;  /* 0x0000000000027941 */ /* 0x000fea0003800200 */
.L_x_127:
[----:B------:R0:W5:Y:S04]  /*07e0*/  LDG.E.64 R14, desc[UR10][R16.64+0x1000] ;  /* 0x0010000a100e7981 */ /* 0x000168000c1e1b00 */
[----:B------:R0:W5:Y:S02]  /*07f0*/  LDG.E.64 R18, desc[UR10][R16.64+0x1800] ;  /* 0x0018000a10127981 */ /* 0x000164000c1e1b00 */
[----:B-----5:R-:W-:Y:S01]  /*0800*/  DSETP.GEU.AND P0, PT, |R12|, |R6|, PT ;  /* 0x400000060c00722a */ /* 0x020fe20003f0e200 */
[----:B------:R-:W-:Y:S01]  /*0810*/  VIADD R21, R11, 0xffffff00 ;  /* 0xffffff000b157836 */ /* 0x000fe20000000000 */
[----:B------:R-:W-:Y:S04]  /*0820*/  BSSY.RECONVERGENT B2, `(.L_x_129) ;  /* 0x0000017000027945 */ /* 0x000fe80003800200 */
[----:B------:R-:W-:-:S02]  /*0830*/  SHF.R.S32.HI R20, RZ, 0x1f, R21 ;  /* 0x0000001fff147819 */ /* 0x000fc40000011415 */
[----:B------:R-:W-:Y:S01]  /*0840*/  IADD3 R26, P1, P2, R21, R2, R8 ;  /* 0x00000002151a7210 */ /* 0x000fe20007a3e008 */
[----:B------:R-:W-:-:S03]  /*0850*/  IMAD.MOV.U32 R21, RZ, RZ, R7 ;  /* 0x000000ffff157224 */ /* 0x000fc600078e0007 */
[----:B------:R-:W-:Y:S01]  /*0860*/  IADD3.X R27, PT, PT, R20, R3, RZ, P1, P2 ;  /* 0x00000003141b7210 */ /* 0x000fe20000fe44ff */
[----:B------:R-:W-:Y:S02]  /*0870*/  IMAD.MOV.U32 R24, RZ, RZ, R26 ;  /* 0x000000ffff187224 */ /* 0x000fe400078e001a */
[----:B------:R-:W-:Y:S02]  /*0880*/  IMAD.MOV.U32 R20, RZ, RZ, R6 ;  /* 0x000000ffff147224 */ /* 0x000fe400078e0006 */
[----:B------:R-:W-:Y:S01]  /*0890*/  IMAD.MOV.U32 R25, RZ, RZ, R27 ;  /* 0x000000ffff197224 */ /* 0x000fe200078e001b */
[----:B0-----:R-:W-:Y:S06]  /*08a0*/  @!P0 BRA `(.L_x_130) ;  /* 0x0000000000388947 */ /* 0x001fec0003800000 */
        /* <DEDUP_REMOVED lines=14> */
.L_x_130:
[----:B------:R-:W-:Y:S05]  /*0990*/  BSYNC.RECONVERGENT B2 ;  /* 0x0000000000027941 */ /* 0x000fea0003800200 */
.L_x_129:
[----:B------:R-:W-:Y:S01]  /*09a0*/  DSETP.GEU.AND P0, PT, |R20|, |R14|, PT ;  /* 0x4000000e1400722a */ /* 0x000fe20003f0e200 */
[----:B------:R-:W-:Y:S01]  /*09b0*/  SHF.R.S32.HI R6, RZ, 0x1f, R11 ;  /* 0x0000001fff067819 */ /* 0x000fe2000001140b */
[----:B------:R-:W-:Y:S01]  /*09c0*/  BSSY.RECONVERGENT B2, `(.L_x_131) ;  /* 0x0000017000027945 */ /* 0x000fe20003800200 */
[C---:B------:R-:W-:Y:S01]  /*09d0*/  IADD3 R23, P1, P2, R11.reuse, R2, R8 ;  /* 0x000000020b177210 */ /* 0x040fe20007a3e008 */
[----:B------:R-:W-:Y:S02]  /*09e0*/  VIADD R17, R11, 0x100 ;  /* 0x000001000b117836 */ /* 0x000fe40000000000 */
[----:B------:R-:W-:Y:S01]  /*09f0*/  IMAD.MOV.U32 R7, RZ, RZ, R15 ;  /* 0x000000ffff077224 */ /* 0x000fe200078e000f */
[----:B------:R-:W-:Y:S01]  /*0a00*/  IADD3.X R16, PT, PT, R6, R3, RZ, P1, P2 ;  /* 0x0000000306107210 */ /* 0x000fe20000fe44ff */
[----:B------:R-:W-:Y:S02]  /*0a10*/  IMAD.MOV.U32 R12, RZ, RZ, R23 ;  /* 0x000000ffff0c7224 */ /* 0x000fe400078e0017 */
[----:B------:R-:W-:-:S02]  /*0a20*/  IMAD.MOV.U32 R6, RZ, RZ, R14 ;  /* 0x000000ffff067224 */ /* 0x000fc400078e000e */
[----:B------:R-:W-:Y:S02]  /*0a30*/  IMAD.MOV.U32 R13, RZ, RZ, R16 ;  /* 0x000000ffff0d7224 */ /* 0x000fe400078e0010 */
        /* <DEDUP_REMOVED lines=15> */
.L_x_132:
[----:B------:R-:W-:Y:S05]  /*0b30*/  BSYNC.RECONVERGENT B2 ;  /* 0x0000000000027941 */ /* 0x000fea0003800200 */
.L_x_131:
[----:B------:R-:W-:Y:S01]  /*0b40*/  DSETP.GEU.AND P0, PT, |R6|, |R18|, PT ;  /* 0x400000120600722a */ /* 0x000fe20003f0e200 */
[----:B------:R-:W-:Y:S01]  /*0b50*/  SHF.R.S32.HI R14, RZ, 0x1f, R17 ;  /* 0x0000001fff0e7819 */ /* 0x000fe20000011411 */
[----:B------:R-:W-:Y:S01]  /*0b60*/  BSSY.RECONVERGENT B2, `(.L_x_133) ;  /* 0x0000016000027945 */ /* 0x000fe20003800200 */
[----:B------:R-:W-:Y:S01]  /*0b70*/  IADD3 R17, P1, P2, R17, R2, R8 ;  /* 0x0000000211117210 */ /* 0x000fe20007a3e008 */
[----:B------:R-:W-:-:S03]  /*0b80*/  IMAD.MOV.U32 R15, RZ, RZ, R19 ;  /* 0x000000ffff0f7224 */ /* 0x000fc600078e0013 */
[----:B------:R-:W-:Y:S01]  /*0b90*/  IADD3.X R16, PT, PT, R14, R3, RZ, P1, P2 ;  /* 0x000000030e107210 */ /* 0x000fe20000fe44ff */
[----:B------:R-:W-:Y:S02]  /*0ba0*/  IMAD.MOV.U32 R21, RZ, RZ, R17 ;  /* 0x000000ffff157224 */ /* 0x000fe400078e0011 */
[----:B------:R-:W-:Y:S02]  /*0bb0*/  IMAD.MOV.U32 R14, RZ, RZ, R18 ;  /* 0x000000ffff0e7224 */ /* 0x000fe400078e0012 */
        /* <DEDUP_REMOVED lines=16> */
.L_x_134:
[----:B------:R-:W-:Y:S05]  /*0cc0*/  BSYNC.RECONVERGENT B2 ;  /* 0x0000000000027941 */ /* 0x000fea0003800200 */
.L_x_133:
[C---:B------:R-:W-:Y:S02]  /*0cd0*/  VIADD R6, R11.reuse, 0x200 ;  /* 0x000002000b067836 */ /* 0x040fe40000000000 */
[----:B------:R-:W-:-:S03]  /*0ce0*/  VIADD R11, R11, 0x400 ;  /* 0x000004000b0b7836 */ /* 0x000fc60000000000 */
[----:B------:R-:W-:-:S13]  /*0cf0*/  ISETP.GE.AND P0, PT, R6, R9, PT ;  /* 0x000000090600720c */ /* 0x000fda0003f06270 */
[----:B------:R-:W-:Y:S05]  /*0d00*/  @!P0 BRA `(.L_x_135) ;  /* 0xfffffff800388947 */ /* 0x000fea000383ffff */
.L_x_121:
[----:B------:R-:W-:Y:S05]  /*0d10*/  BSYNC.RECONVERGENT B1 ;  /* 0x0000000000017941 */ /* 0x000fea0003800200 */
.L_x_120:
[----:B------:R-:W-:-:S13]  /*0d20*/  ISETP.GE.AND P0, PT, R9, 0x100, PT ;  /* 0x000001000900780c */ /* 0x000fda0003f06270 */
[----:B------:R-:W-:Y:S05]  /*0d30*/  @!P0 BRA `(.L_x_136) ;  /* 0x0000001400508947 */ /* 0x000fea0003800000 */
[----:B------:R-:W0:Y:S01]  /*0d40*/  S2R R11, SR_LANEID ;  /* 0x00000000000b7919 */ /* 0x000e220000000000 */
[----:B------:R-:W-:Y:S01]  /*0d50*/  BSSY.RECONVERGENT B1, `(.L_x_137) ;  /* 0x000001f000017945 */ /* 0x000fe20003800200 */
[----:B------:R-:W-:Y:S01]  /*0d60*/  IMAD.MOV.U32 R12, RZ, RZ, R21 ;  /* 0x000000ffff0c7224 */ /* 0x000fe200078e0015 */
[----:B-----5:R1:W2:Y:S01]  /*0d70*/  SHFL.DOWN PT, R4, R14, 0x1, 0x1f ;  /* 0x08201f000e047f89 */ /* 0x0202a200000e0000 */
        /* <DEDUP_REMOVED lines=9> */
[----:B------:R-:W-:Y:S01]  /*0e10*/  IMAD.MOV.U32 R12, RZ, RZ, R6 ;  /* 0x000000ffff0c7224 */ /* 0x000fe200078e0006 */
[----:B------:R-:W-:Y:S01]  /*0e20*/  MOV R13, R7 ;  /* 0x00000007000d7202 */ /* 0x000fe20000000f00 */
[----:B------:R-:W-:Y:S02]  /*0e30*/  IMAD.MOV.U32 R2, RZ, RZ, R4 ;  /* 0x000000ffff027224 */ /* 0x000fe400078e0004 */
[----:B------:R-:W-:-:S09]  /*0e40*/  IMAD.MOV.U32 R3, RZ, RZ, R5 ;  /* 0x000000ffff037224 */ /* 0x000fd200078e0005 */
        /* <DEDUP_REMOVED lines=15> */
.L_x_138:
[----:B------:R-:W-:Y:S05]  /*0f40*/  BSYNC.RECONVERGENT B1 ;  /* 0x0000000000017941 */ /* 0x000fea0003800200 */
.L_x_137:
        /* <DEDUP_REMOVED lines=31> */
.L_x_140:
[----:B------:R-:W-:Y:S05]  /*1140*/  BSYNC.RECONVERGENT B1 ;  /* 0x0000000000017941 */ /* 0x000fea0003800200 */
.L_x_139:
[----:B------:R-:W-:Y:S01]  /*1150*/  ISETP.GT.AND P0, PT, R11, 0x1b, PT ;  /* 0x0000001b0b00780c */ /* 0x000fe20003f04270 */
[----:B-1----:R1:W1:Y:S01]  /*1160*/  SHFL.DOWN PT, R6, R4, 0x4, 0x1f ;  /* 0x08801f0004067f89 */ /* 0x00226200000e0000 */
[----:B------:R-:W-:Y:S01]  /*1170*/  BSSY.RECONVERGENT B1, `(.L_x_141) ;  /* 0x000001d000017945 */ /* 0x000fe20003800200 */
[----:B----4-:R-:W-:Y:S02]  /*1180*/  IMAD.MOV.U32 R14, RZ, RZ, R8 ;  /* 0x000000ffff0e7224 */ /* 0x010fe400078e0008 */
[----:B--2---:R2:W4:Y:S01]  /*1190*/  SHFL.DOWN PT, R7, R5, 0x4, 0x1f ;  /* 0x08801f0005077f89 */ /* 0x00452200000e0000 */
[----:B---3--:R-:W-:Y:S02]  /*11a0*/  IMAD.MOV.U32 R15, RZ, RZ, R9 ;  /* 0x000000ffff0f7224 */ /* 0x008fe400078e0009 */
[----:B0-----:R-:W-:Y:S01]  /*11b0*/  IMAD.MOV.U32 R2, RZ, RZ, R4 ;  /* 0x000000ffff027224 */ /* 0x001fe200078e0004 */
[----:B------:R2:W0:Y:S01]  /*11c0*/  SHFL.DOWN PT, R13, R8, 0x4, 0x1f ;  /* 0x08801f00080d7f89 */ /* 0x00042200000e0000 */
[----:B------:R-:W-:-:S03]  /*11d0*/  IMAD.MOV.U32 R3, RZ, RZ, R5 ;  /* 0x000000ffff037224 */ /* 0x000fc600078e0005 */
[----:B------:R2:W3:Y:S01]  /*11e0*/  SHFL.DOWN PT, R12, R9, 0x4, 0x1f ;  /* 0x08801f00090c7f89 */ /* 0x0004e200000e0000 */
[----:B------:R-:W-:Y:S05]  /*11f0*/  @P0 BRA `(.L_x_142) ;  /* 0x0000000000500947 */ /* 0x000fea0003800000 */
[----:B-1--4-:R-:W-:Y:S01]  /*1200*/  DSETP.GEU.AND P0, PT, |R4|, |R6|, PT ;  /* 0x400000060400722a */ /* 0x012fe20003f0e200 */
[----:B0-----:R-:W-:Y:S02]  /*1210*/  IMAD.MOV.U32 R14, RZ, RZ, R13 ;  /* 0x000000ffff0e7224 */ /* 0x001fe400078e000d */
        /* <DEDUP_REMOVED lines=18> */
.L_x_142:
[----:B------:R-:W-:Y:S05]  /*1340*/  BSYNC.RECONVERGENT B1 ;  /* 0x0000000000017941 */ /* 0x000fea0003800200 */
.L_x_141:
[----:B------:R-:W-:Y:S01]  /*1350*/  ISETP.GT.AND P0, PT, R11, 0x17, PT ;  /* 0x000000170b00780c */ /* 0x000fe20003f04270 */
[----:B-1----:R1:W1:Y:S01]  /*1360*/  SHFL.DOWN PT, R4, R2, 0x8, 0x1f ;  /* 0x09001f0002047f89 */ /* 0x00226200000e0000 */
[----:B------:R-:W-:Y:S01]  /*1370*/  BSSY.RECONVERGENT B1, `(.L_x_143) ;  /* 0x000001d000017945 */ /* 0x000fe20003800200 */
[----:B---3--:R-:W-:Y:S02]  /*1380*/  IMAD.MOV.U32 R12, RZ, RZ, R14 ;  /* 0x000000ffff0c7224 */ /* 0x008fe400078e000e */
[----:B--2---:R2:W3:Y:S01]  /*1390*/  SHFL.DOWN PT, R5, R3, 0x8, 0x1f ;  /* 0x09001f0003057f89 */ /* 0x0044e200000e0000 */
[----:B0-----:R-:W-:Y:S02]  /*13a0*/  IMAD.MOV.U32 R13, RZ, RZ, R15 ;  /* 0x000000ffff0d7224 */ /* 0x001fe400078e000f */
[----:B------:R-:W-:Y:S01]  /*13b0*/  IMAD.MOV.U32 R8, RZ, RZ, R2 ;  /* 0x000000ffff087224 */ /* 0x000fe200078e0002 */
[----:B----4-:R2:W0:Y:S01]  /*13c0*/  SHFL.DOWN PT, R7, R14, 0x8, 0x1f ;  /* 0x09001f000e077f89 */ /* 0x01042200000e0000 */
[----:B------:R-:W-:-:S03]  /*13d0*/  IMAD.MOV.U32 R9, RZ, RZ, R3 ;  /* 0x000000ffff097224 */ /* 0x000fc600078e0003 */
[----:B------:R2:W4:Y:S01]  /*13e0*/  SHFL.DOWN PT, R6, R15, 0x8, 0x1f ;  /* 0x09001f000f067f89 */ /* 0x00052200000e0000 */
[----:B------:R-:W-:Y:S05]  /*13f0*/  @P0 BRA `(.L_x_144) ;  /* 0x0000000000500947 */ /* 0x000fea0003800000 */
[----:B-1-3--:R-:W-:Y:S01]  /*1400*/  DSETP.GEU.AND P0, PT, |R2|, |R4|, PT ;  /* 0x400000040200722a */ /* 0x00afe20003f0e200 */
[----:B0-----:R-:W-:Y:S02]  /*1410*/  IMAD.MOV.U32 R12, RZ, RZ, R7 ;  /* 0x000000ffff0c7224 */ /* 0x001fe400078e0007 */
        /* <DEDUP_REMOVED lines=18> */
.L_x_144:
[----:B------:R-:W-:Y:S05]  /*1540*/  BSYNC.RECONVERGENT B1 ;  /* 0x0000000000017941 */ /* 0x000fea0003800200 */
.L_x_143:
[----:B------:R-:W-:Y:S01]  /*1550*/  ISETP.GT.AND P0, PT, R11, 0xf, PT ;  /* 0x0000000f0b00780c */ /* 0x000fe20003f04270 */
[----:B-1----:R1:W1:Y:S01]  /*1560*/  SHFL.DOWN PT, R2, R8, 0x10, 0x1f ;  /* 0x0a001f0008027f89 */ /* 0x00226200000e0000 */
[----:B------:R-:W-:Y:S01]  /*1570*/  BSSY.RECONVERGENT B1, `(.L_x_145) ;  /* 0x000001d000017945 */ /* 0x000fe20003800200 */
[----:B------:R-:W-:Y:S02]  /*1580*/  IMAD.MOV.U32 R4, RZ, RZ, R12 ;  /* 0x000000ffff047224 */ /* 0x000fe400078e000c */
[----:B--2---:R2:W1:Y:S01]  /*1590*/  SHFL.DOWN PT, R3, R9, 0x10, 0x1f ;  /* 0x0a001f0009037f89 */ /* 0x00446200000e0000 */
[----:B---3--:R-:W-:Y:S02]  /*15a0*/  IMAD.MOV.U32 R5, RZ, RZ, R13 ;  /* 0x000000ffff057224 */ /* 0x008fe400078e000d */
[----:B----4-:R-:W-:Y:S01]  /*15b0*/  IMAD.MOV.U32 R6, RZ, RZ, R8 ;  /* 0x000000ffff067224 */ /* 0x010fe200078e0008 */
[----:B------:R2:W3:Y:S01]  /*15c0*/  SHFL.DOWN PT, R15, R12, 0x10, 0x1f ;  /* 0x0a001f000c0f7f89 */ /* 0x0004e200000e0000 */
[----:B0-----:R-:W-:-:S03]  /*15d0*/  IMAD.MOV.U32 R7, RZ, RZ, R9 ;  /* 0x000000ffff077224 */ /* 0x001fc600078e0009 */
[----:B------:R2:W0:Y:S01]  /*15e0*/  SHFL.DOWN PT, R14, R13, 0x10, 0x1f ;  /* 0x0a001f000d0e7f89 */ /* 0x00042200000e0000 */
[----:B------:R-:W-:Y:S05]  /*15f0*/  @P0 BRA `(.L_x_146) ;  /* 0x0000000000500947 */ /* 0x000fea0003800000 */
[----:B-1----:R-:W-:Y:S01]  /*1600*/  DSETP.GEU.AND P0, PT, |R8|, |R2|, PT ;  /* 0x400000020800722a */ /* 0x002fe20003f0e200 */
[----:B---3--:R-:W-:Y:S02]  /*1610*/  IMAD.MOV.U32 R4, RZ, RZ, R15 ;  /* 0x000000ffff047224 */ /* 0x008fe400078e000f */
        /* <DEDUP_REMOVED lines=18> */
.L_x_146:
[----:B------:R-:W-:Y:S05]  /*1740*/  BSYNC.RECONVERGENT B1 ;  /* 0x0000000000017941 */ /* 0x000fea0003800200 */
.L_x_145:
        /* <DEDUP_REMOVED lines=11> */
.L_x_148:
[----:B------:R-:W-:Y:S05]  /*1800*/  BSYNC.RECONVERGENT B1 ;  /* 0x0000000000017941 */ /* 0x000fea0003800200 */
.L_x_147:
[----:B------:R-:W-:Y:S01]  /*1810*/  BAR.SYNC.DEFER_BLOCKING 0x0 ;  /* 0x0000000000007b1d */ /* 0x000fe20000010000 */
[----:B------:R-:W-:-:S13]  /*1820*/  ISETP.NE.AND P1, PT, R10, RZ, PT ;  /* 0x000000ff0a00720c */ /* 0x000fda0003f25270 */
[----:B------:R-:W-:Y:S05]  /*1830*/  @P1 BRA `(.L_x_149) ;  /* 0x0000005000201947 */ /* 0x000fea0003800000 */
[----:B-1--4-:R-:W1:Y:S01]  /*1840*/  S2R R3, SR_CgaCtaId ;  /* 0x0000000000037919 */ /* 0x012e620000008800 */
[----:B------:R-:W-:Y:S01]  /*1850*/  MOV R20, 0x400 ;  /* 0x0000040000147802 */ /* 0x000fe20000000f00 */
[----:B------:R-:W-:Y:S03]  /*1860*/  BSSY.RECONVERGENT B1, `(.L_x_150) ;  /* 0x000001a000017945 */ /* 0x000fe60003800200 */
[----:B-1----:R-:W-:-:S05]  /*1870*/  LEA R20, R3, R20, 0x18 ;  /* 0x0000001403147211 */ /* 0x002fca00078ec0ff */
[----:B------:R-:W1:Y:S04]  /*1880*/  LDS.64 R16, [R20+0x18] ;  /* 0x0000180014107984 */ /* 0x000e680000000a00 */
[----:B--2---:R-:W2:Y:S04]  /*1890*/  LDS.128 R8, [R20+0x20] ;  /* 0x0000200014087984 */ /* 0x004ea80000000c00 */
[----:B------:R4:W4:Y:S04]  /*18a0*/  LDS.64 R2, [R20+0x80] ;  /* 0x0000800014027984 */ /* 0x0009280000000a00 */
[----:B0--3--:R0:W3:Y:S01]  /*18b0*/  LDS.128 R12, [R20+0x30] ;  /* 0x00003000140c7984 */ /* 0x0090e20000000c00 */
[----:B-1----:R-:W-:Y:S01]  /*18c0*/  DSETP.GEU.AND P0, PT, |R6|, |R16|, PT ;  /* 0x400000100600722a */ /* 0x002fe20003f0e200 */
[----:B------:R-:W-:-:S02]  /*18d0*/  IMAD.MOV.U32 R22, RZ, RZ, R16 ;  /* 0x000000ffff167224 */ /* 0x000fc400078e0010 */
[----:B------:R-:W-:Y:S02]  /*18e0*/  IMAD.MOV.U32 R23, RZ, RZ, R17 ;  /* 0x000000ffff177224 */ /* 0x000fe400078e0011 */
[----:B--2---:R-:W-:Y:S02]  /*18f0*/  IMAD.MOV.U32 R24, RZ, RZ, R8 ;  /* 0x000000ffff187224 */ /* 0x004fe400078e0008 */
[----:B------:R-:W-:-:S07]  /*1900*/  IMAD.MOV.U32 R25, RZ, RZ, R9 ;  /* 0x000000ffff197224 */ /* 0x000fce00078e0009 */
[----:B0--34-:R-:W-:Y:S05]  /*1910*/  @!P0 BRA `(.L_x_151) ;  /* 0x0000000000388947 */ /* 0x019fea0003800000 */
[----:B------:R-:W-:Y:S01]  /*1920*/  DSETP.GEU.AND P0, PT, |R16|, |R6|, PT ;  /* 0x400000061000722a */ /* 0x000fe20003f0e200 */
[----:B------:R-:W-:Y:S01]  /*1930*/  IMAD.MOV.U32 R22, RZ, RZ, R6 ;  /* 0x000000ffff167224 */ /* 0x000fe200078e0006 */
[----:B------:R-:W-:Y:S01]  /*1940*/  MOV R25, R5 ;  /* 0x0000000500197202 */ /* 0x000fe20000000f00 */
[----:B------:R-:W-:Y:S02]  /*1950*/  IMAD.MOV.U32 R23, RZ, RZ, R7 ;  /* 0x000000ffff177224 */ /* 0x000fe400078e0007 */
[----:B------:R-:W-:-:S09]  /*1960*/  IMAD.MOV.U32 R24, RZ, RZ, R4 ;  /* 0x000000ffff187224 */ /* 0x000fd200078e0004 */
        /* <DEDUP_REMOVED lines=9> */
.L_x_151:
[----:B------:R-:W-:Y:S05]  /*1a00*/  BSYNC.RECONVERGENT B1 ;  /* 0x0000000000017941 */ /* 0x000fea0003800200 */
.L_x_150:
        /* <DEDUP_REMOVED lines=23> */
.L_x_153:
[----:B------:R-:W-:Y:S05]  /*1b80*/  BSYNC.RECONVERGENT B1 ;  /* 0x0000000000017941 */ /* 0x000fea0003800200 */
.L_x_152:
        /* <DEDUP_REMOVED lines=21> */
.L_x_155:
[----:B------:R-:W-:Y:S05]  /*1ce0*/  BSYNC.RECONVERGENT B1 ;  /* 0x0000000000017941 */ /* 0x000fea0003800200 */
.L_x_154:
        /* <DEDUP_REMOVED lines=23> */
.L_x_157:
[----:B------:R-:W-:Y:S05]  /*1e60*/  BSYNC.RECONVERGENT B1 ;  /* 0x0000000000017941 */ /* 0x000fea0003800200 */
.L_x_156:
        /* <DEDUP_REMOVED lines=21> */
.L_x_159:
[----:B------:R-:W-:Y:S05]  /*1fc0*/  BSYNC.RECONVERGENT B1 ;  /* 0x0000000000017941 */ /* 0x000fea0003800200 */
.L_x_158:
        /* <DEDUP_REMOVED lines=21> */
.L_x_161:
[----:B------:R-:W-:Y:S05]  /*2120*/  BSYNC.RECONVERGENT B1 ;  /* 0x0000000000017941 */ /* 0x000fea0003800200 */
.L_x_160:
        /* <DEDUP_REMOVED lines=21> */
.L_x_136:
[----:B------:R-:W0:Y:S01]  /*2280*/  S2R R2, SR_LANEID ;  /* 0x0000000000027919 */ /* 0x000e220000000000 */
[----:B------:R-:W-:Y:S01]  /*2290*/  LOP3.LUT R3, R10, 0x3e0, RZ, 0xc0, !PT ;  /* 0x000003e00a037812 */ /* 0x000fe200078ec0ff */
[----:B------:R-:W-:Y:S01]  /*22a0*/  BSSY.RECONVERGENT B1, `(.L_x_162) ;  /* 0x0000024000017945 */ /* 0x000fe20003800200 */
[----:B------:R-:W-:Y:S02]  /*22b0*/  IMAD.MOV.U32 R18, RZ, RZ, R21 ;  /* 0x000000ffff127224 */ /* 0x000fe400078e0015 */
[----:B------:R-:W-:Y:S01]  /*22c0*/  LOP3.LUT R6, RZ, R3, RZ, 0x33, !PT ;  /* 0x00000003ff067212 */ /* 0x000fe200078e33ff */
[----:B------:R-:W-:Y:S02]  /*22d0*/  VIADD R4, R3, 0x20 ;  /* 0x0000002003047836 */ /* 0x000fe40000000000 */
[----:B------:R-:W-:Y:S02]  /*22e0*/  IMAD.MOV.U32 R22, RZ, RZ, R20 ;  /* 0x000000ffff167224 */ /* 0x000fe400078e0014 */
[----:B------:R-:W-:Y:S01]  /*22f0*/  IMAD.IADD R3, R9, 0x1, R6 ;  /* 0x0000000109037824 */ /* 0x000fe200078e0206 */
[----:B------:R-:W-:Y:S01]  /*2300*/  ISETP.GT.AND P0, PT, R4, R9, PT ;  /* 0x000000090400720c */ /* 0x000fe20003f04270 */
[----:B-----5:R-:W-:-:S02]  /*2310*/  IMAD.MOV.U32 R4, RZ, RZ, R14 ;  /* 0x000000ffff047224 */ /* 0x020fc400078e000e */
[----:B------:R-:W-:Y:S01]  /*2320*/  IMAD.MOV.U32 R5, RZ, RZ, R15 ;  /* 0x000000ffff057224 */ /* 0x000fe200078e000f */
[----:B------:R-:W-:-:S05]  /*2330*/  SEL R3, R3, 0x1f, P0 ;  /* 0x0000001f03037807 */ /* 0x000fca0000000000 */
[----:B------:R1:W2:Y:S04]  /*2340*/  SHFL.DOWN PT, R6, R14, 0x1, R3 ;  /* 0x082000000e067989 */ /* 0x0002a800000e0003 */
[----:B------:R1:W3:Y:S04]  /*2350*/  SHFL.DOWN PT, R7, R15, 0x1, R3 ;  /* 0x082000000f077989 */ /* 0x0002e800000e0003 */
[----:B------:R1:W4:Y:S01]  /*2360*/  SHFL.DOWN PT, R8, R21, 0x1, R3 ;  /* 0x0820000015087989 */ /* 0x00032200000e0003 */
[----:B0-----:R-:W-:-:S03]  /*2370*/  ISETP.GE.AND P0, PT, R2, R3, PT ;  /* 0x000000030200720c */ /* 0x001fc60003f06270 */
[----:B------:R1:W0:Y:S10]  /*2380*/  SHFL.DOWN PT, R11, R20, 0x1, R3 ;  /* 0x08200000140b7989 */ /* 0x00023400000e0003 */
[----:B-12---:R-:W-:Y:S05]  /*2390*/  @P0 BRA `(.L_x_163) ;  /* 0x0000000000500947 */ /* 0x006fea0003800000 */
[----:B---3--:R-:W-:Y:S01]  /*23a0*/  DSETP.GEU.AND P0, PT, |R14|, |R6|, PT ;  /* 0x400000060e00722a */ /* 0x008fe20003f0e200 */
        /* <DEDUP_REMOVED lines=19> */
.L_x_163:
[----:B------:R-:W-:Y:S05]  /*24e0*/  BSYNC.RECONVERGENT B1 ;  /* 0x0000000000017941 */ /* 0x000fea0003800200 */
.L_x_162:
[----:B------:R-:W-:Y:S01]  /*24f0*/  IADD3 R6, PT, PT, R2, 0x2, RZ ;  /* 0x0000000202067810 */ /* 0x000fe20007ffe0ff */
[----:B------:R1:W2:Y:S01]  /*2500*/  SHFL.DOWN PT, R12, R4, 0x2, R3 ;  /* 0x08400000040c7989 */ /* 0x0002a200000e0003 */
[----:B------:R-:W-:Y:S01]  /*2510*/  BSSY.RECONVERGENT B1, `(.L_x_164) ;  /* 0x000001e000017945 */ /* 0x000fe20003800200 */
[----:B----4-:R-:W-:Y:S01]  /*2520*/  IMAD.MOV.U32 R8, RZ, RZ, R18 ;  /* 0x000000ffff087224 */ /* 0x010fe200078e0012 */
[----:B------:R-:W-:Y:S01]  /*2530*/  ISETP.GT.AND P0, PT, R6, R3, PT ;  /* 0x000000030600720c */ /* 0x000fe20003f04270 */
[----:B------:R1:W4:Y:S01]  /*2540*/  SHFL.DOWN PT, R13, R5, 0x2, R3 ;  /* 0x08400000050d7989 */ /* 0x00032200000e0003 */
[----:B------:R-:W-:Y:S02]  /*2550*/  IMAD.MOV.U32 R16, RZ, RZ, R22 ;  /* 0x000000ffff107224 */ /* 0x000fe400078e0016 */
[----:B------:R-:W-:Y:S01]  /*2560*/  IMAD.MOV.U32 R6, RZ, RZ, R4 ;  /* 0x000000ffff067224 */ /* 0x000fe200078e0004 */
[----:B0-----:R1:W0:Y:S01]  /*2570*/  SHFL.DOWN PT, R11, R18, 0x2, R3 ;  /* 0x08400000120b7989 */ /* 0x00122200000e0003 */
[----:B---3--:R-:W-:-:S03]  /*2580*/  IMAD.MOV.U32 R7, RZ, RZ, R5 ;  /* 0x000000ffff077224 */ /* 0x008fc600078e0005 */
[----:B------:R1:W3:Y:S04]  /*2590*/  SHFL.DOWN PT, R15, R22, 0x2, R3 ;  /* 0x08400000160f7989 */ /* 0x0002e800000e0003 */
[----:B------:R-:W-:Y:S05]  /*25a0*/  @P0 BRA `(.L_x_165) ;  /* 0x0000000000500947 */ /* 0x000fea0003800000 */
[----:B--2-4-:R-:W-:Y:S01]  /*25b0*/  DSETP.GEU.AND P0, PT, |R4|, |R12|, PT ;  /* 0x4000000c0400722a */ /* 0x014fe20003f0e200 */
        /* <DEDUP_REMOVED lines=19> */
.L_x_165:
[----:B------:R-:W-:Y:S05]  /*26f0*/  BSYNC.RECONVERGENT B1 ;  /* 0x0000000000017941 */ /* 0x000fea0003800200 */
.L_x_164:
[----:B-1----:R-:W-:Y:S01]  /*2700*/  VIADD R4, R2, 0x4 ;  /* 0x0000000402047836 */ /* 0x002fe20000000000 */
[----:B--2---:R1:W2:Y:S01]  /*2710*/  SHFL.DOWN PT, R12, R6, 0x4, R3 ;  /* 0x08800000060c7989 */ /* 0x0042a200000e0003 */
[----:B------:R-:W-:Y:S01]  /*2720*/  BSSY.RECONVERGENT B1, `(.L_x_166) ;  /* 0x000001e000017945 */ /* 0x000fe20003800200 */
[----:B------:R-:W-:Y:S02]  /*2730*/  IMAD.MOV.U32 R14, RZ, RZ, R8 ;  /* 0x000000ffff0e7224 */ /* 0x000fe400078e0008 */
[----:B------:R-:W-:Y:S01]  /*2740*/  ISETP.GT.AND P0, PT, R4, R3, PT ;  /* 0x000000030400720c */ /* 0x000fe20003f04270 */
[----:B----4-:R1:W4:Y:S01]  /*2750*/  SHFL.DOWN PT, R13, R7, 0x4, R3 ;  /* 0x08800000070d7989 */ /* 0x01032200000e0003 */
[----:B------:R-:W-:Y:S02]  /*2760*/  IMAD.MOV.U32 R18, RZ, RZ, R16 ;  /* 0x000000ffff127224 */ /* 0x000fe400078e0010 */
[----:B------:R-:W-:Y:S01]  /*2770*/  IMAD.MOV.U32 R4, RZ, RZ, R6 ;  /* 0x000000ffff047224 */ /* 0x000fe200078e0006 */
[----:B0-----:R1:W0:Y:S01]  /*2780*/  SHFL.DOWN PT, R11, R8, 0x4, R3 ;  /* 0x08800000080b7989 */ /* 0x00122200000e0003 */
[----:B------:R-:W-:-:S03]  /*2790*/  IMAD.MOV.U32 R5, RZ, RZ, R7 ;  /* 0x000000ffff057224 */ /* 0x000fc600078e0007 */
[----:B---3--:R1:W3:Y:S04]  /*27a0*/  SHFL.DOWN PT, R15, R16, 0x4, R3 ;  /* 0x08800000100f7989 */ /* 0x0082e800000e0003 */
        /* <DEDUP_REMOVED lines=21> */
.L_x_167:
[----:B------:R-:W-:Y:S05]  /*2900*/  BSYNC.RECONVERGENT B1 ;  /* 0x0000000000017941 */ /* 0x000fea0003800200 */
.L_x_166:
[----:B-1----:R-:W-:Y:S01]  /*2910*/  VIADD R8, R2, 0x8 ;  /* 0x0000000802087836 */ /* 0x002fe20000000000 */
[----:B------:R1:W1:Y:S01]  /*2920*/  SHFL.DOWN PT, R6, R4, 0x8, R3 ;  /* 0x0900000004067989 */ /* 0x00026200000e0003 */
[----:B------:R-:W-:Y:S01]  /*2930*/  BSSY.RECONVERGENT B1, `(.L_x_168) ;  /* 0x000001e000017945 */ /* 0x000fe20003800200 */
[----:B------:R-:W-:Y:S02]  /*2940*/  IMAD.MOV.U32 R16, RZ, RZ, R18 ;  /* 0x000000ffff107224 */ /* 0x000fe400078e0012 */
[----:B------:R-:W-:Y:S01]  /*2950*/  ISETP.GT.AND P0, PT, R8, R3, PT ;  /* 0x000000030800720c */ /* 0x000fe20003f04270 */
[----:B------:R1:W1:Y:S01]  /*2960*/  SHFL.DOWN PT, R7, R5, 0x8, R3 ;  /* 0x0900000005077989 */ /* 0x00026200000e0003 */
[----:B------:R-:W-:Y:S02]  /*2970*/  IMAD.MOV.U32 R8, RZ, RZ, R14 ;  /* 0x000000ffff087224 */ /* 0x000fe400078e000e */
[----:B--2---:R-:W-:Y:S01]  /*2980*/  IMAD.MOV.U32 R12, RZ, RZ, R4 ;  /* 0x000000ffff0c7224 */ /* 0x004fe200078e0004 */
[----:B0-----:R0:W2:Y:S01]  /*2990*/  SHFL.DOWN PT, R11, R14, 0x8, R3 ;  /* 0x090000000e0b7989 */ /* 0x0010a200000e0003 */
[----:B----4-:R-:W-:-:S03]  /*29a0*/  IMAD.MOV.U32 R13, RZ, RZ, R5 ;  /* 0x000000ffff0d7224 */ /* 0x010fc600078e0005 */
[----:B---3--:R0:W3:Y:S04]  /*29b0*/  SHFL.DOWN PT, R15, R18, 0x8, R3 ;  /* 0x09000000120f7989 */ /* 0x0080e800000e0003 */
[----:B------:R-:W-:Y:S05]  /*29c0*/  @P0 BRA `(.L_x_169) ;  /* 0x0000000000500947 */ /* 0x000fea0003800000 */
[----:B-1----:R-:W-:Y:S01]  /*29d0*/  DSETP.GEU.AND P0, PT, |R4|, |R6|, PT ;  /* 0x400000060400722a */ /* 0x002fe20003f0e200 */
[----:B--2---:R-:W-:Y:S02]  /*29e0*/  IMAD.MOV.U32 R8, RZ, RZ, R11 ;  /* 0x000000ffff087224 */ /* 0x004fe400078e000b */
        /* <DEDUP_REMOVED lines=18> */
.L_x_169:
[----:B------:R-:W-:Y:S05]  /*2b10*/  BSYNC.RECONVERGENT B1 ;  /* 0x0000000000017941 */ /* 0x000fea0003800200 */
.L_x_168:
[----:B-1----:R-:W-:Y:S01]  /*2b20*/  VIADD R4, R2, 0x10 ;  /* 0x0000001002047836 */ /* 0x002fe20000000000 */
[----:B0-----:R0:W1:Y:S01]  /*2b30*/  SHFL.DOWN PT, R14, R12, 0x10, R3 ;  /* 0x0a0000000c0e7989 */ /* 0x00106200000e0003 */
[----:B------:R-:W-:Y:S01]  /*2b40*/  BSSY.RECONVERGENT B1, `(.L_x_170) ;  /* 0x000001e000017945 */ /* 0x000fe20003800200 */
[----:B------:R-:W-:Y:S02]  /*2b50*/  IMAD.MOV.U32 R5, RZ, RZ, R16 ;  /* 0x000000ffff057224 */ /* 0x000fe400078e0010 */
[----:B------:R-:W-:Y:S01]  /*2b60*/  ISETP.GT.AND P0, PT, R4, R3, PT ;  /* 0x000000030400720c */ /* 0x000fe20003f04270 */
[----:B---3--:R0:W3:Y:S01]  /*2b70*/  SHFL.DOWN PT, R15, R13, 0x10, R3 ;  /* 0x0a0000000d0f7989 */ /* 0x0080e200000e0003 */
[----:B------:R-:W-:Y:S02]  /*2b80*/  IMAD.MOV.U32 R4, RZ, RZ, R8 ;  /* 0x000000ffff047224 */ /* 0x000fe400078e0008 */
[----:B------:R-:W-:Y:S01]  /*2b90*/  IMAD.MOV.U32 R6, RZ, RZ, R12 ;  /* 0x000000ffff067224 */ /* 0x000fe200078e000c */
[----:B--2---:R0:W2:Y:S01]  /*2ba0*/  SHFL.DOWN PT, R11, R8, 0x10, R3 ;  /* 0x0a000000080b7989 */ /* 0x0040a200000e0003 */
[----:B------:R-:W-:-:S03]  /*2bb0*/  IMAD.MOV.U32 R7, RZ, RZ, R13 ;  /* 0x000000ffff077224 */ /* 0x000fc600078e000d */
[----:B------:R0:W4:Y:S04]  /*2bc0*/  SHFL.DOWN PT, R17, R16, 0x10, R3 ;  /* 0x0a00000010117989 */ /* 0x00012800000e0003 */
[----:B------:R-:W-:Y:S05]  /*2bd0*/  @P0 BRA `(.L_x_171) ;  /* 0x0000000000500947 */ /* 0x000fea0003800000 */
[----:B-1-3--:R-:W-:Y:S01]  /*2be0*/  DSETP.GEU.AND P0, PT, |R12|, |R14|, PT ;  /* 0x4000000e0c00722a */ /* 0x00afe20003f0e200 */
        /* <DEDUP_REMOVED lines=19> */
.L_x_171:
[----:B------:R-:W-:Y:S05]  /*2d20*/  BSYNC.RECONVERGENT B1 ;  /* 0x0000000000017941 */ /* 0x000fea0003800200 */
.L_x_170:
[----:B------:R-:W-:Y:S01]  /*2d30*/  ISETP.NE.AND P0, PT, R2, RZ, PT ;  /* 0x000000ff0200720c */ /* 0x000fe20003f05270 */
[----:B------:R-:W-:-:S12]  /*2d40*/  BSSY.RECONVERGENT B1, `(.L_x_172) ;  /* 0x000000a000017945 */ /* 0x000fd80003800200 */
[----:B------:R-:W-:Y:S05]  /*2d50*/  @P0 BRA `(.L_x_173) ;  /* 0x0000000000200947 */ /* 0x000fea0003800000 */
[----:B0-----:R-:W0:Y:S01]  /*2d60*/  S2R R8, SR_CgaCtaId ;  /* 0x0000000000087919 */ /* 0x001e220000008800 */
[----:B------:R-:W-:Y:S02]  /*2d70*/  MOV R3, 0x400 ;  /* 0x0000040000037802 */ /* 0x000fe40000000f00 */
[----:B------:R-:W-:-:S04]  /*2d80*/  SHF.R.U32.HI R2, RZ, 0x1, R10 ;  /* 0x00000001ff027819 */ /* 0x000fc8000001160a */
[----:B------:R-:W-:Y:S02]  /*2d90*/  LOP3.LUT R2, R2, 0x1f0, RZ, 0xc0, !PT ;  /* 0x000001f002027812 */ /* 0x000fe400078ec0ff */
[----:B0-----:R-:W-:-:S05]  /*2da0*/  LEA R3, R8, R3, 0x18 ;  /* 0x0000000308037211 */ /* 0x001fca00078ec0ff */
[----:B------:R-:W-:-:S05]  /*2db0*/  IMAD.IADD R3, R2, 0x1, R3 ;  /* 0x0000000102037824 */ /* 0x000fca00078e0203 */
[----:B------:R0:W-:Y:S04]  /*2dc0*/  STS.64 [R3+0x10], R4 ;  /* 0x0000100403007388 */ /* 0x0001e80000000a00 */
[----:B------:R0:W-:Y:S02]  /*2dd0*/  STS.64 [R3+0x8], R6 ;  /* 0x0000080603007388 */ /* 0x0001e40000000a00 */
.L_x_173:
[----:B------:R-:W-:Y:S05]  /*2de0*/  BSYNC.RECONVERGENT B1 ;  /* 0x0000000000017941 */ /* 0x000fea0003800200 */
.L_x_172:
[----:B------:R-:W-:Y:S01]  /*2df0*/  BAR.SYNC.DEFER_BLOCKING 0x0 ;  /* 0x0000000000007b1d */ /* 0x000fe20000010000 */
[----:B------:R-:W-:-:S13]  /*2e00*/  ISETP.NE.AND P1, PT, R10, RZ, PT ;  /* 0x000000ff0a00720c */ /* 0x000fda0003f25270 */
[----:B------:R-:W-:Y:S05]  /*2e10*/  @P1 BRA `(.L_x_149) ;  /* 0x0000003800a81947 */ /* 0x000fea0003800000 */
[----:B------:R-:W-:Y:S01]  /*2e20*/  ISETP.GE.AND P0, PT, R9, 0x21, PT ;  /* 0x000000210900780c */ /* 0x000fe20003f06270 */
[----:B0-----:R-:W-:Y:S02]  /*2e30*/  IMAD.MOV.U32 R13, RZ, RZ, R4 ;  /* 0x000000ffff0d7224 */ /* 0x001fe400078e0004 */
[----:B------:R-:W-:Y:S02]  /*2e40*/  IMAD.MOV.U32 R8, RZ, RZ, R5 ;  /* 0x000000ffff087224 */ /* 0x000fe400078e0005 */
[----:B------:R-:W-:Y:S02]  /*2e50*/  IMAD.MOV.U32 R2, RZ, RZ, R6 ;  /* 0x000000ffff027224 */ /* 0x000fe400078e0006 */
[----:B------:R-:W-:-:S06]  /*2e60*/  IMAD.MOV.U32 R3, RZ, RZ, R7 ;  /* 0x000000ffff037224 */ /* 0x000fcc00078e0007 */
[----:B------:R-:W-:Y:S05]  /*2e70*/  @!P0 BRA `(.L_x_174) ;  /* 0x00000000006c8947 */ /* 0x000fea0003800000 */
[----:B------:R-:W0:Y:S01]  /*2e80*/  S2UR UR5, SR_CgaCtaId ;  /* 0x00000000000579c3 */ /* 0x000e220000008800 */
[----:B------:R-:W-:Y:S01]  /*2e90*/  UMOV UR4, 0x400 ;  /* 0x0000040000047882 */ /* 0x000fe20000000000 */
[----:B------:R-:W-:Y:S01]  /*2ea0*/  BSSY.RECONVERGENT B1, `(.L_x_174) ;  /* 0x0000018000017945 */ /* 0x000fe20003800200 */
[----:B0-----:R-:W-:-:S09]  /*2eb0*/  ULEA UR4, UR5, UR4, 0x18 ;  /* 0x0000000405047291 */ /* 0x001fd2000f8ec0ff */
[----:B--2---:R-:W0:Y:S04]  /*2ec0*/  LDS.64 R10, [UR4+0x18] ;  /* 0x00001804ff0a7984 */ /* 0x004e280008000a00 */
[----:B-1-3--:R-:W1:Y:S01]  /*2ed0*/  LDS.64 R14, [UR4+0x20] ;  /* 0x00002004ff0e7984 */ /* 0x00ae620008000a00 */
[----:B0-----:R-:W-:Y:S01]  /*2ee0*/  DSETP.GEU.AND P0, PT, |R6|, |R10|, PT ;  /* 0x4000000a0600722a */ /* 0x001fe20003f0e200 */
[----:B------:R-:W-:Y:S02]  /*2ef0*/  IMAD.MOV.U32 R2, RZ, RZ, R10 ;  /* 0x000000ffff027224 */ /* 0x000fe400078e000a */
[----:B------:R-:W-:Y:S02]  /*2f00*/  IMAD.MOV.U32 R3, RZ, RZ, R11 ;  /* 0x000000ffff037224 */ /* 0x000fe400078e000b */
[----:B-1----:R-:W-:-:S02]  /*2f10*/  IMAD.MOV.U32 R13, RZ, RZ, R14 ;  /* 0x000000ffff0d7224 */ /* 0x002fc400078e000e */
[----:B------:R-:W-:-:S07]  /*2f20*/  IMAD.MOV.U32 R8, RZ, RZ, R15 ;  /* 0x000000ffff087224 */ /* 0x000fce00078e000f */
[----:B------:R-:W-:Y:S05]  /*2f30*/  @!P0 BRA `(.L_x_175) ;  /* 0x0000000000388947 */ /* 0x000fea0003800000 */
        /* <DEDUP_REMOVED lines=14> */
.L_x_175:
[----:B------:R-:W-:Y:S05]  /*3020*/  BSYNC.RECONVERGENT B1 ;  /* 0x0000000000017941 */ /* 0x000fea0003800200 */
.L_x_174:
[----:B------:R-:W-:Y:S01]  /*3030*/  ISETP.GE.AND P0, PT, R9, 0x41, PT ;  /* 0x000000410900780c */ /* 0x000fe20003f06270 */
[----:B--2---:R-:W-:Y:S02]  /*3040*/  IMAD.MOV.U32 R11, RZ, RZ, R13 ;  /* 0x000000ffff0b7224 */ /* 0x004fe400078e000d */
        /* <DEDUP_REMOVED lines=8> */
[----:B------:R-:W0:Y:S04]  /*30d0*/  LDS.64 R6, [UR4+0x28] ;  /* 0x00002804ff067984 */ /* 0x000e280008000a00 */
        /* <DEDUP_REMOVED lines=21> */
.L_x_177:
[----:B------:R-:W-:Y:S05]  /*3230*/  BSYNC.RECONVERGENT B1 ;  /* 0x0000000000017941 */ /* 0x000fea0003800200 */
.L_x_176:
[----:B------:R-:W-:Y:S01]  /*3240*/  ISETP.GE.AND P0, PT, R9, 0x61, PT ;  /* 0x000000610900780c */ /* 0x000fe20003f06270 */
[----:B------:R-:W-:Y:S02]  /*3250*/  IMAD.MOV.U32 R13, RZ, RZ, R11 ;  /* 0x000000ffff0d7224 */ /* 0x000fe400078e000b */
        /* <DEDUP_REMOVED lines=30> */
.L_x_179:
[----:B------:R-:W-:Y:S05]  /*3440*/  BSYNC.RECONVERGENT B1 ;  /* 0x0000000000017941 */ /* 0x000fea0003800200 */
.L_x_178:
        /* <DEDUP_REMOVED lines=32> */
.L_x_181:
[----:B------:R-:W-:Y:S05]  /*3650*/  BSYNC.RECONVERGENT B1 ;  /* 0x0000000000017941 */ /* 0x000fea0003800200 */
.L_x_180:
        /* <DEDUP_REMOVED lines=32> */
.L_x_183:
[----:B------:R-:W-:Y:S05]  /*3860*/  BSYNC.RECONVERGENT B1 ;  /* 0x0000000000017941 */ /* 0x000fea0003800200 */
.L_x_182:
        /* <DEDUP_REMOVED lines=32> */
.L_x_185:
[----:B------:R-:W-:Y:S05]  /*3a70*/  BSYNC.RECONVERGENT B1 ;  /* 0x0000000000017941 */ /* 0x000fea0003800200 */
.L_x_184:
[----:B------:R-:W-:Y:S01]  /*3a80*/  ISETP.GE.AND P0, PT, R9, 0xe1, PT ;  /* 0x000000e10900780c */ /* 0x000fe20003f06270 */
[----:B------:R-:W-:Y:S01]  /*3a90*/  IMAD.MOV.U32 R5, RZ, RZ, R10 ;  /* 0x000000ffff057224 */ /* 0x000fe200078e000a */
[----:B------:R-:W-:Y:S01]  /*3aa0*/  MOV R4, R11 ;  /* 0x0000000b00047202 */ /* 0x000fe20000000f00 */
[----:B------:R-:W-:Y:S02]  /*3ab0*/  IMAD.MOV.U32 R6, RZ, RZ, R2 ;  /* 0x000000ffff067224 */ /* 0x000fe400078e0002 */
[----:B------:R-:W-:-:S08]  /*3ac0*/  IMAD.MOV.U32 R7, RZ, RZ, R3 ;  /* 0x000000ffff077224 */ /* 0x000fd000078e0003 */
[----:B------:R-:W-:Y:S05]  /*3ad0*/  @!P0 BRA `(.L_x_149) ;  /* 0x0000002c00788947 */ /* 0x000fea0003800000 */
[----:B------:R-:W0:Y:S01]  /*3ae0*/  S2UR UR5, SR_CgaCtaId ;  /* 0x00000000000579c3 */ /* 0x000e220000008800 */
[----:B------:R-:W-:Y:S02]  /*3af0*/  UMOV UR4, 0x400 ;  /* 0x0000040000047882 */ /* 0x000fe40000000000 */
[----:B0-----:R-:W-:-:S09]  /*3b00*/  ULEA UR4, UR5, UR4, 0x18 ;  /* 0x0000000405047291 */ /* 0x001fd2000f8ec0ff */
[----:B------:R-:W0:Y:S04]  /*3b10*/  LDS.64 R8, [UR4+0x78] ;  /* 0x00007804ff087984 */ /* 0x000e280008000a00 */
[----:B------:R-:W2:Y:S01]  /*3b20*/  LDS.64 R12, [UR4+0x80] ;  /* 0x00008004ff0c7984 */ /* 0x000ea20008000a00 */
[----:B0-----:R-:W-:Y:S01]  /*3b30*/  DSETP.GEU.AND P0, PT, |R2|, |R8|, PT ;  /* 0x400000080200722a */ /* 0x001fe20003f0e200 */
        /* <DEDUP_REMOVED lines=20> */
.L_x_117:
[----:B------:R-:W0:Y:S01]  /*3c80*/  S2R R3, SR_TID.X ;  /* 0x0000000000037919 */ /* 0x000e220000002100 */
[----:B------:R-:W1:Y:S02]  /*3c90*/  LDCU.128 UR12, c[0x0][0x380] ;  /* 0x00007000ff0c77ac */ /* 0x000e640008000c00 */
[----:B-1----:R-:W-:Y:S02]  /*3ca0*/  IMAD.U32 R2, RZ, RZ, UR12 ;  /* 0x0000000cff027e24 */ /* 0x002fe4000f8e00ff */
[----:B------:R-:W-:Y:S01]  /*3cb0*/  IMAD.U32 R4, RZ, RZ, UR13 ;  /* 0x0000000dff047e24 */ /* 0x000fe2000f8e00ff */
[----:B0-----:R-:W-:-:S05]  /*3cc0*/  IADD3 R5, P0, PT, R8, R3, RZ ;  /* 0x0000000308057210 */ /* 0x001fca0007f1e0ff */
[----:B------:R-:W-:Y:S01]  /*3cd0*/  IMAD.X R6, RZ, RZ, RZ, P0 ;  /* 0x000000ffff067224 */ /* 0x000fe200000e06ff */
[----:B------:R-:W-:-:S04]  /*3ce0*/  LEA R20, P0, R5, R2, 0x3 ;  /* 0x0000000205147211 */ /* 0x000fc800078018ff */
[----:B------:R-:W-:-:S05]  /*3cf0*/  LEA.HI.X R21, R5, R4, R6, 0x3, P0 ;  /* 0x0000000405157211 */ /* 0x000fca00000f1c06 */
[----:B------:R-:W2:Y:S04]  /*3d00*/  LDG.E.64 R6, desc[UR10][R20.64] ;  /* 0x0000000a14067981 */ /* 0x000ea8000c1e1b00 */
[----:B------:R-:W2:Y:S04]  /*3d10*/  LDG.E.64 R14, desc[UR10][R20.64+0x800] ;  /* 0x0008000a140e7981 */ /* 0x000ea8000c1e1b00 */
[----:B------:R-:W3:Y:S04]  /*3d20*/  LDG.E.64 R18, desc[UR10][R20.64+0x1000] ;  /* 0x0010000a14127981 */ /* 0x000ee8000c1e1b00 */
[----:B------:R-:W4:Y:S04]  /*3d30*/  LDG.E.64 R12, desc[UR10][R20.64+0x1800] ;  /* 0x0018000a140c7981 */ /* 0x000f28000c1e1b00 */
[----:B------:R-:W5:Y:S01]  /*3d40*/  LDG.E.64 R10, desc[UR10][R20.64+0x2000] ;  /* 0x0020000a140a7981 */ /* 0x000f62000c1e1b00 */
[----:B------:R-:W-:Y:S01]  /*3d50*/  IMAD.U32 R5, RZ, RZ, UR14 ;  /* 0x0000000eff057e24 */ /* 0x000fe2000f8e00ff */
[----:B------:R-:W-:Y:S01]  /*3d60*/  LOP3.LUT R9, R3, 0x400, RZ, 0xfc, !PT ;  /* 0x0000040003097812 */ /* 0x000fe200078efcff */
[----:B------:R-:W-:Y:S01]  /*3d70*/  BSSY.RECONVERGENT B1, `(.L_x_186) ;  /* 0x0000020000017945 */ /* 0x000fe20003800200 */
[----:B------:R-:W-:-:S04]  /*3d80*/  ISETP.LE.U32.AND P0, PT, R25, UR6, PT ;  /* 0x0000000619007c0c */ /* 0x000fc8000bf03070 */
[----:B------:R-:W-:Y:S01]  /*3d90*/  ISETP.GE.U32.AND.EX P0, PT, RZ, R16, PT, P0 ;  /* 0x00000010ff00720c */ /* 0x000fe20003f06100 */
[----:B--2---:R-:W-:-:S06]  /*3da0*/  DSETP.GEU.AND P2, PT, |R6|, |R14|, PT ;  /* 0x4000000e0600722a */ /* 0x004fcc0003f4e200 */
[----:B------:R-:W-:Y:S02]  /*3db0*/  FSEL R6, R6, R14, P2 ;  /* 0x0000000e06067208 */ /* 0x000fe40001000000 */
[----:B------:R-:W-:-:S06]  /*3dc0*/  FSEL R7, R7, R15, P2 ;  /* 0x0000000f07077208 */ /* 0x000fcc0001000000 */
[----:B---3--:R-:W-:-:S06]  /*3dd0*/  DSETP.GEU.AND P3, PT, |R6|, |R18|, PT ;  /* 0x400000120600722a */ /* 0x008fcc0003f6e200 */
[----:B------:R-:W-:Y:S01]  /*3de0*/  FSEL R14, R6, R18, P3 ;  /* 0x00000012060e7208 */ /* 0x000fe20001800000 */
[----:B------:R-:W-:Y:S01]  /*3df0*/  IMAD.U32 R6, RZ, RZ, UR15 ;  /* 0x0000000fff067e24 */ /* 0x000fe2000f8e00ff */
[----:B------:R-:W-:Y:S01]  /*3e00*/  FSEL R15, R7, R19, P3 ;  /* 0x00000013070f7208 */ /* 0x000fe20001800000 */
[----:B------:R-:W-:-:S05]  /*3e10*/  VIADD R18, R3, 0x100 ;  /* 0x0000010003127836 */ /* 0x000fca0000000000 */
[----:B----4-:R-:W-:-:S06]  /*3e20*/  DSETP.GEU.AND P1, PT, |R14|, |R12|, PT ;  /* 0x4000000c0e00722a */ /* 0x010fcc0003f2e200 */
[----:B------:R-:W-:Y:S01]  /*3e30*/  FSEL R12, R14, R12, P1 ;  /* 0x0000000c0e0c7208 */ /* 0x000fe20000800000 */
[----:B------:R-:W-:Y:S01]  /*3e40*/  VIADD R14, R3, 0x200 ;  /* 0x00000200030e7836 */ /* 0x000fe20000000000 */
[----:B------:R-:W-:Y:S02]  /*3e50*/  FSEL R13, R15, R13, P1 ;  /* 0x0000000d0f0d7208 */ /* 0x000fe40000800000 */
[----:B------:R-:W-:Y:S02]  /*3e60*/  IADD3 R15, P5, PT, R8, R5, RZ ;  /* 0x00000005080f7210 */ /* 0x000fe40007fbe0ff */
[----:B------:R-:W-:Y:S02]  /*3e70*/  @P3 SEL R14, R3, R18, P2 ;  /* 0x00000012030e3207 */ /* 0x000fe40001000000 */
[----:B-----5:R-:W-:Y:S01]  /*3e80*/  DSETP.GEU.AND P4, PT, |R12|, |R10|, PT ;  /* 0x4000000a0c00722a */ /* 0x020fe20003f8e200 */
[----:B------:R-:W-:Y:S01]  /*3e90*/  IMAD.X R17, RZ, RZ, R6, P5 ;  /* 0x000000ffff117224 */ /* 0x000fe200028e0606 */
[----:B------:R-:W-:Y:S01]  /*3ea0*/  IADD3 R7, P5, PT, R9, R15, RZ ;  /* 0x0000000f09077210 */ /* 0x000fe20007fbe0ff */
[----:B------:R-:W-:-:S04]  /*3eb0*/  @!P1 VIADD R14, R3, 0x300 ;  /* 0x00000300030e9836 */ /* 0x000fc80000000000 */
[----:B------:R-:W-:-:S07]  /*3ec0*/  IMAD.X R8, RZ, RZ, R17, P5 ;  /* 0x000000ffff087224 */ /* 0x000fce00028e0611 */
[----:B------:R-:W-:Y:S05]  /*3ed0*/  @!P4 BRA `(.L_x_187) ;  /* 0x000000000024c947 */ /* 0x000fea0003800000 */
[C---:B------:R-:W-:Y:S02]  /*3ee0*/  ISETP.GE.U32.AND P1, PT, R14.reuse, R9, PT ;  /* 0x000000090e00720c */ /* 0x040fe40003f26070 */
[----:B------:R-:W-:Y:S02]  /*3ef0*/  IADD3 R14, P2, PT, R14, R15, RZ ;  /* 0x0000000f0e0e7210 */ /* 0x000fe40007f5e0ff */
[----:B------:R-:W-:-:S03]  /*3f00*/  ISETP.GE.U32.AND.EX P1, PT, RZ, RZ, PT, P1 ;  /* 0x000000ffff00720c */ /* 0x000fc60003f26110 */
[----:B------:R-:W-:-:S10]  /*3f10*/  IMAD.X R9, RZ, RZ, R17, P2 ;  /* 0x000000ffff097224 */ /* 0x000fd400010e0611 */
[----:B------:R-:W-:-:S06]  /*3f20*/  DSETP.LT.OR P1, PT, |R10|, |R12|, !P1 ;  /* 0x4000000c0a00722a */ /* 0x000fcc0004f21600 */
[----:B------:R-:W-:Y:S02]  /*3f30*/  FSEL R10, R12, R10, P1 ;  /* 0x0000000a0c0a7208 */ /* 0x000fe40000800000 */
[----:B------:R-:W-:Y:S02]  /*3f40*/  FSEL R11, R13, R11, P1 ;  /* 0x0000000b0d0b7208 */ /* 0x000fe40000800000 */
[----:B------:R-:W-:Y:S02]  /*3f50*/  SEL R7, R14, R7, P1 ;  /* 0x000000070e077207 */ /* 0x000fe40000800000 */
[----:B------:R-:W-:-:S07]  /*3f60*/  SEL R8, R9, R8, P1 ;  /* 0x0000000809087207 */ /* 0x000fce0000800000 */
.L_x_187:
[----:B------:R-:W-:Y:S05]  /*3f70*/  BSYNC.RECONVERGENT B1 ;  /* 0x0000000000017941 */ /* 0x000fea0003800200 */
.L_x_186:
[----:B------:R-:W-:Y:S05]  /*3f80*/  @P0 BRA `(.L_x_188) ;  /* 0x0000001400000947 */ /* 0x000fea0003800000 */
[----:B------:R-:W0:Y:S01]  /*3f90*/  LDCU.64 UR8, c[0x0][0x3e8] ;  /* 0x00007d00ff0877ac */ /* 0x000e220008000a00 */
[----:B------:R-:W-:Y:S01]  /*3fa0*/  ISETP.NE.AND P0, PT, R3, RZ, PT ;  /* 0x000000ff0300720c */ /* 0x000fe20003f05270 */
[----:B------:R-:W-:Y:S01]  /*3fb0*/  BSSY.RECONVERGENT B1, `(.L_x_189) ;  /* 0x0000012000017945 */ /* 0x000fe20003800200 */
[----:B------:R-:W-:Y:S01]  /*3fc0*/  UMOV UR4, 0x8 ;  /* 0x0000000800047882 */ /* 0x000fe20000000000 */
[----:B------:R-:W-:Y:S02]  /*3fd0*/  UMOV UR5, 0x0 ;  /* 0x0000000000057882 */ /* 0x000fe40000000000 */
[----:B0-----:R-:W-:-:S04]  /*3fe0*/  UIMAD.WIDE.U32 UR4, UR8, 0x1, UR4 ;  /* 0x00000001080478a5 */ /* 0x001fc8000f8e0004 */
[----:B------:R-:W-:Y:S02]  /*3ff0*/  UIADD3 UR7, UPT, UPT, UR5, UR9, URZ ;  /* 0x0000000905077290 */ /* 0x000fe4000fffe0ff */
[----:B------:R-:W-:Y:S02]  /*4000*/  IMAD.U32 R13, RZ, RZ, UR5 ;  /* 0x00000005ff0d7e24 */ /* 0x000fe4000f8e00ff */
[----:B------:R-:W-:Y:S02]  /*4010*/  IMAD.U32 R12, RZ, RZ, UR4 ;  /* 0x00000004ff0c7e24 */ /* 0x000fe4000f8e00ff */
[----:B------:R-:W-:Y:S01]  /*4020*/  IMAD.U32 R13, RZ, RZ, UR7 ;  /* 0x00000007ff0d7e24 */ /* 0x000fe2000f8e00ff */
[----:B------:R-:W-:Y:S06]  /*4030*/  @P0 BRA `(.L_x_190) ;  /* 0x0000000000240947 */ /* 0x000fec0003800000 */
[----:B------:R-:W-:Y:S02]  /*4040*/  IMAD.MOV.U32 R18, RZ, RZ, 0x500 ;  /* 0x00000500ff127424 */ /* 0x000fe400078e00ff */
[----:B------:R-:W-:-:S05]  /*4050*/  IMAD.MOV.U32 R19, RZ, RZ, 0x0 ;  /* 0x00000000ff137424 */ /* 0x000fca00078e00ff */
[----:B------:R-:W2:Y:S01]  /*4060*/  ATOMG.E.ADD.64.STRONG.GPU PT, R14, desc[UR10][R12.64], R18 ;  /* 0x800000120c0e79a8 */ /* 0x000ea200081ef50a */
[----:B------:R-:W0:Y:S01]  /*4070*/  S2UR UR5, SR_CgaCtaId ;  /* 0x00000000000579c3 */ /* 0x000e220000008800 */
[----:B------:R-:W-:Y:S02]  /*4080*/  UMOV UR4, 0x400 ;  /* 0x0000040000047882 */ /* 0x000fe40000000000 */
[----:B0-----:R-:W-:Y:S01]  /*4090*/  ULEA UR4, UR5, UR4, 0x18 ;  /* 0x0000000405047291 */ /* 0x001fe2000f8ec0ff */
[----:B--2---:R-:W-:-:S05]  /*40a0*/  IADD3 R14, P0, PT, R14, UR6, RZ ;  /* 0x000000060e0e7c10 */ /* 0x004fca000ff1e0ff */
[----:B------:R-:W-:-:S05]  /*40b0*/  IMAD.X R15, RZ, RZ, R15, P0 ;  /* 0x000000ffff0f7224 */ /* 0x000fca00000e060f */
[----:B------:R0:W-:Y:S03]  /*40c0*/  STS.64 [UR4+0x98], R14 ;  /* 0x0000980eff007988 */ /* 0x0001e60008000a04 */
.L_x_190:
[----:B------:R-:W-:Y:S05]  /*40d0*/  BSYNC.RECONVERGENT B1 ;  /* 0x0000000000017941 */ /* 0x000fea0003800200 */
.L_x_189:
[----:B------:R-:W1:Y:S08]  /*40e0*/  S2UR UR5, SR_CgaCtaId ;  /* 0x00000000000579c3 */ /* 0x000e700000008800 */
[----:B------:R-:W-:Y:S06]  /*40f0*/  BAR.SYNC.DEFER_BLOCKING 0x0 ;  /* 0x0000000000007b1d */ /* 0x000fec0000010000 */
[----:B------:R-:W-:-:S02]  /*4100*/  UMOV UR4, 0x400 ;  /* 0x0000040000047882 */ /* 0x000fc40000000000 */
[----:B-1----:R-:W-:-:S06]  /*4110*/  ULEA UR4, UR5, UR4, 0x18 ;  /* 0x0000000405047291 */ /* 0x002fcc000f8ec0ff */
[----:B------:R-:W-:-:S05]  /*4120*/  IMAD.U32 R9, RZ, RZ, UR4 ;  /* 0x00000004ff097e24 */ /* 0x000fca000f8e00ff */
[----:B------:R-:W0:Y:S02]  /*4130*/  LDS.64 R18, [R9+0x98] ;  /* 0x0000980009127984 */ /* 0x000e240000000a00 */
[----:B0-----:R-:W-:-:S04]  /*4140*/  IADD3 R14, P1, PT, R18, 0x500, RZ ;  /* 0x00000500120e7810 */ /* 0x001fc80007f3e0ff */
[----:B------:R-:W-:Y:S01]  /*4150*/  ISETP.GT.U32.AND P0, PT, R14, R25, PT ;  /* 0x000000190e00720c */ /* 0x000fe20003f04070 */
[----:B------:R-:W-:-:S05]  /*4160*/  IMAD.X R15, RZ, RZ, R19, P1 ;  /* 0x000000ffff0f7224 */ /* 0x000fca00008e0613 */
[----:B------:R-:W-:-:S13]  /*4170*/  ISETP.GT.AND.EX P0, PT, R15, R16, PT, P0 ;  /* 0x000000100f00720c */ /* 0x000fda0003f04300 */
[----:B------:R-:W-:Y:S05]  /*4180*/  @P0 BRA `(.L_x_191) ;  /* 0x0000000400b40947 */ /* 0x000fea0003800000 */
[----:B------:R-:W-:Y:S01]  /*4190*/  BSSY.RECONVERGENT B1, `(.L_x_191) ;  /* 0x000006c000017945 */ /* 0x000fe20003800200 */
[----:B------:R-:W-:Y:S01]  /*41a0*/  IMAD.MOV.U32 R20, RZ, RZ, R10 ;  /* 0x000000ffff147224 */ /* 0x000fe200078e000a */
[----:B------:R-:W0:Y:S01]  /*41b0*/  LDCU.64 UR8, c[0x0][0x398] ;  /* 0x00007300ff0877ac */ /* 0x000e220008000a00 */
[----:B------:R-:W-:Y:S02]  /*41c0*/  IMAD.MOV.U32 R21, RZ, RZ, R11 ;  /* 0x000000ffff157224 */ /* 0x000fe400078e000b */
[----:B------:R-:W-:Y:S01]  /*41d0*/  IMAD.MOV.U32 R15, RZ, RZ, R7 ;  /* 0x000000ffff0f7224 */ /* 0x000fe200078e0007 */
[----:B------:R-:W1:Y:S01]  /*41e0*/  LDCU.128 UR12, c[0x0][0x380] ;  /* 0x00007000ff0c77ac */ /* 0x000e620008000c00 */
[----:B------:R-:W-:-:S07]  /*41f0*/  IMAD.MOV.U32 R14, RZ, RZ, R8 ;  /* 0x000000ffff0e7224 */ /* 0x000fce00078e0008 */
.L_x_194:
[----:B------:R-:W-:Y:S01]  /*4200*/  IADD3 R7, P0, PT, R3, R18, RZ ;  /* 0x0000001203077210 */ /* 0x000fe20007f1e0ff */
[----:B-1----:R-:W-:Y:S02]  /*4210*/  IMAD.U32 R2, RZ, RZ, UR12 ;  /* 0x0000000cff027e24 */ /* 0x002fe4000f8e00ff */
[----:B------:R-:W-:Y:S02]  /*4220*/  IMAD.U32 R4, RZ, RZ, UR13 ;  /* 0x0000000dff047e24 */ /* 0x000fe4000f8e00ff */
[----:B------:R-:W-:Y:S01]  /*4230*/  IMAD.X R25, RZ, RZ, R19, P0 ;  /* 0x000000ffff197224 */ /* 0x000fe200000e0613 */
[----:B------:R-:W-:-:S04]  /*4240*/  LEA R10, P0, R7, R2, 0x3 ;  /* 0x00000002070a7211 */ /* 0x000fc800078018ff */
[----:B------:R-:W-:-:S05]  /*4250*/  LEA.HI.X R11, R7, R4, R25, 0x3, P0 ;  /* 0x00000004070b7211 */ /* 0x000fca00000f1c19 */
[----:B------:R-:W2:Y:S04]  /*4260*/  LDG.E.64 R16, desc[UR10][R10.64] ;  /* 0x0000000a0a107981 */ /* 0x000ea8000c1e1b00 */
[----:B------:R-:W3:Y:S01]  /*4270*/  LDG.E.64 R18, desc[UR10][R10.64+0x800] ;  /* 0x0008000a0a127981 */ /* 0x000ee2000c1e1b00 */
[----:B------:R-:W-:Y:S02]  /*4280*/  IMAD.U32 R5, RZ, RZ, UR14 ;  /* 0x0000000eff057e24 */ /* 0x000fe4000f8e00ff */
[----:B------:R-:W-:-:S03]  /*4290*/  IMAD.U32 R6, RZ, RZ, UR15 ;  /* 0x0000000fff067e24 */ /* 0x000fc6000f8e00ff */
[----:B------:R-:W-:-:S04]  /*42a0*/  IADD3 R24, P0, PT, R7, R5, RZ ;  /* 0x0000000507187210 */ /* 0x000fc80007f1e0ff */
[----:B------:R-:W-:Y:S01]  /*42b0*/  IADD3 R27, P3, PT, R24, 0x100, RZ ;  /* 0x00000100181b7810 */ /* 0x000fe20007f7e0ff */
[----:B------:R-:W-:-:S04]  /*42c0*/  IMAD.X R25, R25, 0x1, R6, P0 ;  /* 0x0000000119197824 */ /* 0x000fc800000e0606 */
[----:B------:R-:W-:Y:S01]  /*42d0*/  IMAD.X R26, RZ, RZ, R25, P3 ;  /* 0x000000ffff1a7224 */ /* 0x000fe200018e0619 */
[----:B--2---:R-:W-:-:S14]  /*42e0*/  DSETP.GEU.AND P2, PT, |R20|, |R16|, PT ;  /* 0x400000101400722a */ /* 0x004fdc0003f4e200 */
[----:B------:R-:W-:-:S04]  /*42f0*/  @P2 ISETP.GE.U32.AND P0, PT, R15, R24, PT ;  /* 0x000000180f00220c */ /* 0x000fc80003f06070 */
[----:B------:R-:W-:-:S13]  /*4300*/  @P2 ISETP.GE.AND.EX P0, PT, R14, R25, PT, P0 ;  /* 0x000000190e00220c */ /* 0x000fda0003f06300 */
[----:B------:R-:W-:-:S06]  /*4310*/  @P2 DSETP.LT.OR P0, PT, |R16|, |R20|, !P0 ;  /* 0x400000141000222a */ /* 0x000fcc0004701600 */
[----:B------:R-:W-:Y:S02]  /*4320*/  @P2 FSEL R7, R20, R16, P0 ;  /* 0x0000001014072208 */ /* 0x000fe40000000000 */
[----:B------:R-:W-:Y:S02]  /*4330*/  @P2 FSEL R20, R21, R17, P0 ;  /* 0x0000001115142208 */ /* 0x000fe40000000000 */
[C---:B------:R-:W-:Y:S01]  /*4340*/  IADD3 R21, P5, PT, R24.reuse, 0x300, RZ ;  /* 0x0000030018157810 */ /* 0x040fe20007fbe0ff */
[----:B------:R-:W-:Y:S01]  /*4350*/  @P2 IMAD.MOV.U32 R16, RZ, RZ, R7 ;  /* 0x000000ffff102224 */ /* 0x000fe200078e0007 */
[C---:B------:R-:W-:Y:S01]  /*4360*/  IADD3 R7, P6, PT, R24.reuse, 0x400, RZ ;  /* 0x0000040018077810 */ /* 0x040fe20007fde0ff */
[----:B------:R-:W-:Y:S01]  /*4370*/  @P2 IMAD.MOV.U32 R17, RZ, RZ, R20 ;  /* 0x000000ffff112224 */ /* 0x000fe200078e0014 */
[----:B------:R-:W-:Y:S01]  /*4380*/  IADD3 R20, P4, PT, R24, 0x200, RZ ;  /* 0x0000020018147810 */ /* 0x000fe20007f9e0ff */
[--C-:B------:R-:W-:Y:S01]  /*4390*/  IMAD.X R23, RZ, RZ, R25.reuse, P5 ;  /* 0x000000ffff177224 */ /* 0x100fe200028e0619 */
[----:B------:R-:W-:Y:S01]  /*43a0*/  @P2 SEL R24, R15, R24, P0 ;  /* 0x000000180f182207 */ /* 0x000fe20000000000 */
[----:B------:R-:W-:-:S02]  /*43b0*/  IMAD.X R8, RZ, RZ, R25, P6 ;  /* 0x000000ffff087224 */ /* 0x000fc400030e0619 */
[----:B------:R-:W-:Y:S01]  /*43c0*/  IMAD.X R22, RZ, RZ, R25, P4 ;  /* 0x000000ffff167224 */ /* 0x000fe200020e0619 */
[----:B------:R-:W-:Y:S01]  /*43d0*/  @P2 SEL R25, R14, R25, P0 ;  /* 0x000000190e192207 */ /* 0x000fe20000000000 */
[----:B---3--:R-:W-:Y:S01]  /*43e0*/  DSETP.GEU.AND P1, PT, |R16|, |R18|, PT ;  /* 0x400000121000722a */ /* 0x008fe20003f2e200 */
[----:B------:R-:W2:-:S13]  /*43f0*/  LDG.E.64 R14, desc[UR10][R10.64+0x1000] ;  /* 0x0010000a0a0e7981 */ /* 0x000e9a000c1e1b00 */
[----:B------:R-:W-:-:S04]  /*4400*/  @P1 ISETP.GE.U32.AND P0, PT, R24, R27, PT ;  /* 0x0000001b1800120c */ /* 0x000fc80003f06070 */
[----:B------:R-:W-:-:S13]  /*4410*/  @P1 ISETP.GE.AND.EX P0, PT, R25, R26, PT, P0 ;  /* 0x0000001a1900120c */ /* 0x000fda0003f06300 */
[----:B------:R-:W-:-:S06]  /*4420*/  @P1 DSETP.LT.OR P0, PT, |R18|, |R16|, !P0 ;  /* 0x400000101200122a */ /* 0x000fcc0004701600 */
[----:B------:R-:W-:Y:S02]  /*4430*/  @P1 FSEL R28, R16, R18, P0 ;  /* 0x00000012101c1208 */ /* 0x000fe40000000000 */
[----:B------:R-:W-:Y:S02]  /*4440*/  @P1 FSEL R29, R17, R19, P0 ;  /* 0x00000013111d1208 */ /* 0x000fe40000000000 */
[----:B------:R-:W3:Y:S01]  /*4450*/  LDG.E.64 R16, desc[UR10][R10.64+0x1800] ;  /* 0x0018000a0a107981 */ /* 0x000ee2000c1e1b00 */
[----:B------:R-:W-:Y:S02]  /*4460*/  @P1 IMAD.MOV.U32 R18, RZ, RZ, R28 ;  /* 0x000000ffff121224 */ /* 0x000fe400078e001c */
[----:B------:R-:W-:Y:S01]  /*4470*/  @P1 IMAD.MOV.U32 R19, RZ, RZ, R29 ;  /* 0x000000ffff131224 */ /* 0x000fe200078e001d */
[----:B------:R-:W-:Y:S02]  /*4480*/  @P1 SEL R27, R24, R27, P0 ;  /* 0x0000001b181b1207 */ /* 0x000fe40000000000 */
[----:B------:R-:W-:Y:S01]  /*4490*/  @P1 SEL R26, R25, R26, P0 ;  /* 0x0000001a191a1207 */ /* 0x000fe20000000000 */
[----:B------:R-:W-:Y:S01]  /*44a0*/  BSSY.RECONVERGENT B2, `(.L_x_192) ;  /* 0x000001d000027945 */ /* 0x000fe20003800200 */
[----:B------:R-:W5:Y:S01]  /*44b0*/  LDG.E.64 R10, desc[UR10][R10.64+0x2000] ;  /* 0x0020000a0a0a7981 */ /* 0x000f62000c1e1b00 */
[----:B------:R-:W-:Y:S06]  /*44c0*/  BAR.SYNC.DEFER_BLOCKING 0x0 ;  /* 0x0000000000007b1d */ /* 0x000fec0000010000 */
[----:B--2---:R-:W-:-:S14]  /*44d0*/  DSETP.GEU.AND P2, PT, |R18|, |R14|, PT ;  /* 0x4000000e1200722a */ /* 0x004fdc0003f4e200 */
[----:B------:R-:W-:-:S04]  /*44e0*/  @P2 ISETP.GE.U32.AND P0, PT, R27, R20, PT ;  /* 0x000000141b00220c */ /* 0x000fc80003f06070 */
[----:B------:R-:W-:-:S13]  /*44f0*/  @P2 ISETP.GE.AND.EX P0, PT, R26, R22, PT, P0 ;  /* 0x000000161a00220c */ /* 0x000fda0003f06300 */
[----:B------:R-:W-:-:S06]  /*4500*/  @P2 DSETP.LT.OR P0, PT, |R14|, |R18|, !P0 ;  /* 0x400000120e00222a */ /* 0x000fcc0004701600 */
[----:B------:R-:W-:Y:S02]  /*4510*/  @P2 FSEL R18, R18, R14, P0 ;  /* 0x0000000e12122208 */ /* 0x000fe40000000000 */
[----:B------:R-:W-:-:S03]  /*4520*/  @P2 FSEL R19, R19, R15, P0 ;  /* 0x0000000f13132208 */ /* 0x000fc60000000000 */
[----:B------:R-:W-:Y:S02]  /*4530*/  @P2 IMAD.MOV.U32 R14, RZ, RZ, R18 ;  /* 0x000000ffff0e2224 */ /* 0x000fe400078e0012 */
[----:B------:R-:W-:-:S06]  /*4540*/  @P2 IMAD.MOV.U32 R15, RZ, RZ, R19 ;  /* 0x000000ffff0f2224 */ /* 0x000fcc00078e0013 */
[----:B---3--:R-:W-:Y:S01]  /*4550*/  DSETP.GEU.AND P1, PT, |R14|, |R16|, PT ;  /* 0x400000100e00722a */ /* 0x008fe20003f2e200 */
[----:B------:R-:W-:Y:S02]  /*4560*/  @P2 SEL R20, R27, R20, P0 ;  /* 0x000000141b142207 */ /* 0x000fe40000000000 */
[----:B------:R-:W-:Y:S02]  /*4570*/  @P2 SEL R22, R26, R22, P0 ;  /* 0x000000161a162207 */ /* 0x000fe40000000000 */
[----:B------:R-:W-:-:S09]  /*4580*/  ISETP.NE.AND P2, PT, R3, RZ, PT ;  /* 0x000000ff0300720c */ /* 0x000fd20003f45270 */
[----:B------:R-:W-:-:S04]  /*4590*/  @P1 ISETP.GE.U32.AND P0, PT, R20, R21, PT ;  /* 0x000000151400120c */ /* 0x000fc80003f06070 */
[----:B------:R-:W-:-:S13]  /*45a0*/  @P1 ISETP.GE.AND.EX P0, PT, R22, R23, PT, P0 ;  /* 0x000000171600120c */ /* 0x000fda0003f06300 */
[----:B------:R-:W-:Y:S01]  /*45b0*/  @P1 DSETP.LT.OR P0, PT, |R16|, |R14|, !P0 ;  /* 0x4000000e1000122a */ /* 0x000fe20004701600 */
[----:B------:R-:W-:-:S13]  /*45c0*/  @P2 BRA `(.L_x_193) ;  /* 0x0000000000282947 */ /* 0x000fda0003800000 */
[----:B------:R-:W-:Y:S02]  /*45d0*/  IMAD.MOV.U32 R24, RZ, RZ, 0x500 ;  /* 0x00000500ff187424 */ /* 0x000fe400078e00ff */
[----:B------:R-:W-:-:S06]  /*45e0*/  IMAD.MOV.U32 R25, RZ, RZ, 0x0 ;  /* 0x00000000ff197424 */ /* 0x000fcc00078e00ff */
[----:B------:R-:W2:Y:S01]  /*45f0*/  ATOMG.E.ADD.64.STRONG.GPU PT, R24, desc[UR10][R12.64], R24 ;  /* 0x800000180c1879a8 */ /* 0x000ea200081ef50a */
[----:B------:R-:W1:Y:S01]  /*4600*/  S2UR UR5, SR_CgaCtaId ;  /* 0x00000000000579c3 */ /* 0x000e620000008800 */
[----:B------:R-:W-:Y:S02]  /*4610*/  UMOV UR4, 0x400 ;  /* 0x0000040000047882 */ /* 0x000fe40000000000 */
[----:B-1----:R-:W-:-:S06]  /*4620*/  ULEA UR4, UR5, UR4, 0x18 ;  /* 0x0000000405047291 */ /* 0x002fcc000f8ec0ff */
[----:B------:R-:W-:Y:S01]  /*4630*/  IMAD.U32 R9, RZ, RZ, UR4 ;  /* 0x00000004ff097e24 */ /* 0x000fe2000f8e00ff */
[----:B--2---:R-:W-:-:S05]  /*4640*/  IADD3 R18, P2, PT, R24, UR6, RZ ;  /* 0x0000000618127c10 */ /* 0x004fca000ff5e0ff */
[----:B------:R-:W-:-:S05]  /*4650*/  IMAD.X R19, RZ, RZ, R25, P2 ;  /* 0x000000ffff137224 */ /* 0x000fca00010e0619 */
[----:B------:R1:W-:Y:S03]  /*4660*/  STS.64 [R9+0x98], R18 ;  /* 0x0000981209007388 */ /* 0x0003e60000000a00 */
.L_x_193:
[----:B0-----:R-:W-:Y:S05]  /*4670*/  BSYNC.RECONVERGENT B2 ;  /* 0x0000000000027941 */ /* 0x001fea0003800200 */
.L_x_192:
[----:B------:R-:W-:Y:S01]  /*4680*/  BAR.SYNC.DEFER_BLOCKING 0x0 ;  /* 0x0000000000007b1d */ /* 0x000fe20000010000 */
[----:B------:R-:W-:Y:S01]  /*4690*/  @P1 FSEL R14, R14, R16, P0 ;  /* 0x000000100e0e1208 */ /* 0x000fe20000000000 */
[----:B------:R-:W-:Y:S01]  /*46a0*/  IMAD.U32 R25, RZ, RZ, UR8 ;  /* 0x00000008ff197e24 */ /* 0x000fe2000f8e00ff */
[----:B------:R-:W-:Y:S02]  /*46b0*/  @P1 FSEL R15, R15, R17, P0 ;  /* 0x000000110f0f1208 */ /* 0x000fe40000000000 */
[----:B------:R-:W-:Y:S01]  /*46c0*/  @P1 SEL R21, R20, R21, P0 ;  /* 0x0000001514151207 */ /* 0x000fe20000000000 */
[----:B------:R-:W-:Y:S01]  /*46d0*/  @P1 IMAD.MOV.U32 R16, RZ, RZ, R14 ;  /* 0x000000ffff101224 */ /* 0x000fe200078e000e */
[----:B------:R-:W-:Y:S01]  /*46e0*/  @P1 SEL R23, R22, R23, P0 ;  /* 0x0000001716171207 */ /* 0x000fe20000000000 */
[----:B------:R-:W-:-:S06]  /*46f0*/  @P1 IMAD.MOV.U32 R17, RZ, RZ, R15 ;  /* 0x000000ffff111224 */ /* 0x000fcc00078e000f */
[----:B-----5:R-:W-:Y:S01]  /*4700*/  DSETP.GEU.AND P2, PT, |R16|, |R10|, PT ;  /* 0x4000000a1000722a */ /* 0x020fe20003f4e200 */
[----:B-1----:R-:W0:-:S13]  /*4710*/  LDS.64 R18, [R9+0x98] ;  /* 0x0000980009127984 */ /* 0x002e1a0000000a00 */
[----:B------:R-:W-:-:S04]  /*4720*/  @P2 ISETP.GE.U32.AND P0, PT, R21, R7, PT ;  /* 0x000000071500220c */ /* 0x000fc80003f06070 */
[----:B------:R-:W-:-:S13]  /*4730*/  @P2 ISETP.GE.AND.EX P0, PT, R23, R8, PT, P0 ;  /* 0x000000081700220c */ /* 0x000fda0003f06300 */
[----:B------:R-:W-:-:S06]  /*4740*/  @P2 DSETP.LT.OR P0, PT, |R10|, |R16|, !P0 ;  /* 0x400000100a00222a */ /* 0x000fcc0004701600 */
[----:B------:R-:W-:Y:S02]  /*4750*/  @P2 FSEL R17, R17, R11, P0 ;  /* 0x0000000b11112208 */ /* 0x000fe40000000000 */
[----:B------:R-:W-:Y:S02]  /*4760*/  @P2 SEL R7, R21, R7, P0 ;  /* 0x0000000715072207 */ /* 0x000fe40000000000 */
[----:B------:R-:W-:Y:S01]  /*4770*/  @P2 SEL R8, R23, R8, P0 ;  /* 0x0000000817082207 */ /* 0x000fe20000000000 */
[----:B------:R-:W-:-:S04]  /*4780*/  @P2 IMAD.MOV.U32 R11, RZ, RZ, R17 ;  /* 0x000000ffff0b2224 */ /* 0x000fc800078e0011 */
[----:B------:R-:W-:Y:S01]  /*4790*/  IMAD.MOV.U32 R21, RZ, RZ, R11 ;  /* 0x000000ffff157224 */ /* 0x000fe200078e000b */
[----:B0-----:R-:W-:-:S04]  /*47a0*/  IADD3 R14, P3, PT, R18, 0x500, RZ ;  /* 0x00000500120e7810 */ /* 0x001fc80007f7e0ff */
[----:B------:R-:W-:Y:S01]  /*47b0*/  ISETP.GT.U32.AND P1, PT, R14, R25, PT ;  /* 0x000000190e00720c */ /* 0x000fe20003f24070 */
[----:B------:R-:W-:Y:S01]  /*47c0*/  IMAD.X R15, RZ, RZ, R19, P3 ;  /* 0x000000ffff0f7224 */ /* 0x000fe200018e0613 */
[----:B------:R-:W-:Y:S01]  /*47d0*/  @P2 FSEL R14, R16, R10, P0 ;  /* 0x0000000a100e2208 */ /* 0x000fe20000000000 */
[----:B------:R-:W-:-:S04]  /*47e0*/  IMAD.U32 R16, RZ, RZ, UR9 ;  /* 0x00000009ff107e24 */ /* 0x000fc8000f8e00ff */
[----:B------:R-:W-:Y:S01]  /*47f0*/  @P2 IMAD.MOV.U32 R10, RZ, RZ, R14 ;  /* 0x000000ffff0a2224 */ /* 0x000fe200078e000e */
[----:B------:R-:W-:Y:S01]  /*4800*/  ISETP.GT.AND.EX P0, PT, R15, R16, PT, P1 ;  /* 0x000000100f00720c */ /* 0x000fe20003f04310 */
[----:B------:R-:W-:Y:S01]  /*4810*/  IMAD.MOV.U32 R14, RZ, RZ, R8 ;  /* 0x000000ffff0e7224 */ /* 0x000fe200078e0008 */
[----:B------:R-:W-:Y:S01]  /*4820*/  MOV R15, R7 ;  /* 0x00000007000f7202 */ /* 0x000fe20000000f00 */
[----:B------:R-:W-:-:S10]  /*4830*/  IMAD.MOV.U32 R20, RZ, RZ, R10 ;  /* 0x000000ffff147224 */ /* 0x000fd400078e000a */
[----:B------:R-:W-:Y:S05]  /*4840*/  @!P0 BRA `(.L_x_194) ;  /* 0xfffffff8006c8947 */ /* 0x000fea000383ffff */
[----:B------:R-:W-:Y:S05]  /*4850*/  BSYNC.RECONVERGENT B1 ;  /* 0x0000000000017941 */ /* 0x000fea0003800200 */
.L_x_191:
[----:B------:R-:W-:Y:S01]  /*4860*/  ISETP.GE.U32.AND P0, PT, R18, R25, PT ;  /* 0x000000191200720c */ /* 0x000fe20003f06070 */
[----:B------:R-:W-:Y:S03]  /*4870*/  BSSY.RECONVERGENT B1, `(.L_x_188) ;  /* 0x00000b1000017945 */ /* 0x000fe60003800200 */
[----:B------:R-:W-:-:S13]  /*4880*/  ISETP.GE.AND.EX P0, PT, R19, R16, PT, P0 ;  /* 0x000000101300720c */ /* 0x000fda0003f06300 */
[----:B------:R-:W-:Y:S05]  /*4890*/  @P0 BRA `(.L_x_195) ;  /* 0x0000000800b80947 */ /* 0x000fea0003800000 */
[----:B------:R-:W-:-:S05]  /*48a0*/  IMAD.IADD R20, R25, 0x1, -R18 ;  /* 0x0000000119147824 */ /* 0x000fca00078e0a12 */
[----:B------:R-:W-:-:S13]  /*48b0*/  ISETP.GE.AND P0, PT, R3, R20, PT ;  /* 0x000000140300720c */ /* 0x000fda0003f06270 */
[----:B------:R-:W-:Y:S05]  /*48c0*/  @P0 BRA `(.L_x_195) ;  /* 0x0000000800ac0947 */ /* 0x000fea0003800000 */
[----:B------:R-:W-:Y:S01]  /*48d0*/  LOP3.LUT R9, RZ, R3, RZ, 0x33, !PT ;  /* 0x00000003ff097212 */ /* 0x000fe200078e33ff */
[----:B------:R-:W-:Y:S03]  /*48e0*/  BSSY.RECONVERGENT B2, `(.L_x_196) ;  /* 0x0000035000027945 */ /* 0x000fe60003800200 */
[----:B------:R-:W-:-:S04]  /*48f0*/  IADD3 R25, PT, PT, -R18, R25, R9 ;  /* 0x0000001912197210 */ /* 0x000fc80007ffe109 */
[----:B------:R-:W-:-:S04]  /*4900*/  LOP3.LUT R9, R25, 0x300, RZ, 0xc0, !PT ;  /* 0x0000030019097812 */ /* 0x000fc800078ec0ff */
[----:B------:R-:W-:Y:S01]  /*4910*/  ISETP.NE.AND P0, PT, R9, 0x300, PT ;  /* 0x000003000900780c */ /* 0x000fe20003f05270 */
[----:B------:R-:W-:-:S12]  /*4920*/  IMAD.MOV.U32 R9, RZ, RZ, R3 ;  /* 0x000000ffff097224 */ /* 0x000fd800078e0003 */
[----:B------:R-:W-:Y:S05]  /*4930*/  @!P0 BRA `(.L_x_197) ;  /* 0x0000000000bc8947 */ /* 0x000fea0003800000 */
[----:B------:R-:W-:Y:S02]  /*4940*/  IADD3 R15, P0, PT, R3, R18, RZ ;  /* 0x00000012030f7210 */ /* 0x000fe40007f1e0ff */
[----:B------:R-:W-:Y:S02]  /*4950*/  LEA.HI R9, R25, 0x1, RZ, 0x18 ;  /* 0x0000000119097811 */ /* 0x000fe400078fc0ff */
[C---:B------:R-:W-:Y:S01]  /*4960*/  LEA R2, P1, R15.reuse, R2, 0x3 ;  /* 0x000000020f027211 */ /* 0x040fe200078218ff */
[----:B------:R-:W-:Y:S01]  /*4970*/  IMAD.X R13, RZ, RZ, R19, P0 ;  /* 0x000000ffff0d7224 */ /* 0x000fe200000e0613 */
[----:B------:R-:W-:Y:S02]  /*4980*/  IADD3 R14, P0, PT, R15, R5, RZ ;  /* 0x000000050f0e7210 */ /* 0x000fe40007f1e0ff */
[----:B------:R-:W-:Y:S01]  /*4990*/  LOP3.LUT R5, R9, 0x3, RZ, 0xc0, !PT ;  /* 0x0000000309057812 */ /* 0x000fe200078ec0ff */
[----:B------:R-:W-:Y:S01]  /*49a0*/  IMAD.MOV.U32 R9, RZ, RZ, R3 ;  /* 0x000000ffff097224 */ /* 0x000fe200078e0003 */
[----:B------:R-:W-:Y:S01]  /*49b0*/  LEA.HI.X R15, R15, R4, R13, 0x3, P1 ;  /* 0x000000040f0f7211 */ /* 0x000fe200008f1c0d */
[----:B------:R-:W-:-:S02]  /*49c0*/  IMAD.X R16, R13, 0x1, R6, P0 ;  /* 0x000000010d107824 */ /* 0x000fc400000e0606 */
[----:B------:R-:W-:-:S07]  /*49d0*/  IMAD.MOV R6, RZ, RZ, -R5 ;  /* 0x000000ffff067224 */ /* 0x000fce00078e0a05 */
.L_x_200:
        /* <DEDUP_REMOVED lines=9> */
[----:B------:R-:W-:Y:S02]  /*4a70*/  IMAD.MOV.U32 R4, RZ, RZ, R10 ;  /* 0x000000ffff047224 */ /* 0x000fe400078e000a */
        /* <DEDUP_REMOVED lines=21> */
.L_x_199:
[----:B------:R-:W-:Y:S05]  /*4bd0*/  BSYNC.RECONVERGENT B3 ;  /* 0x0000000000037941 */ /* 0x000fea0003800200 */
.L_x_198:
[----:B------:R-:W-:Y:S01]  /*4be0*/  IADD3 R14, P0, PT, R14, 0x100, RZ ;  /* 0x000001000e0e7810 */ /* 0x000fe20007f1e0ff */
[----:B------:R-:W-:Y:S02]  /*4bf0*/  VIADD R9, R9, 0x100 ;  /* 0x0000010009097836 */ /* 0x000fe40000000000 */
[----:B------:R-:W-:Y:S02]  /*4c00*/  IMAD.X R15, RZ, RZ, R15, P3 ;  /* 0x000000ffff0f7224 */ /* 0x000fe400018e060f */
[----:B------:R-:W-:Y:S01]  /*4c10*/  IMAD.X R16, RZ, RZ, R16, P0 ;  /* 0x000000ffff107224 */ /* 0x000fe200000e0610 */
[----:B------:R-:W-:Y:S07]  /*4c20*/  @P2 BRA `(.L_x_200) ;  /* 0xfffffffc006c2947 */ /* 0x000fee000383ffff */
.L_x_197:
[----:B------:R-:W-:Y:S05]  /*4c30*/  BSYNC.RECONVERGENT B2 ;  /* 0x0000000000027941 */ /* 0x000fea0003800200 */
.L_x_196:
[----:B------:R-:W-:-:S13]  /*4c40*/  ISETP.GE.U32.AND P0, PT, R25, 0x300, PT ;  /* 0x000003001900780c */ /* 0x000fda0003f06070 */
[----:B------:R-:W-:Y:S05]  /*4c50*/  @!P0 BRA `(.L_x_195) ;  /* 0x0000000400c88947 */ /* 0x000fea0003800000 */
[----:B------:R-:W0:Y:S01]  /*4c60*/  LDC.64 R16, c[0x0][0x380] ;  /* 0x0000e000ff107b82 */ /* 0x000e220000000a00 */
[----:B------:R-:W-:-:S07]  /*4c70*/  VIADD R21, R9, 0x200 ;  /* 0x0000020009157836 */ /* 0x000fce0000000000 */
[----:B------:R-:W1:Y:S02]  /*4c80*/  LDC.64 R14, c[0x0][0x388] ;  /* 0x0000e200ff0e7b82 */ /* 0x000e640000000a00 */
.L_x_209:
[----:B------:R-:W-:-:S05]  /*4c90*/  VIADD R5, R21, 0xfffffe00 ;  /* 0xfffffe0015057836 */ /* 0x000fca0000000000 */
[----:B------:R-:W-:-:S05]  /*4ca0*/  IADD3 R5, P0, PT, R5, R18, RZ ;  /* 0x0000001205057210 */ /* 0x000fca0007f1e0ff */
[----:B------:R-:W-:Y:S01]  /*4cb0*/  IMAD.X R2, RZ, RZ, R19, P0 ;  /* 0x000000ffff027224 */ /* 0x000fe200000e0613 */
[----:B0-----:R-:W-:-:S04]  /*4cc0*/  LEA R22, P0, R5, R16, 0x3 ;  /* 0x0000001005167211 */ /* 0x001fc800078018ff */
[----:B------:R-:W-:-:S05]  /*4cd0*/  LEA.HI.X R23, R5, R17, R2, 0x3, P0 ;  /* 0x0000001105177211 */ /* 0x000fca00000f1c02 */
[----:B------:R-:W2:Y:S04]  /*4ce0*/  LDG.E.64 R24, desc[UR10][R22.64] ;  /* 0x0000000a16187981 */ /* 0x000ea8000c1e1b00 */
[----:B------:R0:W5:Y:S01]  /*4cf0*/  LDG.E.64 R12, desc[UR10][R22.64+0x800] ;  /* 0x0008000a160c7981 */ /* 0x000162000c1e1b00 */
        /* <DEDUP_REMOVED lines=23> */
.L_x_202:
[----:B------:R-:W-:Y:S05]  /*4e70*/  BSYNC.RECONVERGENT B2 ;  /* 0x0000000000027941 */ /* 0x000fea0003800200 */
.L_x_201:
[----:B------:R0:W5:Y:S04]  /*4e80*/  LDG.E.64 R6, desc[UR10][R22.64+0x1000] ;  /* 0x0010000a16067981 */ /* 0x000168000c1e1b00 */
[----:B------:R0:W5:Y:S02]  /*4e90*/  LDG.E.64 R24, desc[UR10][R22.64+0x1800] ;  /* 0x0018000a16187981 */ /* 0x000164000c1e1b00 */
[----:B-----5:R-:W-:Y:S01]  /*4ea0*/  DSETP.GEU.AND P0, PT, |R4|, |R12|, PT ;  /* 0x4000000c0400722a */ /* 0x020fe20003f0e200 */
[----:B------:R-:W-:Y:S01]  /*4eb0*/  VIADD R11, R21, 0xffffff00 ;  /* 0xffffff00150b7836 */ /* 0x000fe20000000000 */
[----:B------:R-:W-:Y:S01]  /*4ec0*/  BSSY.RECONVERGENT B2, `(.L_x_203) ;  /* 0x0000016000027945 */ /* 0x000fe20003800200 */
[----:B------:R-:W-:-:S03]  /*4ed0*/  IMAD.MOV.U32 R10, RZ, RZ, R12 ;  /* 0x000000ffff0a7224 */ /* 0x000fc600078e000c */
[----:B------:R-:W-:Y:S01]  /*4ee0*/  IADD3 R28, P1, P2, R18, R14, R11 ;  /* 0x0000000e121c7210 */ /* 0x000fe20007a3e00b */
[----:B------:R-:W-:-:S03]  /*4ef0*/  IMAD.MOV.U32 R11, RZ, RZ, R13 ;  /* 0x000000ffff0b7224 */ /* 0x000fc600078e000d */
[----:B------:R-:W-:Y:S01]  /*4f00*/  IADD3.X R27, PT, PT, R19, R15, RZ, P1, P2 ;  /* 0x0000000f131b7210 */ /* 0x000fe20000fe44ff */
[----:B------:R-:W-:-:S04]  /*4f10*/  IMAD.MOV.U32 R8, RZ, RZ, R28 ;  /* 0x000000ffff087224 */ /* 0x000fc800078e001c */
        /* <DEDUP_REMOVED lines=16> */
.L_x_204:
[----:B------:R-:W-:Y:S05]  /*5020*/  BSYNC.RECONVERGENT B2 ;  /* 0x0000000000027941 */ /* 0x000fea0003800200 */
.L_x_203:
[----:B------:R-:W-:Y:S01]  /*5030*/  DSETP.GEU.AND P0, PT, |R10|, |R6|, PT ;  /* 0x400000060a00722a */ /* 0x000fe20003f0e200 */
[----:B------:R-:W-:Y:S01]  /*5040*/  IADD3 R23, P1, P2, R18, R14, R21 ;  /* 0x0000000e12177210 */ /* 0x000fe20007a3e015 */
[----:B------:R-:W-:Y:S01]  /*5050*/  BSSY.RECONVERGENT B2, `(.L_x_205) ;  /* 0x0000016000027945 */ /* 0x000fe20003800200 */
[----:B------:R-:W-:Y:S02]  /*5060*/  VIADD R13, R21, 0x100 ;  /* 0x00000100150d7836 */ /* 0x000fe40000000000 */
[----:B------:R-:W-:Y:S01]  /*5070*/  IADD3.X R27, PT, PT, R19, R15, RZ, P1, P2 ;  /* 0x0000000f131b7210 */ /* 0x000fe20000fe44ff */
[----:B------:R-:W-:Y:S02]  /*5080*/  IMAD.MOV.U32 R2, RZ, RZ, R23 ;  /* 0x000000ffff027224 */ /* 0x000fe400078e0017 */
        /* <DEDUP_REMOVED lines=18> */
.L_x_206:
[----:B------:R-:W-:Y:S05]  /*51b0*/  BSYNC.RECONVERGENT B2 ;  /* 0x0000000000027941 */ /* 0x000fea0003800200 */
.L_x_205:
[----:B------:R-:W-:Y:S01]  /*51c0*/  DSETP.GEU.AND P0, PT, |R4|, |R24|, PT ;  /* 0x400000180400722a */ /* 0x000fe20003f0e200 */
[----:B------:R-:W-:Y:S01]  /*51d0*/  IADD3 R13, P1, P2, R18, R14, R13 ;  /* 0x0000000e120d7210 */ /* 0x000fe20007a3e00d */
[----:B------:R-:W-:Y:S01]  /*51e0*/  BSSY.RECONVERGENT B2, `(.L_x_207) ;  /* 0x0000015000027945 */ /* 0x000fe20003800200 */
[----:B------:R-:W-:Y:S02]  /*51f0*/  IMAD.MOV.U32 R10, RZ, RZ, R24 ;  /* 0x000000ffff0a7224 */ /* 0x000fe400078e0018 */
[----:B------:R-:W-:Y:S01]  /*5200*/  IADD3.X R6, PT, PT, R19, R15, RZ, P1, P2 ;  /* 0x0000000f13067210 */ /* 0x000fe20000fe44ff */
[----:B------:R-:W-:Y:S02]  /*5210*/  IMAD.MOV.U32 R7, RZ, RZ, R13 ;  /* 0x000000ffff077224 */ /* 0x000fe400078e000d */
[----:B------:R-:W-:Y:S02]  /*5220*/  IMAD.MOV.U32 R11, RZ, RZ, R25 ;  /* 0x000000ffff0b7224 */ /* 0x000fe400078e0019 */
[----:B------:R-:W-:-:S04]  /*5230*/  IMAD.MOV.U32 R8, RZ, RZ, R6 ;  /* 0x000000ffff087224 */ /* 0x000fc800078e0006 */
[----:B------:R-:W-:Y:S05]  /*5240*/  @!P0 BRA `(.L_x_208) ;  /* 0x0000000000388947 */ /* 0x000fea0003800000 */
[----:B------:R-:W-:Y:S01]  /*5250*/  DSETP.GEU.AND P0, PT, |R24|, |R4|, PT ;  /* 0x400000041800722a */ /* 0x000fe20003f0e200 */
[----:B------:R-:W-:Y:S01]  /*5260*/  MOV R7, R2 ;  /* 0x0000000200077202 */ /* 0x000fe20000000f00 */
[----:B------:R-:W-:Y:S02]  /*5270*/  IMAD.MOV.U32 R8, RZ, RZ, R9 ;  /* 0x000000ffff087224 */ /* 0x000fe400078e0009 */
[----:B------:R-:W-:Y:S02]  /*5280*/  IMAD.MOV.U32 R10, RZ, RZ, R4 ;  /* 0x000000ffff0a7224 */ /* 0x000fe400078e0004 */
[----:B------:R-:W-:-:S08]  /*5290*/  IMAD.MOV.U32 R11, RZ, RZ, R5 ;  /* 0x000000ffff0b7224 */ /* 0x000fd000078e0005 */
        /* <DEDUP_REMOVED lines=9> */
.L_x_208:
[----:B------:R-:W-:Y:S05]  /*5330*/  BSYNC.RECONVERGENT B2 ;  /* 0x0000000000027941 */ /* 0x000fea0003800200 */
.L_x_207:
[C---:B------:R-:W-:Y:S02]  /*5340*/  VIADD R5, R21.reuse, 0x200 ;  /* 0x0000020015057836 */ /* 0x040fe40000000000 */
[----:B------:R-:W-:-:S03]  /*5350*/  VIADD R21, R21, 0x400 ;  /* 0x0000040015157836 */ /* 0x000fc60000000000 */
[----:B------:R-:W-:-:S13]  /*5360*/  ISETP.GE.AND P0, PT, R5, R20, PT ;  /* 0x000000140500720c */ /* 0x000fda0003f06270 */
[----:B------:R-:W-:Y:S05]  /*5370*/  @!P0 BRA `(.L_x_209) ;  /* 0xfffffff800448947 */ /* 0x000fea000383ffff */
.L_x_195:
[----:B------:R-:W-:Y:S05]  /*5380*/  BSYNC.RECONVERGENT B1 ;  /* 0x0000000000017941 */ /* 0x000fea0003800200 */
.L_x_188:
        /* <DEDUP_REMOVED lines=32> */
.L_x_211:
[----:B------:R-:W-:Y:S05]  /*5590*/  BSYNC.RECONVERGENT B1 ;  /* 0x0000000000017941 */ /* 0x000fea0003800200 */
.L_x_210:
        /* <DEDUP_REMOVED lines=31> */
.L_x_213:
[----:B------:R-:W-:Y:S05]  /*5790*/  BSYNC.RECONVERGENT B1 ;  /* 0x0000000000017941 */ /* 0x000fea0003800200 */
.L_x_212:
        /* <DEDUP_REMOVED lines=31> */
.L_x_215:
[----:B------:R-:W-:Y:S05]  /*5990*/  BSYNC.RECONVERGENT B1 ;  /* 0x0000000000017941 */ /* 0x000fea0003800200 */
.L_x_214:
[----:B------:R-:W-:Y:S01]  /*59a0*/  ISETP.GT.AND P0, PT, R2, 0x17, PT ;  /* 0x000000170200780c */ /* 0x000fe20003f04270 */
[----:B-1----:R1:W1:Y:S01]  /*59b0*/  SHFL.DOWN PT, R6, R4, 0x8, 0x1f ;  /* 0x09001f0004067f89 */ /* 0x00226200000e0000 */
[----:B------:R-:W-:Y:S01]  /*59c0*/  BSSY.RECONVERGENT B1, `(.L_x_216) ;  /* 0x000001d000017945 */ /* 0x000fe20003800200 */
[----:B--2---:R-:W-:Y:S02]  /*59d0*/  IMAD.MOV.U32 R12, RZ, RZ, R10 ;  /* 0x000000ffff0c7224 */ /* 0x004fe400078e000a */
[----:B------:R2:W1:Y:S01]  /*59e0*/  SHFL.DOWN PT, R7, R5, 0x8, 0x1f ;  /* 0x09001f0005077f89 */ /* 0x00046200000e0000 */
[----:B------:R-:W-:Y:S02]  /*59f0*/  IMAD.MOV.U32 R13, RZ, RZ, R11 ;  /* 0x000000ffff0d7224 */ /* 0x000fe400078e000b */
[----:B------:R-:W-:Y:S01]  /*5a00*/  IMAD.MOV.U32 R8, RZ, RZ, R4 ;  /* 0x000000ffff087224 */ /* 0x000fe200078e0004 */
[----:B0-----:R2:W0:Y:S01]  /*5a10*/  SHFL.DOWN PT, R15, R10, 0x8, 0x1f ;  /* 0x09001f000a0f7f89 */ /* 0x00142200000e0000 */
[----:B----4-:R-:W-:-:S03]  /*5a20*/  IMAD.MOV.U32 R9, RZ, RZ, R5 ;  /* 0x000000ffff097224 */ /* 0x010fc600078e0005 */
[----:B---3--:R2:W3:Y:S01]  /*5a30*/  SHFL.DOWN PT, R14, R11, 0x8, 0x1f ;  /* 0x09001f000b0e7f89 */ /* 0x0084e200000e0000 */
[----:B------:R-:W-:Y:S05]  /*5a40*/  @P0 BRA `(.L_x_217) ;  /* 0x0000000000500947 */ /* 0x000fea0003800000 */
[----:B-1----:R-:W-:Y:S01]  /*5a50*/  DSETP.GEU.AND P0, PT, |R4|, |R6|, PT ;  /* 0x400000060400722a */ /* 0x002fe20003f0e200 */
        /* <DEDUP_REMOVED lines=19> */
.L_x_217:
[----:B------:R-:W-:Y:S05]  /*5b90*/  BSYNC.RECONVERGENT B1 ;  /* 0x0000000000017941 */ /* 0x000fea0003800200 */
.L_x_216:
[----:B------:R-:W-:Y:S01]  /*5ba0*/  ISETP.GT.AND P0, PT, R2, 0xf, PT ;  /* 0x0000000f0200780c */ /* 0x000fe20003f04270 */
[----:B--2---:R2:W4:Y:S01]  /*5bb0*/  SHFL.DOWN PT, R10, R8, 0x10, 0x1f ;  /* 0x0a001f00080a7f89 */ /* 0x00452200000e0000 */
[----:B------:R-:W-:Y:S01]  /*5bc0*/  BSSY.RECONVERGENT B1, `(.L_x_218) ;  /* 0x000001d000017945 */ /* 0x000fe20003800200 */
[----:B-1----:R-:W-:Y:S02]  /*5bd0*/  IMAD.MOV.U32 R4, RZ, RZ, R12 ;  /* 0x000000ffff047224 */ /* 0x002fe400078e000c */
[----:B------:R2:W1:Y:S01]  /*5be0*/  SHFL.DOWN PT, R11, R9, 0x10, 0x1f ;  /* 0x0a001f00090b7f89 */ /* 0x00046200000e0000 */
[----:B------:R-:W-:Y:S02]  /*5bf0*/  IMAD.MOV.U32 R5, RZ, RZ, R13 ;  /* 0x000000ffff057224 */ /* 0x000fe400078e000d */
[----:B------:R-:W-:Y:S01]  /*5c00*/  IMAD.MOV.U32 R6, RZ, RZ, R8 ;  /* 0x000000ffff067224 */ /* 0x000fe200078e0008 */
[----:B0-----:R2:W0:Y:S01]  /*5c10*/  SHFL.DOWN PT, R15, R12, 0x10, 0x1f ;  /* 0x0a001f000c0f7f89 */ /* 0x00142200000e0000 */
[----:B------:R-:W-:-:S03]  /*5c20*/  IMAD.MOV.U32 R7, RZ, RZ, R9 ;  /* 0x000000ffff077224 */ /* 0x000fc600078e0009 */
[----:B---3--:R2:W3:Y:S01]  /*5c30*/  SHFL.DOWN PT, R14, R13, 0x10, 0x1f ;  /* 0x0a001f000d0e7f89 */ /* 0x0084e200000e0000 */
        /* <DEDUP_REMOVED lines=21> */
.L_x_219:
[----:B------:R-:W-:Y:S05]  /*5d90*/  BSYNC.RECONVERGENT B1 ;  /* 0x0000000000017941 */ /* 0x000fea0003800200 */
.L_x_218:
[----:B------:R-:W-:Y:S01]  /*5da0*/  ISETP.NE.AND P0, PT, R2, RZ, PT ;  /* 0x000000ff0200720c */ /* 0x000fe20003f05270 */
[----:B------:R-:W-:-:S12]  /*5db0*/  BSSY.RECONVERGENT B1, `(.L_x_220) ;  /* 0x000000a000017945 */ /* 0x000fd80003800200 */
[----:B------:R-:W-:Y:S05]  /*5dc0*/  @P0 BRA `(.L_x_221) ;  /* 0x0000000000200947 */ /* 0x000fea0003800000 */
[----:B--2---:R-:W2:Y:S01]  /*5dd0*/  S2R R9, SR_CgaCtaId ;  /* 0x0000000000097919 */ /* 0x004ea20000008800 */
[----:B------:R-:W-:Y:S02]  /*5de0*/  MOV R8, 0x400 ;  /* 0x0000040000087802 */ /* 0x000fe40000000f00 */
[----:B------:R-:W-:-:S04]  /*5df0*/  SHF.R.U32.HI R2, RZ, 0x1, R3 ;  /* 0x00000001ff027819 */ /* 0x000fc80000011603 */
[----:B------:R-:W-:Y:S02]  /*5e00*/  LOP3.LUT R2, R2, 0x1f0, RZ, 0xc0, !PT ;  /* 0x000001f002027812 */ /* 0x000fe400078ec0ff */
[----:B--2---:R-:W-:-:S05]  /*5e10*/  LEA R9, R9, R8, 0x18 ;  /* 0x0000000809097211 */ /* 0x004fca00078ec0ff */
[----:B------:R-:W-:-:S05]  /*5e20*/  IMAD.IADD R9, R2, 0x1, R9 ;  /* 0x0000000102097824 */ /* 0x000fca00078e0209 */
[----:B------:R2:W-:Y:S04]  /*5e30*/  STS.64 [R9+0x10], R4 ;  /* 0x0000100409007388 */ /* 0x0005e80000000a00 */
[----:B------:R2:W-:Y:S02]  /*5e40*/  STS.64 [R9+0x8], R6 ;  /* 0x0000080609007388 */ /* 0x0005e40000000a00 */
.L_x_221:
[----:B------:R-:W-:Y:S05]  /*5e50*/  BSYNC.RECONVERGENT B1 ;  /* 0x0000000000017941 */ /* 0x000fea0003800200 */
.L_x_220:
[----:B------:R-:W-:Y:S01]  /*5e60*/  BAR.SYNC.DEFER_BLOCKING 0x0 ;  /* 0x0000000000007b1d */ /* 0x000fe20000010000 */
[----:B------:R-:W-:-:S13]  /*5e70*/  ISETP.NE.AND P1, PT, R3, RZ, PT ;  /* 0x000000ff0300720c */ /* 0x000fda0003f25270 */
[----:B------:R-:W-:Y:S05]  /*5e80*/  @P1 BRA `(.L_x_149) ;  /* 0x00000008008c1947 */ /* 0x000fea0003800000 */
[----:B------:R-:W5:Y:S01]  /*5e90*/  S2R R3, SR_CgaCtaId ;  /* 0x0000000000037919 */ /* 0x000f620000008800 */
[----:B------:R-:W-:Y:S01]  /*5ea0*/  MOV R20, 0x400 ;  /* 0x0000040000147802 */ /* 0x000fe20000000f00 */
[----:B------:R-:W-:Y:S03]  /*5eb0*/  BSSY.RECONVERGENT B1, `(.L_x_222) ;  /* 0x000001a000017945 */ /* 0x000fe60003800200 */
[----:B-----5:R-:W-:-:S05]  /*5ec0*/  LEA R20, R3, R20, 0x18 ;  /* 0x0000001403147211 */ /* 0x020fca00078ec0ff */
[----:B------:R-:W5:Y:S04]  /*5ed0*/  LDS.64 R16, [R20+0x18] ;  /* 0x0000180014107984 */ /* 0x000f680000000a00 */
[----:B-12-4-:R-:W1:Y:S04]  /*5ee0*/  LDS.128 R8, [R20+0x20] ;  /* 0x0000200014087984 */ /* 0x016e680000000c00 */
[----:B------:R2:W4:Y:S04]  /*5ef0*/  LDS.64 R2, [R20+0x80] ;  /* 0x0000800014027984 */ /* 0x0005280000000a00 */
[----:B0--3--:R2:W0:Y:S01]  /*5f00*/  LDS.128 R12, [R20+0x30] ;  /* 0x00003000140c7984 */ /* 0x0094220000000c00 */
[----:B-----5:R-:W-:Y:S01]  /*5f10*/  DSETP.GEU.AND P0, PT, |R6|, |R16|, PT ;  /* 0x400000100600722a */ /* 0x020fe20003f0e200 */
[----:B------:R-:W-:-:S02]  /*5f20*/  IMAD.MOV.U32 R22, RZ, RZ, R16 ;  /* 0x000000ffff167224 */ /* 0x000fc400078e0010 */
[----:B------:R-:W-:Y:S02]  /*5f30*/  IMAD.MOV.U32 R23, RZ, RZ, R17 ;  /* 0x000000ffff177224 */ /* 0x000fe400078e0011 */
[----:B-1----:R-:W-:Y:S02]  /*5f40*/  IMAD.MOV.U32 R25, RZ, RZ, R8 ;  /* 0x000000ffff197224 */ /* 0x002fe400078e0008 */
[----:B------:R-:W-:-:S07]  /*5f50*/  IMAD.MOV.U32 R21, RZ, RZ, R9 ;  /* 0x000000ffff157224 */ /* 0x000fce00078e0009 */
[----:B0-2-4-:R-:W-:Y:S05]  /*5f60*/  @!P0 BRA `(.L_x_223) ;  /* 0x0000000000388947 */ /* 0x015fea0003800000 */
        /* <DEDUP_REMOVED lines=14> */
.L_x_223:
[----:B------:R-:W-:Y:S05]  /*6050*/  BSYNC.RECONVERGENT B1 ;  /* 0x0000000000017941 */ /* 0x000fea0003800200 */
.L_x_222:
        /* <DEDUP_REMOVED lines=23> */
.L_x_225:
[----:B------:R-:W-:Y:S05]  /*61d0*/  BSYNC.RECONVERGENT B1 ;  /* 0x0000000000017941 */ /* 0x000fea0003800200 */
.L_x_224:
        /* <DEDUP_REMOVED lines=21> */
.L_x_227:
[----:B------:R-:W-:Y:S05]  /*6330*/  BSYNC.RECONVERGENT B1 ;  /* 0x0000000000017941 */ /* 0x000fea0003800200 */
.L_x_226:
        /* <DEDUP_REMOVED lines=23> */
.L_x_229:
[----:B------:R-:W-:Y:S05]  /*64b0*/  BSYNC.RECONVERGENT B1 ;  /* 0x0000000000017941 */ /* 0x000fea0003800200 */
.L_x_228:
        /* <DEDUP_REMOVED lines=21> */
.L_x_231:
[----:B------:R-:W-:Y:S05]  /*6610*/  BSYNC.RECONVERGENT B1 ;  /* 0x0000000000017941 */ /* 0x000fea0003800200 */
.L_x_230:
        /* <DEDUP_REMOVED lines=21> */
.L_x_233:
[----:B------:R-:W-:Y:S05]  /*6770*/  BSYNC.RECONVERGENT B1 ;  /* 0x0000000000017941 */ /* 0x000fea0003800200 */
.L_x_232:
        /* <DEDUP_REMOVED lines=20> */
.L_x_149:
[----:B------:R-:W-:Y:S05]  /*68c0*/  BSYNC.RECONVERGENT B0 ;  /* 0x0000000000007941 */ /* 0x000fea0003800200 */
.L_x_116:
[----:B------:R-:W-:Y:S05]  /*68d0*/  @P1 EXIT ;  /* 0x000000000000194d */ /* 0x000fea0003800000 */
[----:B01--4-:R-:W0:Y:S02]  /*68e0*/  LDC.64 R2, c[0x0][0x390] ;  /* 0x0000e400ff027b82 */ /* 0x013e240000000a00 */
[----:B0-----:R-:W-:-:S05]  /*68f0*/  IMAD.WIDE.U32 R2, R0, 0x10, R2 ;  /* 0x0000001000027825 */ /* 0x001fca00078e0002 */
[----:B------:R-:W-:Y:S04]  /*6900*/  STG.E.64 desc[UR10][R2.64], R6 ;  /* 0x0000000602007986 */ /* 0x000fe8000c101b0a */
[----:B------:R-:W-:Y:S01]  /*6910*/  STG.E.64 desc[UR10][R2.64+0x8], R4 ;  /* 0x0000080402007986 */ /* 0x000fe2000c101b0a */
[----:B------:R-:W-:Y:S05]  /*6920*/  EXIT ;  /* 0x000000000000794d */ /* 0x000fea0003800000 */
.L_x_234:
        /* <DEDUP_REMOVED lines=13> */
.L_x_735:


//--------------------- .text._ZN6thrust24THRUST_300001_SM_1000_NS8cuda_cub4core6detail13_kernel_agentINS1_8__reduce11ReduceAgentINS0_12zip_iteratorIN4cuda3std3__45tupleIJNS0_10device_ptrIdEENS0_17counting_iteratorIlNS0_11use_defaultESF_SF_EEEEEEEPNSB_IJdlEEESJ_lNS1_9__extrema9arg_max_fIdl10comparatorEEEEJSI_SK_lSO_EEEvDpT0_ --------------------------
	.section	.text._ZN6thrust24THRUST_300001_SM_1000_NS8cuda_cub4core6detail13_kernel_agentINS1_8__reduce11ReduceAgentINS0_12zip_iteratorIN4cuda3std3__45tupleIJNS0_10device_ptrIdEENS0_17counting_iteratorIlNS0_11use_defaultESF_SF_EEEEEEEPNSB_IJdlEEESJ_lNS1_9__extrema9arg_max_fIdl10comparatorEEEEJSI_SK_lSO_EEEvDpT0_,"ax",@progbits
	.align	128
        .global         _ZN6thrust24THRUST_300001_SM_1000_NS8cuda_cub4core6detail13_kernel_agentINS1_8__reduce11ReduceAgentINS0_12zip_iteratorIN4cuda3std3__45tupleIJNS0_10device_ptrIdEENS0_17counting_iteratorIlNS0_11use_defaultESF_SF_EEEEEEEPNSB_IJdlEEESJ_lNS1_9__extrema9arg_max_fIdl10comparatorEEEEJSI_SK_lSO_EEEvDpT0_
        .type           _ZN6thrust24THRUST_300001_SM_1000_NS8cuda_cub4core6detail13_kernel_agentINS1_8__reduce11ReduceAgentINS0_12zip_iteratorIN4cuda3std3__45tupleIJNS0_10device_ptrIdEENS0_17counting_iteratorIlNS0_11use_defaultESF_SF_EEEEEEEPNSB_IJdlEEESJ_lNS1_9__extrema9arg_max_fIdl10comparatorEEEEJSI_SK_lSO_EEEvDpT0_,@function
        .size           _ZN6thrust24THRUST_300001_SM_1000_NS8cuda_cub4core6detail13_kernel_agentINS1_8__reduce11ReduceAgentINS0_12zip_iteratorIN4cuda3std3__45tupleIJNS0_10device_ptrIdEENS0_17counting_iteratorIlNS0_11use_defaultESF_SF_EEEEEEEPNSB_IJdlEEESJ_lNS1_9__extrema9arg_max_fIdl10comparatorEEEEJSI_SK_lSO_EEEvDpT0_,(.L_x_736 - _ZN6thrust24THRUST_300001_SM_1000_NS8cuda_cub4core6detail13_kernel_agentINS1_8__reduce11ReduceAgentINS0_12zip_iteratorIN4cuda3std3__45tupleIJNS0_10device_ptrIdEENS0_17counting_iteratorIlNS0_11use_defaultESF_SF_EEEEEEEPNSB_IJdlEEESJ_lNS1_9__extrema9arg_max_fIdl10comparatorEEEEJSI_SK_lSO_EEEvDpT0_)
        .other          _ZN6thrust24THRUST_300001_SM_1000_NS8cuda_cub4core6detail13_kernel_agentINS1_8__reduce11ReduceAgentINS0_12zip_iteratorIN4cuda3std3__45tupleIJNS0_10device_ptrIdEENS0_17counting_iteratorIlNS0_11use_defaultESF_SF_EEEEEEEPNSB_IJdlEEESJ_lNS1_9__extrema9arg_max_fIdl10comparatorEEEEJSI_SK_lSO_EEEvDpT0_,@"STO_CUDA_ENTRY STV_DEFAULT"
_ZN6thrust24THRUST_300001_SM_1000_NS8cuda_cub4core6detail13_kernel_agentINS1_8__reduce11ReduceAgentINS0_12zip_iteratorIN4cuda3std3__45tupleIJNS0_10device_ptrIdEENS0_17counting_iteratorIlNS0_11use_defaultESF_SF_EEEEEEEPNSB_IJdlEEESJ_lNS1_9__extrema9arg_max_fIdl10comparatorEEEEJSI_SK_lSO_EEEvDpT0_:
.text._ZN6thrust24THRUST_300001_SM_1000_NS8cuda_cub4core6detail13_kernel_agentINS1_8__reduce11ReduceAgentINS0_12zip_iteratorIN4cuda3std3__45tupleIJNS0_10device_ptrIdEENS0_17counting_iteratorIlNS0_11use_defaultESF_SF_EEEEEEEPNSB_IJdlEEESJ_lNS1_9__extrema9arg_max_fIdl10comparatorEEEEJSI_SK_lSO_EEEvDpT0_:
[----:B------:R-:W-:Y:S01]  /*0000*/  LDC R1, c[0x0][0x37c] ;  /* 0x0000df00ff017b82 */ /* 0x000fe20000000800 */
[----:B------:R-:W0:Y:S02]  /*0010*/  LDCU.64 UR4, c[0x0][0x398] ;  /* 0x00007300ff0477ac */ /* 0x000e240008000a00 */
[----:B0-----:R-:W-:-:S04]  /*0020*/  ISETP.NE.U32.AND P0, PT, RZ, UR4, PT ;  /* 0x00000004ff007c0c */ /* 0x001fc8000bf05070 */
[----:B------:R-:W-:-:S13]  /*0030*/  ISETP.NE.AND.EX P0, PT, RZ, UR5, PT, P0 ;  /* 0x00000005ff007c0c */ /* 0x000fda000bf05300 */
[----:B------:R-:W-:Y:S05]  /*0040*/  @!P0 EXIT ;  /* 0x000000000000894d */ /* 0x000fea0003800000 */
[----:B------:R-:W-:Y:S01]  /*0050*/  UISETP.GT.U32.AND UP0, UPT, UR4, 0x4ff, UPT ;  /* 0x000004ff0400788c */ /* 0x000fe2000bf04070 */
[----:B------:R-:W-:Y:S01]  /*0060*/  BSSY.RECONVERGENT B0, `(.L_x_235) ;  /* 0x000063e000007945 */ /* 0x000fe20003800200 */
[----:B------:R-:W0:Y:S02]  /*0070*/  LDCU.64 UR8, c[0x0][0x358] ;  /* 0x00006b00ff0877ac */ /* 0x000e240008000a00 */
[----:B------:R-:W-:-:S09]  /*0080*/  UISETP.GT.AND.EX UP0, UPT, UR5, URZ, UPT, UP0 ;  /* 0x000000ff0500728c */ /* 0x000fd2000bf04300 */
        /* <DEDUP_REMOVED lines=9> */
[----:B------:R-:W1:Y:S01]  /*0120*/  LDC.64 R2, c[0x0][0x380] ;  /* 0x0000e000ff027b82 */ /* 0x000e620000000a00 */
[----:B------:R-:W2:Y:S01]  /*0130*/  LDCU.64 UR6, c[0x0][0x388] ;  /* 0x00007100ff0677ac */ /* 0x000ea20008000a00 */
[----:B-1----:R-:W-:-:S06]  /*0140*/  IMAD.WIDE.U32 R2, R0, 0x8, R2 ;  /* 0x0000000800027825 */ /* 0x002fcc00078e0002 */
[----:B0-----:R-:W5:Y:S01]  /*0150*/  LDG.E.64 R2, desc[UR8][R2.64] ;  /* 0x0000000802027981 */ /* 0x001f62000c1e1b00 */
[C---:B--2---:R-:W-:Y:S01]  /*0160*/  IADD3 R9, P0, PT, R0.reuse, UR6, RZ ;  /* 0x0000000600097c10 */ /* 0x044fe2000ff1e0ff */
[----:B------:R-:W-:-:S04]  /*0170*/  VIADD R10, R0, 0x100 ;  /* 0x00000100000a7836 */ /* 0x000fc80000000000 */
[----:B------:R-:W-:-:S08]  /*0180*/  IMAD.X R8, RZ, RZ, UR7, P0 ;  /* 0x00000007ff087e24 */ /* 0x000fd000080e06ff */
.L_x_238:
[----:B0-----:R-:W-:Y:S05]  /*0190*/  BSYNC.RECONVERGENT B1 ;  /* 0x0000000000017941 */ /* 0x001fea0003800200 */
.L_x_237:
[----:B------:R-:W-:Y:S01]  /*01a0*/  ISETP.GE.AND P0, PT, R10, UR4, PT ;  /* 0x000000040a007c0c */ /* 0x000fe2000bf06270 */
[----:B------:R-:W-:-:S12]  /*01b0*/  BSSY.RECONVERGENT B1, `(.L_x_239) ;  /* 0x00000a9000017945 */ /* 0x000fd80003800200 */
[----:B------:R-:W-:Y:S05]  /*01c0*/  @P0 BRA `(.L_x_240) ;  /* 0x00000008009c0947 */ /* 0x000fea0003800000 */
[----:B------:R-:W-:Y:S01]  /*01d0*/  LOP3.LUT R4, RZ, R10, RZ, 0x33, !PT ;  /* 0x0000000aff047212 */ /* 0x000fe200078e33ff */
[----:B------:R-:W-:Y:S04]  /*01e0*/  BSSY.RECONVERGENT B2, `(.L_x_241) ;  /* 0x0000034000027945 */ /* 0x000fe80003800200 */
[----:B------:R-:W-:-:S05]  /*01f0*/  VIADD R16, R4, UR4 ;  /* 0x0000000404107c36 */ /* 0x000fca0008000000 */
[----:B------:R-:W-:-:S04]  /*0200*/  LOP3.LUT R4, R16, 0x300, RZ, 0xc0, !PT ;  /* 0x0000030010047812 */ /* 0x000fc800078ec0ff */
[----:B------:R-:W-:-:S13]  /*0210*/  ISETP.NE.AND P0, PT, R4, 0x300, PT ;  /* 0x000003000400780c */ /* 0x000fda0003f05270 */
[----:B------:R-:W-:Y:S05]  /*0220*/  @!P0 BRA `(.L_x_242) ;  /* 0x0000000000bc8947 */ /* 0x000fea0003800000 */
[----:B------:R-:W0:Y:S01]  /*0230*/  LDC.64 R4, c[0x0][0x380] ;  /* 0x0000e000ff047b82 */ /* 0x000e220000000a00 */
[----:B------:R-:W1:Y:S01]  /*0240*/  LDCU.64 UR6, c[0x0][0x388] ;  /* 0x00007100ff0677ac */ /* 0x000e620008000a00 */
[----:B------:R-:W-:-:S04]  /*0250*/  LEA.HI R6, R16, 0x1, RZ, 0x18 ;  /* 0x0000000110067811 */ /* 0x000fc800078fc0ff */
[----:B------:R-:W-:-:S05]  /*0260*/  LOP3.LUT R6, R6, 0x3, RZ, 0xc0, !PT ;  /* 0x0000000306067812 */ /* 0x000fca00078ec0ff */
[----:B------:R-:W-:Y:S01]  /*0270*/  IMAD.MOV R11, RZ, RZ, -R6 ;  /* 0x000000ffff0b7224 */ /* 0x000fe200078e0a06 */
[C---:B-1----:R-:W-:Y:S01]  /*0280*/  IADD3 R14, P0, PT, R10.reuse, UR6, RZ ;  /* 0x000000060a0e7c10 */ /* 0x042fe2000ff1e0ff */
[----:B0-----:R-:W-:-:S04]  /*0290*/  IMAD.WIDE.U32 R4, R10, 0x8, R4 ;  /* 0x000000080a047825 */ /* 0x001fc800078e0004 */
[----:B------:R-:W-:Y:S02]  /*02a0*/  IMAD.MOV.U32 R12, RZ, RZ, R4 ;  /* 0x000000ffff0c7224 */ /* 0x000fe400078e0004 */
[----:B------:R-:W-:Y:S02]  /*02b0*/  IMAD.MOV.U32 R13, RZ, RZ, R5 ;  /* 0x000000ffff0d7224 */ /* 0x000fe400078e0005 */
[----:B------:R-:W-:-:S07]  /*02c0*/  IMAD.X R15, RZ, RZ, UR7, P0 ;  /* 0x00000007ff0f7e24 */ /* 0x000fce00080e06ff */
.L_x_245:
        /* <DEDUP_REMOVED lines=31> */
.L_x_244:
[----:B------:R-:W-:Y:S05]  /*04c0*/  BSYNC.RECONVERGENT B3 ;  /* 0x0000000000037941 */ /* 0x000fea0003800200 */
.L_x_243:
[----:B------:R-:W-:Y:S01]  /*04d0*/  IADD3 R14, P0, PT, R14, 0x100, RZ ;  /* 0x000001000e0e7810 */ /* 0x000fe20007f1e0ff */
[----:B------:R-:W-:Y:S02]  /*04e0*/  VIADD R10, R10, 0x100 ;  /* 0x000001000a0a7836 */ /* 0x000fe40000000000 */
[----:B------:R-:W-:Y:S02]  /*04f0*/  IMAD.X R13, RZ, RZ, R13, P3 ;  /* 0x000000ffff0d7224 */ /* 0x000fe400018e060d */
[----:B------:R-:W-:Y:S01]  /*0500*/  IMAD.X R15, RZ, RZ, R15, P0 ;  /* 0x000000ffff0f7224 */ /* 0x000fe200000e060f */
[----:B------:R-:W-:Y:S07]  /*0510*/  @P2 BRA `(.L_x_245) ;  /* 0xfffffffc006c2947 */ /* 0x000fee000383ffff */
.L_x_242:
[----:B------:R-:W-:Y:S05]  /*0520*/  BSYNC.RECONVERGENT B2 ;  /* 0x0000000000027941 */ /* 0x000fea0003800200 */
.L_x_241:
[----:B------:R-:W-:-:S13]  /*0530*/  ISETP.GE.U32.AND P0, PT, R16, 0x300, PT ;  /* 0x000003001000780c */ /* 0x000fda0003f06070 */
[----:B------:R-:W-:Y:S05]  /*0540*/  @!P0 BRA `(.L_x_240) ;  /* 0x0000000400bc8947 */ /* 0x000fea0003800000 */
[----:B------:R-:W0:Y:S01]  /*0550*/  LDC.64 R4, c[0x0][0x380] ;  /* 0x0000e000ff047b82 */ /* 0x000e220000000a00 */
[----:B------:R-:W-:-:S07]  /*0560*/  VIADD R20, R10, 0x200 ;  /* 0x000002000a147836 */ /* 0x000fce0000000000 */
[----:B------:R-:W1:Y:S02]  /*0570*/  LDC.64 R6, c[0x0][0x388] ;  /* 0x0000e200ff067b82 */ /* 0x000e640000000a00 */
.L_x_254:
[----:B------:R-:W-:-:S04]  /*0580*/  VIADD R17, R20, 0xfffffe00 ;  /* 0xfffffe0014117836 */ /* 0x000fc80000000000 */
[----:B0-----:R-:W-:-:S05]  /*0590*/  IMAD.WIDE R24, R17, 0x8, R4 ;  /* 0x0000000811187825 */ /* 0x001fca00078e0204 */
[----:B------:R-:W2:Y:S04]  /*05a0*/  LDG.E.64 R18, desc[UR8][R24.64] ;  /* 0x0000000818127981 */ /* 0x000ea8000c1e1b00 */
[----:B-----5:R0:W5:Y:S04]  /*05b0*/  LDG.E.64 R14, desc[UR8][R24.64+0x800] ;  /* 0x00080008180e7981 */ /* 0x020168000c1e1b00 */
[----:B------:R0:W5:Y:S04]  /*05c0*/  LDG.E.64 R12, desc[UR8][R24.64+0x1000] ;  /* 0x00100008180c7981 */ /* 0x000168000c1e1b00 */
[----:B------:R0:W5:Y:S01]  /*05d0*/  LDG.E.64 R10, desc[UR8][R24.64+0x1800] ;  /* 0x00180008180a7981 */ /* 0x000162000c1e1b00 */
[----:B-1----:R-:W-:Y:S01]  /*05e0*/  IADD3 R26, P1, PT, R17, R6, RZ ;  /* 0x00000006111a7210 */ /* 0x002fe20007f3e0ff */
[----:B------:R-:W-:Y:S01]  /*05f0*/  BSSY.RECONVERGENT B2, `(.L_x_246) ;  /* 0x0000017000027945 */ /* 0x000fe20003800200 */
[----:B------:R-:W-:-:S02]  /*0600*/  VIADD R23, R20, 0xffffff00 ;  /* 0xffffff0014177836 */ /* 0x000fc40000000000 */
[----:B------:R-:W-:Y:S01]  /*0610*/  LEA.HI.X.SX32 R27, R17, R7, 0x1, P1 ;  /* 0x00000007111b7211 */ /* 0x000fe200008f0eff */
[----:B------:R-:W-:-:S04]  /*0620*/  IMAD.MOV.U32 R22, RZ, RZ, R26 ;  /* 0x000000ffff167224 */ /* 0x000fc800078e001a */
        /* <DEDUP_REMOVED lines=19> */
.L_x_247:
[----:B------:R-:W-:Y:S05]  /*0760*/  BSYNC.RECONVERGENT B2 ;  /* 0x0000000000027941 */ /* 0x000fea0003800200 */
.L_x_246:
[----:B-----5:R-:W-:Y:S01]  /*0770*/  DSETP.GEU.AND P0, PT, |R16|, |R14|, PT ;  /* 0x4000000e1000722a */ /* 0x020fe20003f0e200 */
[C---:B------:R-:W-:Y:S01]  /*0780*/  IADD3 R19, P1, PT, R23.reuse, R6, RZ ;  /* 0x0000000617137210 */ /* 0x040fe20007f3e0ff */
[----:B------:R-:W-:Y:S01]  /*0790*/  BSSY.RECONVERGENT B2, `(.L_x_248) ;  /* 0x0000015000027945 */ /* 0x000fe20003800200 */
[----:B------:R-:W-:Y:S02]  /*07a0*/  IMAD.MOV.U32 R2, RZ, RZ, R14 ;  /* 0x000000ffff027224 */ /* 0x000fe400078e000e */
[----:B------:R-:W-:Y:S01]  /*07b0*/  LEA.HI.X.SX32 R18, R23, R7, 0x1, P1 ;  /* 0x0000000717127211 */ /* 0x000fe200008f0eff */
[----:B------:R-:W-:Y:S02]  /*07c0*/  IMAD.MOV.U32 R9, RZ, RZ, R19 ;  /* 0x000000ffff097224 */ /* 0x000fe400078e0013 */
[----:B------:R-:W-:Y:S01]  /*07d0*/  IMAD.MOV.U32 R3, RZ, RZ, R15 ;  /* 0x000000ffff037224 */ /* 0x000fe200078e000f */
[----:B------:R-:W-:-:S05]  /*07e0*/  MOV R8, R18 ;  /* 0x0000001200087202 */ /* 0x000fca0000000f00 */
        /* <DEDUP_REMOVED lines=15> */
.L_x_249:
[----:B------:R-:W-:Y:S05]  /*08e0*/  BSYNC.RECONVERGENT B2 ;  /* 0x0000000000027941 */ /* 0x000fea0003800200 */
.L_x_248:
[----:B------:R-:W-:Y:S01]  /*08f0*/  DSETP.GEU.AND P0, PT, |R2|, |R12|, PT ;  /* 0x4000000c0200722a */ /* 0x000fe20003f0e200 */
[CC--:B------:R-:W-:Y:S01]  /*0900*/  IADD3 R22, P1, PT, R20.reuse, R6.reuse, RZ ;  /* 0x0000000614167210 */ /* 0x0c0fe20007f3e0ff */
[C---:B------:R-:W-:Y:S01]  /*0910*/  VIADD R16, R20.reuse, 0x100 ;  /* 0x0000010014107836 */ /* 0x040fe20000000000 */
[----:B------:R-:W-:Y:S01]  /*0920*/  BSSY.RECONVERGENT B2, `(.L_x_250) ;  /* 0x0000016000027945 */ /* 0x000fe20003800200 */
[----:B------:R-:W-:Y:S01]  /*0930*/  IMAD.MOV.U32 R14, RZ, RZ, R12 ;  /* 0x000000ffff0e7224 */ /* 0x000fe200078e000c */
[----:B------:R-:W-:Y:S01]  /*0940*/  LEA.HI.X.SX32 R19, R20, R7, 0x1, P1 ;  /* 0x0000000714137211 */ /* 0x000fe200008f0eff */
[----:B------:R-:W-:Y:S01]  /*0950*/  IMAD.MOV.U32 R17, RZ, RZ, R22 ;  /* 0x000000ffff117224 */ /* 0x000fe200078e0016 */
[----:B------:R-:W-:Y:S01]  /*0960*/  IADD3 R24, P2, PT, R16, R6, RZ ;  /* 0x0000000610187210 */ /* 0x000fe20007f5e0ff */
[----:B------:R-:W-:Y:S02]  /*0970*/  IMAD.MOV.U32 R15, RZ, RZ, R13 ;  /* 0x000000ffff0f7224 */ /* 0x000fe400078e000d */
[----:B------:R-:W-:-:S04]  /*0980*/  IMAD.MOV.U32 R18, RZ, RZ, R19 ;  /* 0x000000ffff127224 */ /* 0x000fc800078e0013 */
[----:B------:R-:W-:Y:S06]  /*0990*/  @!P0 BRA `(.L_x_251) ;  /* 0x0000000000388947 */ /* 0x000fec0003800000 */
        /* <DEDUP_REMOVED lines=14> */
.L_x_251:
[----:B------:R-:W-:Y:S05]  /*0a80*/  BSYNC.RECONVERGENT B2 ;  /* 0x0000000000027941 */ /* 0x000fea0003800200 */
.L_x_250:
[----:B------:R-:W-:Y:S01]  /*0a90*/  DSETP.GEU.AND P0, PT, |R14|, |R10|, PT ;  /* 0x4000000a0e00722a */ /* 0x000fe20003f0e200 */
[----:B------:R-:W-:Y:S01]  /*0aa0*/  LEA.HI.X.SX32 R13, R16, R7, 0x1, P2 ;  /* 0x00000007100d7211 */ /* 0x000fe200010f0eff */
[----:B------:R-:W-:Y:S01]  /*0ab0*/  BSSY.RECONVERGENT B2, `(.L_x_252) ;  /* 0x0000014000027945 */ /* 0x000fe20003800200 */
[----:B------:R-:W-:Y:S02]  /*0ac0*/  IMAD.MOV.U32 R9, RZ, RZ, R24 ;  /* 0x000000ffff097224 */ /* 0x000fe400078e0018 */
[----:B------:R-:W-:Y:S02]  /*0ad0*/  IMAD.MOV.U32 R2, RZ, RZ, R10 ;  /* 0x000000ffff027224 */ /* 0x000fe400078e000a */
[----:B------:R-:W-:Y:S02]  /*0ae0*/  IMAD.MOV.U32 R8, RZ, RZ, R13 ;  /* 0x000000ffff087224 */ /* 0x000fe400078e000d */
[----:B------:R-:W-:-:S05]  /*0af0*/  IMAD.MOV.U32 R3, RZ, RZ, R11 ;  /* 0x000000ffff037224 */ /* 0x000fca00078e000b */
        /* <DEDUP_REMOVED lines=15> */
.L_x_253:
[----:B------:R-:W-:Y:S05]  /*0bf0*/  BSYNC.RECONVERGENT B2 ;  /* 0x0000000000027941 */ /* 0x000fea0003800200 */
.L_x_252:
[C---:B------:R-:W-:Y:S02]  /*0c00*/  VIADD R10, R20.reuse, 0x200 ;  /* 0x00000200140a7836 */ /* 0x040fe40000000000 */
[----:B------:R-:W-:-:S03]  /*0c10*/  VIADD R20, R20, 0x400 ;  /* 0x0000040014147836 */ /* 0x000fc60000000000 */
[----:B------:R-:W-:-:S13]  /*0c20*/  ISETP.GE.AND P0, PT, R10, UR5, PT ;  /* 0x000000050a007c0c */ /* 0x000fda000bf06270 */
[----:B------:R-:W-:Y:S05]  /*0c30*/  @!P0 BRA `(.L_x_254) ;  /* 0xfffffff800508947 */ /* 0x000fea000383ffff */
.L_x_240:
[----:B------:R-:W-:Y:S05]  /*0c40*/  BSYNC.RECONVERGENT B1 ;  /* 0x0000000000017941 */ /* 0x000fea0003800200 */
.L_x_239:
[----:B------:R-:W0:Y:S02]  /*0c50*/  LDCU UR6, c[0x0][0x398] ;  /* 0x00007300ff0677ac */ /* 0x000e240008000800 */
[----:B0-----:R-:W-:-:S09]  /*0c60*/  UISETP.GE.AND UP0, UPT, UR6, 0x100, UPT ;  /* 0x000001000600788c */ /* 0x001fd2000bf06270 */
[----:B------:R-:W-:Y:S05]  /*0c70*/  BRA.U !UP0, `(.L_x_255) ;  /* 0x0000001508507547 */ /* 0x000fea000b800000 */
        /* <DEDUP_REMOVED lines=32> */
.L_x_257:
[----:B------:R-:W-:Y:S05]  /*0e80*/  BSYNC.RECONVERGENT B1 ;  /* 0x0000000000017941 */ /* 0x000fea0003800200 */
.L_x_256:
        /* <DEDUP_REMOVED lines=31> */
.L_x_259:
[----:B------:R-:W-:Y:S05]  /*1080*/  BSYNC.RECONVERGENT B1 ;  /* 0x0000000000017941 */ /* 0x000fea0003800200 */
.L_x_258:
[----:B------:R-:W-:Y:S01]  /*1090*/  ISETP.GT.AND P0, PT, R10, 0x1b, PT ;  /* 0x0000001b0a00780c */ /* 0x000fe20003f04270 */
[----:B-1----:R1:W1:Y:S01]  /*10a0*/  SHFL.DOWN PT, R6, R2, 0x4, 0x1f ;  /* 0x08801f0002067f89 */ /* 0x00226200000e0000 */
[----:B------:R-:W-:Y:S01]  /*10b0*/  BSSY.RECONVERGENT B1, `(.L_x_260) ;  /* 0x000001d000017945 */ /* 0x000fe20003800200 */
[----:B0-----:R-:W-:Y:S02]  /*10c0*/  IMAD.MOV.U32 R11, RZ, RZ, R8 ;  /* 0x000000ffff0b7224 */ /* 0x001fe400078e0008 */
[----:B--2---:R0:W2:Y:S01]  /*10d0*/  SHFL.DOWN PT, R7, R3, 0x4, 0x1f ;  /* 0x08801f0003077f89 */ /* 0x0040a200000e0000 */
[----:B------:R-:W-:Y:S02]  /*10e0*/  IMAD.MOV.U32 R12, RZ, RZ, R9 ;  /* 0x000000ffff0c7224 */ /* 0x000fe400078e0009 */
[----:B------:R-:W-:Y:S01]  /*10f0*/  IMAD.MOV.U32 R4, RZ, RZ, R2 ;  /* 0x000000ffff047224 */ /* 0x000fe200078e0002 */
[----:B----4-:R0:W4:Y:S01]  /*1100*/  SHFL.DOWN PT, R13, R8, 0x4, 0x1f ;  /* 0x08801f00080d7f89 */ /* 0x01012200000e0000 */
[----:B------:R-:W-:-:S03]  /*1110*/  IMAD.MOV.U32 R5, RZ, RZ, R3 ;  /* 0x000000ffff057224 */ /* 0x000fc600078e0003 */
[----:B---3--:R0:W3:Y:S01]  /*1120*/  SHFL.DOWN PT, R14, R9, 0x4, 0x1f ;  /* 0x08801f00090e7f89 */ /* 0x0080e200000e0000 */
[----:B------:R-:W-:Y:S05]  /*1130*/  @P0 BRA `(.L_x_261) ;  /* 0x0000000000500947 */ /* 0x000fea0003800000 */
[----:B-12---:R-:W-:Y:S01]  /*1140*/  DSETP.GEU.AND P0, PT, |R2|, |R6|, PT ;  /* 0x400000060200722a */ /* 0x006fe20003f0e200 */
[----:B----4-:R-:W-:Y:S02]  /*1150*/  IMAD.MOV.U32 R11, RZ, RZ, R13 ;  /* 0x000000ffff0b7224 */ /* 0x010fe400078e000d */
        /* <DEDUP_REMOVED lines=18> */
.L_x_261:
[----:B------:R-:W-:Y:S05]  /*1280*/  BSYNC.RECONVERGENT B1 ;  /* 0x0000000000017941 */ /* 0x000fea0003800200 */
.L_x_260:
        /* <DEDUP_REMOVED lines=31> */
.L_x_263:
[----:B------:R-:W-:Y:S05]  /*1480*/  BSYNC.RECONVERGENT B1 ;  /* 0x0000000000017941 */ /* 0x000fea0003800200 */
.L_x_262:
[----:B------:R-:W-:Y:S01]  /*1490*/  ISETP.GT.AND P0, PT, R10, 0xf, PT ;  /* 0x0000000f0a00780c */ /* 0x000fe20003f04270 */
[----:B-1----:R1:W1:Y:S01]  /*14a0*/  SHFL.DOWN PT, R4, R2, 0x10, 0x1f ;  /* 0x0a001f0002047f89 */ /* 0x00226200000e0000 */
[----:B------:R-:W-:Y:S01]  /*14b0*/  BSSY.RECONVERGENT B1, `(.L_x_264) ;  /* 0x000001d000017945 */ /* 0x000fe20003800200 */
[----:B---3--:R-:W-:Y:S01]  /*14c0*/  MOV R14, R8 ;  /* 0x00000008000e7202 */ /* 0x008fe20000000f00 */
[----:B------:R-:W-:Y:S01]  /*14d0*/  IMAD.MOV.U32 R15, RZ, RZ, R9 ;  /* 0x000000ffff0f7224 */ /* 0x000fe200078e0009 */
[----:B0-----:R0:W3:Y:S01]  /*14e0*/  SHFL.DOWN PT, R5, R3, 0x10, 0x1f ;  /* 0x0a001f0003057f89 */ /* 0x0010e200000e0000 */
[----:B------:R-:W-:Y:S02]  /*14f0*/  IMAD.MOV.U32 R12, RZ, RZ, R2 ;  /* 0x000000ffff0c7224 */ /* 0x000fe400078e0002 */
[----:B----4-:R-:W-:Y:S01]  /*1500*/  IMAD.MOV.U32 R13, RZ, RZ, R3 ;  /* 0x000000ffff0d7224 */ /* 0x010fe200078e0003 */
[----:B--2---:R0:W2:Y:S04]  /*1510*/  SHFL.DOWN PT, R7, R8, 0x10, 0x1f ;  /* 0x0a001f0008077f89 */ /* 0x0040a800000e0000 */
[----:B------:R0:W4:Y:S01]  /*1520*/  SHFL.DOWN PT, R6, R9, 0x10, 0x1f ;  /* 0x0a001f0009067f89 */ /* 0x00012200000e0000 */
        /* <DEDUP_REMOVED lines=21> */
.L_x_265:
[----:B------:R-:W-:Y:S05]  /*1680*/  BSYNC.RECONVERGENT B1 ;  /* 0x0000000000017941 */ /* 0x000fea0003800200 */
.L_x_264:
        /* <DEDUP_REMOVED lines=11> */
.L_x_267:
[----:B------:R-:W-:Y:S05]  /*1740*/  BSYNC.RECONVERGENT B1 ;  /* 0x0000000000017941 */ /* 0x000fea0003800200 */
.L_x_266:
        /* <DEDUP_REMOVED lines=8> */
[----:B-1234-:R-:W1:Y:S04]  /*17d0*/  LDS.128 R4, [R0+0x20] ;  /* 0x0000200000047984 */ /* 0x01ee680000000c00 */
[----:B------:R2:W3:Y:S04]  /*17e0*/  LDS.64 R2, [R0+0x80] ;  /* 0x0000800000027984 */ /* 0x0004e80000000a00 */
[----:B------:R2:W4:Y:S01]  /*17f0*/  LDS.128 R8, [R0+0x30] ;  /* 0x0000300000087984 */ /* 0x0005220000000c00 */
        /* <DEDUP_REMOVED lines=20> */
.L_x_270:
[----:B------:R-:W-:Y:S05]  /*1940*/  BSYNC.RECONVERGENT B1 ;  /* 0x0000000000017941 */ /* 0x000fea0003800200 */
.L_x_269:
        /* <DEDUP_REMOVED lines=23> */
.L_x_272:
[----:B------:R-:W-:Y:S05]  /*1ac0*/  BSYNC.RECONVERGENT B1 ;  /* 0x0000000000017941 */ /* 0x000fea0003800200 */
.L_x_271:
        /* <DEDUP_REMOVED lines=21> */
.L_x_274:
[----:B------:R-:W-:Y:S05]  /*1c20*/  BSYNC.RECONVERGENT B1 ;  /* 0x0000000000017941 */ /* 0x000fea0003800200 */
.L_x_273:
[----:B------:R0:W1:Y:S01]  /*1c30*/  LDS.128 R8, [R0+0x60] ;  /* 0x0000600000087984 */ /* 0x0000620000000c00 */
[----:B------:R-:W-:Y:S01]  /*1c40*/  DSETP.GEU.AND P0, PT, |R20|, |R14|, PT ;  /* 0x4000000e1400722a */ /* 0x000fe20003f0e200 */
[----:B------:R-:W-:Y:S01]  /*1c50*/  BSSY.RECONVERGENT B1, `(.L_x_275) ;  /* 0x0000015000017945 */ /* 0x000fe20003800200 */
[----:B------:R-:W-:Y:S01]  /*1c60*/  MOV R12, R14 ;  /* 0x0000000e000c7202 */ /* 0x000fe20000000f00 */
        /* <DEDUP_REMOVED lines=19> */
.L_x_276:
[----:B------:R-:W-:Y:S05]  /*1da0*/  BSYNC.RECONVERGENT B1 ;  /* 0x0000000000017941 */ /* 0x000fea0003800200 */
.L_x_275:
        /* <DEDUP_REMOVED lines=21> */
.L_x_278:
[----:B------:R-:W-:Y:S05]  /*1f00*/  BSYNC.RECONVERGENT B1 ;  /* 0x0000000000017941 */ /* 0x000fea0003800200 */
.L_x_277:
        /* <DEDUP_REMOVED lines=21> */
.L_x_280:
[----:B------:R-:W-:Y:S05]  /*2060*/  BSYNC.RECONVERGENT B1 ;  /* 0x0000000000017941 */ /* 0x000fea0003800200 */
.L_x_279:
        /* <DEDUP_REMOVED lines=21> */
.L_x_255:
[----:B------:R-:W0:Y:S01]  /*21c0*/  S2R R4, SR_LANEID ;  /* 0x0000000000047919 */ /* 0x000e220000000000 */
[----:B------:R-:W-:Y:S01]  /*21d0*/  LOP3.LUT R5, R0, 0x3e0, RZ, 0xc0, !PT ;  /* 0x000003e000057812 */ /* 0x000fe200078ec0ff */
[----:B------:R-:W-:Y:S01]  /*21e0*/  BSSY.RECONVERGENT B1, `(.L_x_281) ;  /* 0x0000024000017945 */ /* 0x000fe20003800200 */
[----:B------:R-:W-:Y:S02]  /*21f0*/  IMAD.MOV.U32 R12, RZ, RZ, R9 ;  /* 0x000000ffff0c7224 */ /* 0x000fe400078e0009 */
[----:B------:R-:W-:Y:S02]  /*2200*/  IMAD.MOV.U32 R14, RZ, RZ, R8 ;  /* 0x000000ffff0e7224 */ /* 0x000fe400078e0008 */
[----:B------:R-:W-:Y:S01]  /*2210*/  VIADD R6, R5, 0x20 ;  /* 0x0000002005067836 */ /* 0x000fe20000000000 */
[----:B------:R-:W-:Y:S01]  /*2220*/  LOP3.LUT R5, RZ, R5, RZ, 0x33, !PT ;  /* 0x00000005ff057212 */ /* 0x000fe200078e33ff */
[----:B-----5:R-:W-:-:S03]  /*2230*/  IMAD.MOV.U32 R7, RZ, RZ, R3 ;  /* 0x000000ffff077224 */ /* 0x020fc600078e0003 */
[----:B------:R-:W-:Y:S01]  /*2240*/  ISETP.GT.AND P0, PT, R6, UR6, PT ;  /* 0x0000000606007c0c */ /* 0x000fe2000bf04270 */
[----:B------:R-:W-:Y:S01]  /*2250*/  VIADD R5, R5, UR6 ;  /* 0x0000000605057c36 */ /* 0x000fe20008000000 */
[----:B------:R-:W-:-:S04]  /*2260*/  MOV R6, R2 ;  /* 0x0000000200067202 */ /* 0x000fc80000000f00 */
[----:B------:R-:W-:-:S05]  /*2270*/  SEL R5, R5, 0x1f, P0 ;  /* 0x0000001f05057807 */ /* 0x000fca0000000000 */
[----:B------:R1:W2:Y:S04]  /*2280*/  SHFL.DOWN PT, R10, R2, 0x1, R5 ;  /* 0x08200000020a7989 */ /* 0x0002a800000e0005 */
[----:B------:R1:W3:Y:S04]  /*2290*/  SHFL.DOWN PT, R11, R3, 0x1, R5 ;  /* 0x08200000030b7989 */ /* 0x0002e800000e0005 */
[----:B------:R1:W4:Y:S01]  /*22a0*/  SHFL.DOWN PT, R16, R9, 0x1, R5 ;  /* 0x0820000009107989 */ /* 0x00032200000e0005 */
[----:B0-----:R-:W-:-:S03]  /*22b0*/  ISETP.GE.AND P0, PT, R4, R5, PT ;  /* 0x000000050400720c */ /* 0x001fc60003f06270 */
[----:B------:R1:W0:Y:S10]  /*22c0*/  SHFL.DOWN PT, R13, R8, 0x1, R5 ;  /* 0x08200000080d7989 */ /* 0x00023400000e0005 */
[----:B-1----:R-:W-:Y:S05]  /*22d0*/  @P0 BRA `(.L_x_282) ;  /* 0x0000000000500947 */ /* 0x002fea0003800000 */
[----:B--23--:R-:W-:Y:S01]  /*22e0*/  DSETP.GEU.AND P0, PT, |R2|, |R10|, PT ;  /* 0x4000000a0200722a */ /* 0x00cfe20003f0e200 */
        /* <DEDUP_REMOVED lines=19> */
.L_x_282:
[----:B------:R-:W-:Y:S05]  /*2420*/  BSYNC.RECONVERGENT B1 ;  /* 0x0000000000017941 */ /* 0x000fea0003800200 */
.L_x_281:
[----:B------:R-:W-:Y:S01]  /*2430*/  VIADD R2, R4, 0x2 ;  /* 0x0000000204027836 */ /* 0x000fe20000000000 */
[----:B------:R1:W1:Y:S01]  /*2440*/  SHFL.DOWN PT, R8, R6, 0x2, R5 ;  /* 0x0840000006087989 */ /* 0x00026200000e0005 */
[----:B------:R-:W-:Y:S01]  /*2450*/  BSSY.RECONVERGENT B1, `(.L_x_283) ;  /* 0x000001e000017945 */ /* 0x000fe20003800200 */
[----:B--2---:R-:W-:Y:S02]  /*2460*/  IMAD.MOV.U32 R10, RZ, RZ, R12 ;  /* 0x000000ffff0a7224 */ /* 0x004fe400078e000c */
[----:B------:R-:W-:Y:S01]  /*2470*/  ISETP.GT.AND P0, PT, R2, R5, PT ;  /* 0x000000050200720c */ /* 0x000fe20003f04270 */
[----:B------:R2:W1:Y:S01]  /*2480*/  SHFL.DOWN PT, R9, R7, 0x2, R5 ;  /* 0x0840000007097989 */ /* 0x00046200000e0005 */
[----:B----4-:R-:W-:Y:S02]  /*2490*/  IMAD.MOV.U32 R16, RZ, RZ, R14 ;  /* 0x000000ffff107224 */ /* 0x010fe400078e000e */
[----:B------:R-:W-:Y:S01]  /*24a0*/  IMAD.MOV.U32 R2, RZ, RZ, R6 ;  /* 0x000000ffff027224 */ /* 0x000fe200078e0006 */
[----:B---3--:R2:W3:Y:S01]  /*24b0*/  SHFL.DOWN PT, R11, R12, 0x2, R5 ;  /* 0x084000000c0b7989 */ /* 0x0084e200000e0005 */
[----:B------:R-:W-:-:S03]  /*24c0*/  IMAD.MOV.U32 R3, RZ, RZ, R7 ;  /* 0x000000ffff037224 */ /* 0x000fc600078e0007 */
[----:B0-----:R2:W0:Y:S04]  /*24d0*/  SHFL.DOWN PT, R13, R14, 0x2, R5 ;  /* 0x084000000e0d7989 */ /* 0x00142800000e0005 */
        /* <DEDUP_REMOVED lines=21> */
.L_x_284:
[----:B------:R-:W-:Y:S05]  /*2630*/  BSYNC.RECONVERGENT B1 ;  /* 0x0000000000017941 */ /* 0x000fea0003800200 */
.L_x_283:
[----:B-1----:R-:W-:Y:S01]  /*2640*/  VIADD R6, R4, 0x4 ;  /* 0x0000000404067836 */ /* 0x002fe20000000000 */
[----:B------:R1:W4:Y:S01]  /*2650*/  SHFL.DOWN PT, R8, R2, 0x4, R5 ;  /* 0x0880000002087989 */ /* 0x00032200000e0005 */
[----:B------:R-:W-:Y:S01]  /*2660*/  BSSY.RECONVERGENT B1, `(.L_x_285) ;  /* 0x000001e000017945 */ /* 0x000fe20003800200 */
[----:B--2---:R-:W-:Y:S02]  /*2670*/  IMAD.MOV.U32 R12, RZ, RZ, R10 ;  /* 0x000000ffff0c7224 */ /* 0x004fe400078e000a */
[----:B------:R-:W-:Y:S01]  /*2680*/  ISETP.GT.AND P0, PT, R6, R5, PT ;  /* 0x000000050600720c */ /* 0x000fe20003f04270 */
[----:B------:R1:W2:Y:S01]  /*2690*/  SHFL.DOWN PT, R9, R3, 0x4, R5 ;  /* 0x0880000003097989 */ /* 0x0002a200000e0005 */
[----:B------:R-:W-:Y:S02]  /*26a0*/  IMAD.MOV.U32 R14, RZ, RZ, R16 ;  /* 0x000000ffff0e7224 */ /* 0x000fe400078e0010 */
[----:B------:R-:W-:Y:S01]  /*26b0*/  IMAD.MOV.U32 R6, RZ, RZ, R2 ;  /* 0x000000ffff067224 */ /* 0x000fe200078e0002 */
[----:B---3--:R1:W3:Y:S01]  /*26c0*/  SHFL.DOWN PT, R11, R10, 0x4, R5 ;  /* 0x088000000a0b7989 */ /* 0x0082e200000e0005 */
[----:B------:R-:W-:-:S03]  /*26d0*/  IMAD.MOV.U32 R7, RZ, RZ, R3 ;  /* 0x000000ffff077224 */ /* 0x000fc600078e0003 */
[----:B0-----:R1:W0:Y:S04]  /*26e0*/  SHFL.DOWN PT, R13, R16, 0x4, R5 ;  /* 0x08800000100d7989 */ /* 0x00122800000e0005 */
[----:B------:R-:W-:Y:S05]  /*26f0*/  @P0 BRA `(.L_x_286) ;  /* 0x0000000000500947 */ /* 0x000fea0003800000 */
[----:B--2-4-:R-:W-:Y:S01]  /*2700*/  DSETP.GEU.AND P0, PT, |R2|, |R8|, PT ;  /* 0x400000080200722a */ /* 0x014fe20003f0e200 */
        /* <DEDUP_REMOVED lines=19> */
.L_x_286:
[----:B------:R-:W-:Y:S05]  /*2840*/  BSYNC.RECONVERGENT B1 ;  /* 0x0000000000017941 */ /* 0x000fea0003800200 */
.L_x_285:
[----:B-1----:R-:W-:Y:S01]  /*2850*/  IADD3 R2, PT, PT, R4, 0x8, RZ ;  /* 0x0000000804027810 */ /* 0x002fe20007ffe0ff */
[----:B----4-:R1:W4:Y:S01]  /*2860*/  SHFL.DOWN PT, R8, R6, 0x8, R5 ;  /* 0x0900000006087989 */ /* 0x01032200000e0005 */
[----:B------:R-:W-:Y:S01]  /*2870*/  BSSY.RECONVERGENT B1, `(.L_x_287) ;  /* 0x000001e000017945 */ /* 0x000fe20003800200 */
[----:B------:R-:W-:Y:S01]  /*2880*/  IMAD.MOV.U32 R10, RZ, RZ, R12 ;  /* 0x000000ffff0a7224 */ /* 0x000fe200078e000c */
[----:B------:R-:W-:Y:S01]  /*2890*/  ISETP.GT.AND P0, PT, R2, R5, PT ;  /* 0x000000050200720c */ /* 0x000fe20003f04270 */
[----:B--2---:R1:W2:Y:S01]  /*28a0*/  SHFL.DOWN PT, R9, R7, 0x8, R5 ;  /* 0x0900000007097989 */ /* 0x0042a200000e0005 */
        /* <DEDUP_REMOVED lines=26> */
.L_x_288:
[----:B------:R-:W-:Y:S05]  /*2a50*/  BSYNC.RECONVERGENT B1 ;  /* 0x0000000000017941 */ /* 0x000fea0003800200 */
.L_x_287:
[----:B----4-:R-:W-:Y:S01]  /*2a60*/  VIADD R8, R4, 0x10 ;  /* 0x0000001004087836 */ /* 0x010fe20000000000 */
[----:B-1----:R1:W4:Y:S01]  /*2a70*/  SHFL.DOWN PT, R6, R2, 0x10, R5 ;  /* 0x0a00000002067989 */ /* 0x00232200000e0005 */
[----:B------:R-:W-:Y:S01]  /*2a80*/  BSSY.RECONVERGENT B1, `(.L_x_289) ;  /* 0x000001e000017945 */ /* 0x000fe20003800200 */
[----:B------:R-:W-:Y:S02]  /*2a90*/  IMAD.MOV.U32 R14, RZ, RZ, R10 ;  /* 0x000000ffff0e7224 */ /* 0x000fe400078e000a */
[----:B------:R-:W-:Y:S01]  /*2aa0*/  ISETP.GT.AND P0, PT, R8, R5, PT ;  /* 0x000000050800720c */ /* 0x000fe20003f04270 */
[----:B------:R1:W1:Y:S01]  /*2ab0*/  SHFL.DOWN PT, R7, R3, 0x10, R5 ;  /* 0x0a00000003077989 */ /* 0x00026200000e0005 */
[----:B------:R-:W-:Y:S02]  /*2ac0*/  IMAD.MOV.U32 R15, RZ, RZ, R16 ;  /* 0x000000ffff0f7224 */ /* 0x000fe400078e0010 */
[----:B------:R-:W-:Y:S01]  /*2ad0*/  IMAD.MOV.U32 R12, RZ, RZ, R2 ;  /* 0x000000ffff0c7224 */ /* 0x000fe200078e0002 */
[----:B--2---:R2:W1:Y:S01]  /*2ae0*/  SHFL.DOWN PT, R9, R10, 0x10, R5 ;  /* 0x0a0000000a097989 */ /* 0x00446200000e0005 */
[----:B0-----:R-:W-:-:S03]  /*2af0*/  IMAD.MOV.U32 R13, RZ, RZ, R3 ;  /* 0x000000ffff0d7224 */ /* 0x001fc600078e0003 */
[----:B---3--:R2:W0:Y:S04]  /*2b00*/  SHFL.DOWN PT, R11, R16, 0x10, R5 ;  /* 0x0a000000100b7989 */ /* 0x00842800000e0005 */
[----:B------:R-:W-:Y:S05]  /*2b10*/  @P0 BRA `(.L_x_290) ;  /* 0x0000000000500947 */ /* 0x000fea0003800000 */
[----:B-1--4-:R-:W-:Y:S01]  /*2b20*/  DSETP.GEU.AND P0, PT, |R2|, |R6|, PT ;  /* 0x400000060200722a */ /* 0x012fe20003f0e200 */
[----:B------:R-:W-:Y:S02]  /*2b30*/  IMAD.MOV.U32 R14, RZ, RZ, R9 ;  /* 0x000000ffff0e7224 */ /* 0x000fe400078e0009 */
        /* <DEDUP_REMOVED lines=18> */
.L_x_290:
[----:B------:R-:W-:Y:S05]  /*2c60*/  BSYNC.RECONVERGENT B1 ;  /* 0x0000000000017941 */ /* 0x000fea0003800200 */
.L_x_289:
[----:B------:R-:W-:Y:S01]  /*2c70*/  ISETP.NE.AND P0, PT, R4, RZ, PT ;  /* 0x000000ff0400720c */ /* 0x000fe20003f05270 */
[----:B------:R-:W-:-:S12]  /*2c80*/  BSSY.RECONVERGENT B1, `(.L_x_291) ;  /* 0x000000a000017945 */ /* 0x000fd80003800200 */
[----:B------:R-:W-:Y:S05]  /*2c90*/  @P0 BRA `(.L_x_292) ;  /* 0x0000000000200947 */ /* 0x000fea0003800000 */
[----:B------:R-:W3:Y:S01]  /*2ca0*/  S2R R4, SR_CgaCtaId ;  /* 0x0000000000047919 */ /* 0x000ee20000008800 */
[----:B-1----:R-:W-:Y:S02]  /*2cb0*/  MOV R3, 0x400 ;  /* 0x0000040000037802 */ /* 0x002fe40000000f00 */
[----:B------:R-:W-:-:S04]  /*2cc0*/  SHF.R.U32.HI R2, RZ, 0x1, R0 ;  /* 0x00000001ff027819 */ /* 0x000fc80000011600 */
[----:B------:R-:W-:Y:S02]  /*2cd0*/  LOP3.LUT R2, R2, 0x1f0, RZ, 0xc0, !PT ;  /* 0x000001f002027812 */ /* 0x000fe400078ec0ff */
[----:B---3--:R-:W-:-:S05]  /*2ce0*/  LEA R3, R4, R3, 0x18 ;  /* 0x0000000304037211 */ /* 0x008fca00078ec0ff */
[----:B------:R-:W-:-:S05]  /*2cf0*/  IMAD.IADD R3, R2, 0x1, R3 ;  /* 0x0000000102037824 */ /* 0x000fca00078e0203 */
[----:B------:R3:W-:Y:S04]  /*2d00*/  STS.64 [R3+0x10], R14 ;  /* 0x0000100e03007388 */ /* 0x0007e80000000a00 */
[----:B------:R3:W-:Y:S02]  /*2d10*/  STS.64 [R3+0x8], R12 ;  /* 0x0000080c03007388 */ /* 0x0007e40000000a00 */
.L_x_292:
[----:B------:R-:W-:Y:S05]  /*2d20*/  BSYNC.RECONVERGENT B1 ;  /* 0x0000000000017941 */ /* 0x000fea0003800200 */
.L_x_291:
[----:B------:R-:W-:Y:S01]  /*2d30*/  BAR.SYNC.DEFER_BLOCKING 0x0 ;  /* 0x0000000000007b1d */ /* 0x000fe20000010000 */
[----:B------:R-:W-:-:S13]  /*2d40*/  ISETP.NE.AND P1, PT, R0, RZ, PT ;  /* 0x000000ff0000720c */ /* 0x000fda0003f25270 */
[----:B------:R-:W-:Y:S05]  /*2d50*/  @P1 BRA `(.L_x_268) ;  /* 0x0000003400b81947 */ /* 0x000fea0003800000 */
[----:B------:R-:W-:Y:S01]  /*2d60*/  UISETP.GE.AND UP0, UPT, UR6, 0x21, UPT ;  /* 0x000000210600788c */ /* 0x000fe2000bf06270 */
[----:B0-----:R-:W-:Y:S02]  /*2d70*/  IMAD.MOV.U32 R11, RZ, RZ, R14 ;  /* 0x000000ffff0b7224 */ /* 0x001fe400078e000e */
[----:B------:R-:W-:Y:S02]  /*2d80*/  IMAD.MOV.U32 R8, RZ, RZ, R15 ;  /* 0x000000ffff087224 */ /* 0x000fe400078e000f */
[----:B-1----:R-:W-:Y:S02]  /*2d90*/  IMAD.MOV.U32 R2, RZ, RZ, R12 ;  /* 0x000000ffff027224 */ /* 0x002fe400078e000c */
[----:B---3--:R-:W-:Y:S02]  /*2da0*/  IMAD.MOV.U32 R3, RZ, RZ, R13 ;  /* 0x000000ffff037224 */ /* 0x008fe400078e000d */
[----:B------:R-:W-:Y:S05]  /*2db0*/  BRA.U !UP0, `(.L_x_293) ;  /* 0x00000001086c7547 */ /* 0x000fea000b800000 */
[----:B------:R-:W0:Y:S01]  /*2dc0*/  S2UR UR5, SR_CgaCtaId ;  /* 0x00000000000579c3 */ /* 0x000e220000008800 */
[----:B------:R-:W-:Y:S01]  /*2dd0*/  UMOV UR4, 0x400 ;  /* 0x0000040000047882 */ /* 0x000fe20000000000 */
[----:B------:R-:W-:Y:S01]  /*2de0*/  BSSY.RECONVERGENT B1, `(.L_x_293) ;  /* 0x0000018000017945 */ /* 0x000fe20003800200 */
[----:B0-----:R-:W-:-:S09]  /*2df0*/  ULEA UR4, UR5, UR4, 0x18 ;  /* 0x0000000405047291 */ /* 0x001fd2000f8ec0ff */
[----:B--2---:R-:W0:Y:S04]  /*2e00*/  LDS.64 R4, [UR4+0x18] ;  /* 0x00001804ff047984 */ /* 0x004e280008000a00 */
        /* <DEDUP_REMOVED lines=21> */
.L_x_294:
[----:B------:R-:W-:Y:S05]  /*2f60*/  BSYNC.RECONVERGENT B1 ;  /* 0x0000000000017941 */ /* 0x000fea0003800200 */
.L_x_293:
[----:B------:R-:W-:Y:S01]  /*2f70*/  UISETP.GE.AND UP0, UPT, UR6, 0x41, UPT ;  /* 0x000000410600788c */ /* 0x000fe2000bf06270 */
[----:B------:R-:W-:Y:S02]  /*2f80*/  IMAD.MOV.U32 R9, RZ, RZ, R11 ;  /* 0x000000ffff097224 */ /* 0x000fe400078e000b */
[----:B------:R-:W-:Y:S02]  /*2f90*/  IMAD.MOV.U32 R0, RZ, RZ, R8 ;  /* 0x000000ffff007224 */ /* 0x000fe400078e0008 */
[----:B------:R-:W-:Y:S02]  /*2fa0*/  IMAD.MOV.U32 R4, RZ, RZ, R2 ;  /* 0x000000ffff047224 */ /* 0x000fe400078e0002 */
[----:B--2---:R-:W-:Y:S02]  /*2fb0*/  IMAD.MOV.U32 R5, RZ, RZ, R3 ;  /* 0x000000ffff057224 */ /* 0x004fe400078e0003 */
[----:B------:R-:W-:Y:S05]  /*2fc0*/  BRA.U !UP0, `(.L_x_295) ;  /* 0x00000001086c7547 */ /* 0x000fea000b800000 */
[----:B------:R-:W0:Y:S01]  /*2fd0*/  S2UR UR5, SR_CgaCtaId ;  /* 0x00000000000579c3 */ /* 0x000e220000008800 */
[----:B------:R-:W-:Y:S01]  /*2fe0*/  UMOV UR4, 0x400 ;  /* 0x0000040000047882 */ /* 0x000fe20000000000 */
[----:B------:R-:W-:Y:S01]  /*2ff0*/  BSSY.RECONVERGENT B1, `(.L_x_295) ;  /* 0x0000018000017945 */ /* 0x000fe20003800200 */
[----:B0-----:R-:W-:-:S09]  /*3000*/  ULEA UR4, UR5, UR4, 0x18 ;  /* 0x0000000405047291 */ /* 0x001fd2000f8ec0ff */
[----:B----4-:R-:W0:Y:S04]  /*3010*/  LDS.64 R6, [UR4+0x28] ;  /* 0x00002804ff067984 */ /* 0x010e280008000a00 */
        /* <DEDUP_REMOVED lines=21> */
.L_x_296:
[----:B------:R-:W-:Y:S05]  /*3170*/  BSYNC.RECONVERGENT B1 ;  /* 0x0000000000017941 */ /* 0x000fea0003800200 */
.L_x_295:
        /* <DEDUP_REMOVED lines=32> */
.L_x_298:
[----:B------:R-:W-:Y:S05]  /*3380*/  BSYNC.RECONVERGENT B1 ;  /* 0x0000000000017941 */ /* 0x000fea0003800200 */
.L_x_297:
        /* <DEDUP_REMOVED lines=32> */
.L_x_300:
[----:B------:R-:W-:Y:S05]  /*3590*/  BSYNC.RECONVERGENT B1 ;  /* 0x0000000000017941 */ /* 0x000fea0003800200 */
.L_x_299:
        /* <DEDUP_REMOVED lines=32> */
.L_x_302:
[----:B------:R-:W-:Y:S05]  /*37a0*/  BSYNC.RECONVERGENT B1 ;  /* 0x0000000000017941 */ /* 0x000fea0003800200 */
.L_x_301:
        /* <DEDUP_REMOVED lines=32> */
.L_x_304:
[----:B------:R-:W-:Y:S05]  /*39b0*/  BSYNC.RECONVERGENT B1 ;  /* 0x0000000000017941 */ /* 0x000fea0003800200 */
.L_x_303:
        /* <DEDUP_REMOVED lines=32> */
.L_x_236:
[----:B------:R-:W1:Y:S01]  /*3bc0*/  S2R R0, SR_TID.X ;  /* 0x0000000000007919 */ /* 0x000e620000002100 */
[----:B------:R-:W1:Y:S01]  /*3bd0*/  LDC.64 R2, c[0x0][0x380] ;  /* 0x0000e000ff027b82 */ /* 0x000e620000000a00 */
[----:B------:R-:W2:Y:S01]  /*3be0*/  LDCU.64 UR6, c[0x0][0x388] ;  /* 0x00007100ff0677ac */ /* 0x000ea20008000a00 */
[----:B-1----:R-:W-:-:S05]  /*3bf0*/  IMAD.WIDE.U32 R2, R0, 0x8, R2 ;  /* 0x0000000800027825 */ /* 0x002fca00078e0002 */
[----:B0-----:R-:W3:Y:S04]  /*3c00*/  LDG.E.64 R4, desc[UR8][R2.64] ;  /* 0x0000000802047981 */ /* 0x001ee8000c1e1b00 */
[----:B------:R-:W3:Y:S04]  /*3c10*/  LDG.E.64 R6, desc[UR8][R2.64+0x800] ;  /* 0x0008000802067981 */ /* 0x000ee8000c1e1b00 */
[----:B------:R-:W4:Y:S04]  /*3c20*/  LDG.E.64 R8, desc[UR8][R2.64+0x1000] ;  /* 0x0010000802087981 */ /* 0x000f28000c1e1b00 */
[----:B------:R-:W5:Y:S04]  /*3c30*/  LDG.E.64 R12, desc[UR8][R2.64+0x1800] ;  /* 0x00180008020c7981 */ /* 0x000f68000c1e1b00 */
[----:B------:R-:W5:Y:S01]  /*3c40*/  LDG.E.64 R10, desc[UR8][R2.64+0x2000] ;  /* 0x00200008020a7981 */ /* 0x000f62000c1e1b00 */
[----:B------:R-:W-:Y:S01]  /*3c50*/  BSSY.RECONVERGENT B1, `(.L_x_305) ;  /* 0x000001c000017945 */ /* 0x000fe20003800200 */
[----:B---3--:R-:W-:-:S06]  /*3c60*/  DSETP.GEU.AND P0, PT, |R4|, |R6|, PT ;  /* 0x400000060400722a */ /* 0x008fcc0003f0e200 */
[----:B------:R-:W-:Y:S02]  /*3c70*/  FSEL R4, R4, R6, P0 ;  /* 0x0000000604047208 */ /* 0x000fe40000000000 */
[----:B------:R-:W-:Y:S01]  /*3c80*/  FSEL R5, R5, R7, P0 ;  /* 0x0000000705057208 */ /* 0x000fe20000000000 */
[C---:B------:R-:W-:Y:S01]  /*3c90*/  VIADD R7, R0.reuse, 0x200 ;  /* 0x0000020000077836 */ /* 0x040fe20000000000 */
[----:B------:R-:W-:-:S04]  /*3ca0*/  LOP3.LUT R6, R0, 0x400, RZ, 0xfc, !PT ;  /* 0x0000040000067812 */ /* 0x000fc800078efcff */
[----:B----4-:R-:W-:Y:S01]  /*3cb0*/  DSETP.GEU.AND P1, PT, |R4|, |R8|, PT ;  /* 0x400000080400722a */ /* 0x010fe20003f2e200 */
[----:B--2---:R-:W-:-:S05]  /*3cc0*/  IADD3 R17, P4, PT, R6, UR6, RZ ;  /* 0x0000000606117c10 */ /* 0x004fca000ff9e0ff */
[----:B------:R-:W-:Y:S01]  /*3cd0*/  FSEL R4, R4, R8, P1 ;  /* 0x0000000804047208 */ /* 0x000fe20000800000 */
[----:B------:R-:W-:Y:S01]  /*3ce0*/  IMAD.X R16, RZ, RZ, UR7, P4 ;  /* 0x00000007ff107e24 */ /* 0x000fe2000a0e06ff */
[----:B------:R-:W-:Y:S01]  /*3cf0*/  FSEL R5, R5, R9, P1 ;  /* 0x0000000905057208 */ /* 0x000fe20000800000 */
[----:B------:R-:W-:-:S05]  /*3d00*/  VIADD R9, R0, 0x100 ;  /* 0x0000010000097836 */ /* 0x000fca0000000000 */
[----:B-----5:R-:W-:Y:S01]  /*3d10*/  DSETP.GEU.AND P2, PT, |R4|, |R12|, PT ;  /* 0x4000000c0400722a */ /* 0x020fe20003f4e200 */
[----:B------:R-:W-:-:S05]  /*3d20*/  @P1 SEL R7, R0, R9, P0 ;  /* 0x0000000900071207 */ /* 0x000fca0000000000 */
[----:B------:R-:W-:Y:S02]  /*3d30*/  FSEL R4, R4, R12, P2 ;  /* 0x0000000c04047208 */ /* 0x000fe40001000000 */
[----:B------:R-:W-:-:S06]  /*3d40*/  FSEL R5, R5, R13, P2 ;  /* 0x0000000d05057208 */ /* 0x000fcc0001000000 */
[----:B------:R-:W-:Y:S01]  /*3d50*/  DSETP.GEU.AND P3, PT, |R4|, |R10|, PT ;  /* 0x4000000a0400722a */ /* 0x000fe20003f6e200 */
[----:B------:R-:W-:-:S13]  /*3d60*/  @!P2 VIADD R7, R0, 0x300 ;  /* 0x000003000007a836 */ /* 0x000fda0000000000 */
[----:B------:R-:W-:Y:S05]  /*3d70*/  @!P3 BRA `(.L_x_306) ;  /* 0x000000000024b947 */ /* 0x000fea0003800000 */
[C---:B------:R-:W-:Y:S02]  /*3d80*/  ISETP.GE.U32.AND P0, PT, R7.reuse, R6, PT ;  /* 0x000000060700720c */ /* 0x040fe40003f06070 */
[----:B------:R-:W-:Y:S02]  /*3d90*/  IADD3 R6, P1, PT, R7, UR6, RZ ;  /* 0x0000000607067c10 */ /* 0x000fe4000ff3e0ff */
[----:B------:R-:W-:-:S03]  /*3da0*/  ISETP.GE.U32.AND.EX P0, PT, RZ, RZ, PT, P0 ;  /* 0x000000ffff00720c */ /* 0x000fc60003f06100 */
[----:B------:R-:W-:-:S10]  /*3db0*/  IMAD.X R7, RZ, RZ, UR7, P1 ;  /* 0x00000007ff077e24 */ /* 0x000fd400088e06ff */
[----:B------:R-:W-:-:S06]  /*3dc0*/  DSETP.LT.OR P0, PT, |R10|, |R4|, !P0 ;  /* 0x400000040a00722a */ /* 0x000fcc0004701600 */
[----:B------:R-:W-:Y:S02]  /*3dd0*/  FSEL R10, R4, R10, P0 ;  /* 0x0000000a040a7208 */ /* 0x000fe40000000000 */
[----:B------:R-:W-:Y:S02]  /*3de0*/  FSEL R11, R5, R11, P0 ;  /* 0x0000000b050b7208 */ /* 0x000fe40000000000 */
[----:B------:R-:W-:Y:S02]  /*3df0*/  SEL R17, R6, R17, P0 ;  /* 0x0000001106117207 */ /* 0x000fe40000000000 */
[----:B------:R-:W-:-:S07]  /*3e00*/  SEL R16, R7, R16, P0 ;  /* 0x0000001007107207 */ /* 0x000fce0000000000 */
.L_x_306:
[----:B------:R-:W-:Y:S05]  /*3e10*/  BSYNC.RECONVERGENT B1 ;  /* 0x0000000000017941 */ /* 0x000fea0003800200 */
.L_x_305:
[----:B------:R-:W-:Y:S01]  /*3e20*/  UISETP.GE.U32.AND UP0, UPT, UR4, 0xa00, UPT ;  /* 0x00000a000400788c */ /* 0x000fe2000bf06070 */
[----:B------:R-:W-:Y:S02]  /*3e30*/  IMAD.MOV.U32 R19, RZ, RZ, 0x500 ;  /* 0x00000500ff137424 */ /* 0x000fe400078e00ff */
[----:B------:R-:W-:Y:S01]  /*3e40*/  IMAD.MOV.U32 R18, RZ, RZ, RZ ;  /* 0x000000ffff127224 */ /* 0x000fe200078e00ff */
[----:B------:R-:W-:-:S09]  /*3e50*/  UISETP.GE.U32.AND.EX UP0, UPT, UR5, URZ, UPT, UP0 ;  /* 0x000000ff0500728c */ /* 0x000fd2000bf06100 */
[----:B------:R-:W-:Y:S05]  /*3e60*/  BRA.U !UP0, `(.L_x_307) ;  /* 0x0000000508587547 */ /* 0x000fea000b800000 */
[----:B------:R-:W-:Y:S01]  /*3e70*/  IMAD.MOV.U32 R12, RZ, RZ, R10 ;  /* 0x000000ffff0c7224 */ /* 0x000fe200078e000a */
[----:B------:R-:W0:Y:S01]  /*3e80*/  LDCU.64 UR6, c[0x0][0x388] ;  /* 0x00007100ff0677ac */ /* 0x000e220008000a00 */
[----:B------:R-:W-:Y:S02]  /*3e90*/  IMAD.MOV.U32 R13, RZ, RZ, R11 ;  /* 0x000000ffff0d7224 */ /* 0x000fe400078e000b */
[----:B------:R-:W-:Y:S01]  /*3ea0*/  IMAD.MOV.U32 R21, RZ, RZ, 0x500 ;  /* 0x00000500ff157424 */ /* 0x000fe200078e00ff */
[----:B------:R-:W1:Y:S01]  /*3eb0*/  LDCU.64 UR4, c[0x0][0x398] ;  /* 0x00007300ff0477ac */ /* 0x000e620008000a00 */
[----:B------:R-:W-:-:S07]  /*3ec0*/  IMAD.MOV.U32 R19, RZ, RZ, RZ ;  /* 0x000000ffff137224 */ /* 0x000fce00078e00ff */
.L_x_308:
[----:B------:R-:W-:-:S04]  /*3ed0*/  LEA R24, P0, R21, R2, 0x3 ;  /* 0x0000000215187211 */ /* 0x000fc800078018ff */
[----:B------:R-:W-:-:S05]  /*3ee0*/  LEA.HI.X R25, R21, R3, R19, 0x3, P0 ;  /* 0x0000000315197211 */ /* 0x000fca00000f1c13 */
[----:B------:R-:W2:Y:S04]  /*3ef0*/  LDG.E.64 R14, desc[UR8][R24.64] ;  /* 0x00000008180e7981 */ /* 0x000ea8000c1e1b00 */
[----:B------:R-:W3:Y:S04]  /*3f00*/  LDG.E.64 R8, desc[UR8][R24.64+0x800] ;  /* 0x0008000818087981 */ /* 0x000ee8000c1e1b00 */
[----:B------:R-:W4:Y:S04]  /*3f10*/  LDG.E.64 R6, desc[UR8][R24.64+0x1000] ;  /* 0x0010000818067981 */ /* 0x000f28000c1e1b00 */
[----:B------:R-:W5:Y:S04]  /*3f20*/  LDG.E.64 R4, desc[UR8][R24.64+0x1800] ;  /* 0x0018000818047981 */ /* 0x000f68000c1e1b00 */
[----:B------:R-:W5:Y:S01]  /*3f30*/  LDG.E.64 R10, desc[UR8][R24.64+0x2000] ;  /* 0x00200008180a7981 */ /* 0x000f62000c1e1b00 */
[----:B0-----:R-:W-:-:S04]  /*3f40*/  IADD3 R20, P0, P1, R21, UR6, R0 ;  /* 0x0000000615147c10 */ /* 0x001fc8000f91e000 */
[----:B------:R-:W-:Y:S01]  /*3f50*/  IADD3.X R18, PT, PT, R19, UR7, RZ, P0, P1 ;  /* 0x0000000713127c10 */ /* 0x000fe200087e24ff */
[----:B------:R-:W-:-:S04]  /*3f60*/  IMAD.MOV.U32 R22, RZ, RZ, R20 ;  /* 0x000000ffff167224 */ /* 0x000fc800078e0014 */
[----:B------:R-:W-:Y:S01]  /*3f70*/  IMAD.MOV.U32 R23, RZ, RZ, R18 ;  /* 0x000000ffff177224 */ /* 0x000fe200078e0012 */
[----:B--2---:R-:W-:-:S14]  /*3f80*/  DSETP.GEU.AND P2, PT, |R12|, |R14|, PT ;  /* 0x4000000e0c00722a */ /* 0x004fdc0003f4e200 */
[----:B------:R-:W-:-:S04]  /*3f90*/  @P2 ISETP.GE.U32.AND P0, PT, R17, R22, PT ;  /* 0x000000161100220c */ /* 0x000fc80003f06070 */
[----:B------:R-:W-:-:S13]  /*3fa0*/  @P2 ISETP.GE.AND.EX P0, PT, R16, R23, PT, P0 ;  /* 0x000000171000220c */ /* 0x000fda0003f06300 */
[----:B------:R-:W-:-:S06]  /*3fb0*/  @P2 DSETP.LT.OR P0, PT, |R14|, |R12|, !P0 ;  /* 0x4000000c0e00222a */ /* 0x000fcc0004701600 */
[----:B------:R-:W-:Y:S02]  /*3fc0*/  @P2 FSEL R13, R13, R15, P0 ;  /* 0x0000000f0d0d2208 */ /* 0x000fe40000000000 */
[----:B------:R-:W-:Y:S02]  /*3fd0*/  @P2 FSEL R12, R12, R14, P0 ;  /* 0x0000000e0c0c2208 */ /* 0x000fe40000000000 */
[----:B------:R-:W-:Y:S01]  /*3fe0*/  @P2 SEL R22, R17, R22, P0 ;  /* 0x0000001611162207 */ /* 0x000fe20000000000 */
[----:B------:R-:W-:Y:S01]  /*3ff0*/  @P2 IMAD.MOV.U32 R15, RZ, RZ, R13 ;  /* 0x000000ffff0f2224 */ /* 0x000fe200078e000d */
[----:B------:R-:W-:Y:S01]  /*4000*/  IADD3 R13, P3, PT, R20, 0x100, RZ ;  /* 0x00000100140d7810 */ /* 0x000fe20007f7e0ff */
[----:B------:R-:W-:Y:S01]  /*4010*/  @P2 IMAD.MOV.U32 R14, RZ, RZ, R12 ;  /* 0x000000ffff0e2224 */ /* 0x000fe200078e000c */
[----:B------:R-:W-:-:S03]  /*4020*/  @P2 SEL R23, R16, R23, P0 ;  /* 0x0000001710172207 */ /* 0x000fc60000000000 */
[----:B------:R-:W-:Y:S02]  /*4030*/  IMAD.X R16, RZ, RZ, R18, P3 ;  /* 0x000000ffff107224 */ /* 0x000fe400018e0612 */
[----:B---3--:R-:W-:-:S14]  /*4040*/  DSETP.GEU.AND P1, PT, |R14|, |R8|, PT ;  /* 0x400000080e00722a */ /* 0x008fdc0003f2e200 */
        /* <DEDUP_REMOVED lines=11> */
[----:B----4-:R-:W-:-:S14]  /*4100*/  DSETP.GEU.AND P2, PT, |R8|, |R6|, PT ;  /* 0x400000060800722a */ /* 0x010fdc0003f4e200 */
        /* <DEDUP_REMOVED lines=10> */
[----:B------:R-:W-:Y:S01]  /*41b0*/  IMAD.X R9, RZ, RZ, R18, P3 ;  /* 0x000000ffff097224 */ /* 0x000fe200018e0612 */
[----:B------:R-:W-:Y:S01]  /*41c0*/  IADD3 R17, P3, PT, R20, 0x400, RZ ;  /* 0x0000040014117810 */ /* 0x000fe20007f7e0ff */
[----:B-----5:R-:W-:-:S04]  /*41d0*/  DSETP.GEU.AND P1, PT, |R6|, |R4|, PT ;  /* 0x400000040600722a */ /* 0x020fc80003f2e200 */
[----:B------:R-:W-:-:S10]  /*41e0*/  IMAD.X R16, RZ, RZ, R18, P3 ;  /* 0x000000ffff107224 */ /* 0x000fd400018e0612 */
        /* <DEDUP_REMOVED lines=8> */
[----:B------:R-:W-:Y:S01]  /*4270*/  @P1 IMAD.MOV.U32 R5, RZ, RZ, R7 ;  /* 0x000000ffff051224 */ /* 0x000fe200078e0007 */
[C---:B------:R-:W-:Y:S02]  /*4280*/  IADD3 R6, P1, PT, R21.reuse, 0xa00, RZ ;  /* 0x00000a0015067810 */ /* 0x040fe40007f3e0ff */
[----:B------:R-:W-:-:S02]  /*4290*/  IADD3 R21, P3, PT, R21, 0x500, RZ ;  /* 0x0000050015157810 */ /* 0x000fc40007f7e0ff */
[----:B-1----:R-:W-:Y:S01]  /*42a0*/  ISETP.GT.U32.AND P4, PT, R6, UR4, PT ;  /* 0x0000000406007c0c */ /* 0x002fe2000bf84070 */
[----:B------:R-:W-:Y:S01]  /*42b0*/  DSETP.GEU.AND P2, PT, |R4|, |R10|, PT ;  /* 0x4000000a0400722a */ /* 0x000fe20003f4e200 */
[--C-:B------:R-:W-:Y:S02]  /*42c0*/  IMAD.X R6, RZ, RZ, R19.reuse, P1 ;  /* 0x000000ffff067224 */ /* 0x100fe400008e0613 */
[----:B------:R-:W-:-:S03]  /*42d0*/  IMAD.X R18, RZ, RZ, R19, P3 ;  /* 0x000000ffff127224 */ /* 0x000fc600018e0613 */
[----:B------:R-:W-:Y:S01]  /*42e0*/  ISETP.GT.AND.EX P1, PT, R6, UR5, PT, P4 ;  /* 0x0000000506007c0c */ /* 0x000fe2000bf24340 */
[----:B------:R-:W-:-:S07]  /*42f0*/  IMAD.MOV.U32 R19, RZ, RZ, R18 ;  /* 0x000000ffff137224 */ /* 0x000fce00078e0012 */
        /* <DEDUP_REMOVED lines=8> */
[----:B------:R-:W-:Y:S02]  /*4380*/  @P2 IMAD.MOV.U32 R11, RZ, RZ, R5 ;  /* 0x000000ffff0b2224 */ /* 0x000fe400078e0005 */
[----:B------:R-:W-:Y:S02]  /*4390*/  IMAD.MOV.U32 R12, RZ, RZ, R10 ;  /* 0x000000ffff0c7224 */ /* 0x000fe400078e000a */
[----:B------:R-:W-:Y:S01]  /*43a0*/  IMAD.MOV.U32 R13, RZ, RZ, R11 ;  /* 0x000000ffff0d7224 */ /* 0x000fe200078e000b */
[----:B------:R-:W-:Y:S06]  /*43b0*/  @!P1 BRA `(.L_x_308) ;  /* 0xfffffff800c49947 */ /* 0x000fec000383ffff */
[----:B------:R-:W-:-:S07]  /*43c0*/  IMAD.MOV.U32 R19, RZ, RZ, R21 ;  /* 0x000000ffff137224 */ /* 0x000fce00078e0015 */
.L_x_307:
[----:B------:R-:W-:-:S04]  /*43d0*/  ISETP.GE.U32.AND P0, PT, R19, UR4, PT ;  /* 0x0000000413007c0c */ /* 0x000fc8000bf06070 */
[----:B------:R-:W-:-:S13]  /*43e0*/  ISETP.GE.AND.EX P0, PT, R18, UR5, PT, P0 ;  /* 0x0000000512007c0c */ /* 0x000fda000bf06300 */
[----:B------:R-:W-:Y:S05]  /*43f0*/  @P0 BRA `(.L_x_309) ;  /* 0x0000000800c40947 */ /* 0x000fea0003800000 */
[----:B------:R-:W-:Y:S01]  /*4400*/  IADD3 R21, PT, PT, -R19, UR4, RZ ;  /* 0x0000000413157c10 */ /* 0x000fe2000fffe1ff */
[----:B------:R-:W-:Y:S03]  /*4410*/  BSSY.RECONVERGENT B1, `(.L_x_309) ;  /* 0x00000af000017945 */ /* 0x000fe60003800200 */
[----:B------:R-:W-:-:S13]  /*4420*/  ISETP.GE.AND P0, PT, R0, R21, PT ;  /* 0x000000150000720c */ /* 0x000fda0003f06270 */
[----:B------:R-:W-:Y:S05]  /*4430*/  @P0 BRA `(.L_x_310) ;  /* 0x0000000800b00947 */ /* 0x000fea0003800000 */
[-C--:B------:R-:W-:Y:S01]  /*4440*/  LOP3.LUT R6, RZ, R0.reuse, RZ, 0x33, !PT ;  /* 0x00000000ff067212 */ /* 0x080fe200078e33ff */
[----:B------:R-:W-:Y:S01]  /*4450*/  BSSY.RECONVERGENT B2, `(.L_x_311) ;  /* 0x0000036000027945 */ /* 0x000fe20003800200 */
[----:B------:R-:W-:Y:S02]  /*4460*/  MOV R12, R0 ;  /* 0x00000000000c7202 */ /* 0x000fe40000000f00 */
        /* <DEDUP_REMOVED lines=9> */
[----:B------:R-:W-:Y:S02]  /*4500*/  LOP3.LUT R2, R2, 0x3, RZ, 0xc0, !PT ;  /* 0x0000000302027812 */ /* 0x000fe400078ec0ff */
[----:B------:R-:W-:-:S03]  /*4510*/  IADD3 R13, P0, PT, R9, UR6, RZ ;  /* 0x00000006090d7c10 */ /* 0x000fc6000ff1e0ff */
[----:B------:R-:W-:Y:S01]  /*4520*/  IMAD.MOV R7, RZ, RZ, -R2 ;  /* 0x000000ffff077224 */ /* 0x000fe200078e0a02 */
[----:B0-----:R-:W-:-:S04]  /*4530*/  LEA R8, P1, R9, UR10, 0x3 ;  /* 0x0000000a09087c11 */ /* 0x001fc8000f8218ff */
[----:B------:R-:W-:Y:S02]  /*4540*/  LEA.HI.X R9, R9, UR11, R14, 0x3, P1 ;  /* 0x0000000b09097c11 */ /* 0x000fe400088f1c0e */
[----:B------:R-:W-:-:S07]  /*4550*/  IADD3.X R14, PT, PT, R14, UR7, RZ, P0, !PT ;  /* 0x000000070e0e7c10 */ /* 0x000fce00087fe4ff */
.L_x_315:
        /* <DEDUP_REMOVED lines=31> */
.L_x_314:
[----:B------:R-:W-:Y:S05]  /*4750*/  BSYNC.RECONVERGENT B3 ;  /* 0x0000000000037941 */ /* 0x000fea0003800200 */
.L_x_313:
[----:B------:R-:W-:Y:S01]  /*4760*/  IADD3 R13, P0, PT, R13, 0x100, RZ ;  /* 0x000001000d0d7810 */ /* 0x000fe20007f1e0ff */
[----:B------:R-:W-:Y:S02]  /*4770*/  VIADD R12, R12, 0x100 ;  /* 0x000001000c0c7836 */ /* 0x000fe40000000000 */
[----:B------:R-:W-:Y:S02]  /*4780*/  IMAD.X R9, RZ, RZ, R9, P3 ;  /* 0x000000ffff097224 */ /* 0x000fe400018e0609 */
[----:B------:R-:W-:Y:S01]  /*4790*/  IMAD.X R14, RZ, RZ, R14, P0 ;  /* 0x000000ffff0e7224 */ /* 0x000fe200000e060e */
[----:B------:R-:W-:Y:S07]  /*47a0*/  @P2 BRA `(.L_x_315) ;  /* 0xfffffffc006c2947 */ /* 0x000fee000383ffff */
.L_x_312:
[----:B------:R-:W-:Y:S05]  /*47b0*/  BSYNC.RECONVERGENT B2 ;  /* 0x0000000000027941 */ /* 0x000fea0003800200 */
.L_x_311:
[----:B------:R-:W-:-:S13]  /*47c0*/  ISETP.GE.U32.AND P0, PT, R6, 0x300, PT ;  /* 0x000003000600780c */ /* 0x000fda0003f06070 */
[----:B------:R-:W-:Y:S05]  /*47d0*/  @!P0 BRA `(.L_x_310) ;  /* 0x0000000400c88947 */ /* 0x000fea0003800000 */
[----:B------:R-:W0:Y:S01]  /*47e0*/  LDC.64 R8, c[0x0][0x380] ;  /* 0x0000e000ff087b82 */ /* 0x000e220000000a00 */
[----:B------:R-:W-:-:S07]  /*47f0*/  VIADD R20, R12, 0x200 ;  /* 0x000002000c147836 */ /* 0x000fce0000000000 */
[----:B------:R-:W1:Y:S02]  /*4800*/  LDC.64 R6, c[0x0][0x388] ;  /* 0x0000e200ff067b82 */ /* 0x000e640000000a00 */
.L_x_324:
        /* <DEDUP_REMOVED lines=30> */
.L_x_317:
[----:B------:R-:W-:Y:S05]  /*49f0*/  BSYNC.RECONVERGENT B2 ;  /* 0x0000000000027941 */ /* 0x000fea0003800200 */
.L_x_316:
        /* <DEDUP_REMOVED lines=9> */
[----:B------:R-:W-:-:S03]  /*4a90*/  IMAD.MOV.U32 R24, RZ, RZ, R26 ;  /* 0x000000ffff187224 */ /* 0x000fc600078e001a */
[----:B------:R-:W-:Y:S01]  /*4aa0*/  MOV R25, R27 ;  /* 0x0000001b00197202 */ /* 0x000fe20000000f00 */
        /* <DEDUP_REMOVED lines=15> */
.L_x_319:
[----:B------:R-:W-:Y:S05]  /*4ba0*/  BSYNC.RECONVERGENT B2 ;  /* 0x0000000000027941 */ /* 0x000fea0003800200 */
.L_x_318:
[----:B------:R-:W-:Y:S01]  /*4bb0*/  DSETP.GEU.AND P0, PT, |R16|, |R10|, PT ;  /* 0x4000000a1000722a */ /* 0x000fe20003f0e200 */
[CC--:B------:R-:W-:Y:S01]  /*4bc0*/  IADD3 R13, P1, P4, R19.reuse, R6.reuse, R20 ;  /* 0x00000006130d7210 */ /* 0x0c0fe20007c3e014 */
[----:B------:R-:W-:Y:S01]  /*4bd0*/  VIADD R4, R20, 0x100 ;  /* 0x0000010014047836 */ /* 0x000fe20000000000 */
[----:B------:R-:W-:Y:S01]  /*4be0*/  BSSY.RECONVERGENT B2, `(.L_x_320) ;  /* 0x0000016000027945 */ /* 0x000fe20003800200 */
[----:B------:R-:W-:Y:S01]  /*4bf0*/  IMAD.MOV.U32 R2, RZ, RZ, R10 ;  /* 0x000000ffff027224 */ /* 0x000fe200078e000a */
[----:B------:R-:W-:Y:S01]  /*4c00*/  IADD3.X R22, PT, PT, R18, R7, RZ, P1, P4 ;  /* 0x0000000712167210 */ /* 0x000fe20000fe84ff */
[----:B------:R-:W-:Y:S01]  /*4c10*/  IMAD.MOV.U32 R5, RZ, RZ, R13 ;  /* 0x000000ffff057224 */ /* 0x000fe200078e000d */
[----:B------:R-:W-:Y:S01]  /*4c20*/  IADD3 R4, P2, P3, R19, R6, R4 ;  /* 0x0000000613047210 */ /* 0x000fe20007b5e004 */
        /* <DEDUP_REMOVED lines=17> */
.L_x_321:
[----:B------:R-:W-:Y:S05]  /*4d40*/  BSYNC.RECONVERGENT B2 ;  /* 0x0000000000027941 */ /* 0x000fea0003800200 */
.L_x_320:
[----:B------:R-:W-:Y:S01]  /*4d50*/  DSETP.GEU.AND P0, PT, |R2|, |R14|, PT ;  /* 0x4000000e0200722a */ /* 0x000fe20003f0e200 */
[----:B------:R-:W-:Y:S01]  /*4d60*/  IADD3.X R13, PT, PT, R18, R7, RZ, P2, P3 ;  /* 0x00000007120d7210 */ /* 0x000fe200017e64ff */
        /* <DEDUP_REMOVED lines=20> */
.L_x_323:
[----:B------:R-:W-:Y:S05]  /*4eb0*/  BSYNC.RECONVERGENT B2 ;  /* 0x0000000000027941 */ /* 0x000fea0003800200 */
.L_x_322:
[C---:B------:R-:W-:Y:S02]  /*4ec0*/  VIADD R2, R20.reuse, 0x200 ;  /* 0x0000020014027836 */ /* 0x040fe40000000000 */
[----:B------:R-:W-:-:S03]  /*4ed0*/  VIADD R20, R20, 0x400 ;  /* 0x0000040014147836 */ /* 0x000fc60000000000 */
[----:B------:R-:W-:-:S13]  /*4ee0*/  ISETP.GE.AND P0, PT, R2, R21, PT ;  /* 0x000000150200720c */ /* 0x000fda0003f06270 */
[----:B------:R-:W-:Y:S05]  /*4ef0*/  @!P0 BRA `(.L_x_324) ;  /* 0xfffffff800448947 */ /* 0x000fea000383ffff */
.L_x_310:
[----:B------:R-:W-:Y:S05]  /*4f00*/  BSYNC.RECONVERGENT B1 ;  /* 0x0000000000017941 */ /* 0x000fea0003800200 */
.L_x_309:
        /* <DEDUP_REMOVED lines=32> */
.L_x_326:
[----:B------:R-:W-:Y:S05]  /*5110*/  BSYNC.RECONVERGENT B1 ;  /* 0x0000000000017941 */ /* 0x000fea0003800200 */
.L_x_325:
        /* <DEDUP_REMOVED lines=31> */
.L_x_328:
[----:B------:R-:W-:Y:S05]  /*5310*/  BSYNC.RECONVERGENT B1 ;  /* 0x0000000000017941 */ /* 0x000fea0003800200 */
.L_x_327:
        /* <DEDUP_REMOVED lines=31> */
.L_x_330:
[----:B------:R-:W-:Y:S05]  /*5510*/  BSYNC.RECONVERGENT B1 ;  /* 0x0000000000017941 */ /* 0x000fea0003800200 */
.L_x_329:
[----:B------:R-:W-:Y:S01]  /*5520*/  ISETP.GT.AND P0, PT, R8, 0x17, PT ;  /* 0x000000170800780c */ /* 0x000fe20003f04270 */
[----:B-1----:R1:W1:Y:S01]  /*5530*/  SHFL.DOWN PT, R6, R2, 0x8, 0x1f ;  /* 0x09001f0002067f89 */ /* 0x00226200000e0000 */
[----:B------:R-:W-:Y:S01]  /*5540*/  BSSY.RECONVERGENT B1, `(.L_x_331) ;  /* 0x000001d000017945 */ /* 0x000fe20003800200 */
[----:B--2---:R-:W-:Y:S02]  /*5550*/  IMAD.MOV.U32 R9, RZ, RZ, R11 ;  /* 0x000000ffff097224 */ /* 0x004fe400078e000b */
[----:B---3--:R2:W3:Y:S01]  /*5560*/  SHFL.DOWN PT, R7, R3, 0x8, 0x1f ;  /* 0x09001f0003077f89 */ /* 0x0084e200000e0000 */
[----:B------:R-:W-:Y:S02]  /*5570*/  IMAD.MOV.U32 R10, RZ, RZ, R12 ;  /* 0x000000ffff0a7224 */ /* 0x000fe400078e000c */
[----:B------:R-:W-:Y:S01]  /*5580*/  IMAD.MOV.U32 R4, RZ, RZ, R2 ;  /* 0x000000ffff047224 */ /* 0x000fe200078e0002 */
[----:B0-----:R2:W0:Y:S01]  /*5590*/  SHFL.DOWN PT, R14, R11, 0x8, 0x1f ;  /* 0x09001f000b0e7f89 */ /* 0x00142200000e0000 */
[----:B------:R-:W-:-:S03]  /*55a0*/  IMAD.MOV.U32 R5, RZ, RZ, R3 ;  /* 0x000000ffff057224 */ /* 0x000fc600078e0003 */
[----:B----4-:R2:W4:Y:S01]  /*55b0*/  SHFL.DOWN PT, R13, R12, 0x8, 0x1f ;  /* 0x09001f000c0d7f89 */ /* 0x01052200000e0000 */
        /* <DEDUP_REMOVED lines=21> */
.L_x_332:
[----:B------:R-:W-:Y:S05]  /*5710*/  BSYNC.RECONVERGENT B1 ;  /* 0x0000000000017941 */ /* 0x000fea0003800200 */
.L_x_331:
        /* <DEDUP_REMOVED lines=8> */
[----:B----4-:R-:W-:-:S03]  /*57a0*/  IMAD.MOV.U32 R13, RZ, RZ, R5 ;  /* 0x000000ffff0d7224 */ /* 0x010fc600078e0005 */
[----:B---3--:R3:W4:Y:S01]  /*57b0*/  SHFL.DOWN PT, R7, R10, 0x10, 0x1f ;  /* 0x0a001f000a077f89 */ /* 0x00872200000e0000 */
[----:B------:R-:W-:Y:S05]  /*57c0*/  @P0 BRA `(.L_x_334) ;  /* 0x0000000000500947 */ /* 0x000fea0003800000 */
[----:B-12---:R-:W-:Y:S01]  /*57d0*/  DSETP.GEU.AND P0, PT, |R4|, |R2|, PT ;  /* 0x400000020400722a */ /* 0x006fe20003f0e200 */
        /* <DEDUP_REMOVED lines=19> */
.L_x_334:
[----:B------:R-:W-:Y:S05]  /*5910*/  BSYNC.RECONVERGENT B1 ;  /* 0x0000000000017941 */ /* 0x000fea0003800200 */
.L_x_333:
        /* <DEDUP_REMOVED lines=11> */
.L_x_336:
[----:B------:R-:W-:Y:S05]  /*59d0*/  BSYNC.RECONVERGENT B1 ;  /* 0x0000000000017941 */ /* 0x000fea0003800200 */
.L_x_335:
        /* <DEDUP_REMOVED lines=8> */
[----:B0---4-:R-:W0:Y:S04]  /*5a60*/  LDS.128 R4, [R0+0x20] ;  /* 0x0000200000047984 */ /* 0x011e280000000c00 */
[----:B------:R2:W4:Y:S04]  /*5a70*/  LDS.64 R2, [R0+0x80] ;  /* 0x0000800000027984 */ /* 0x0005280000000a00 */
[----:B---3--:R2:W3:Y:S01]  /*5a80*/  LDS.128 R8, [R0+0x30] ;  /* 0x0000300000087984 */ /* 0x0084e20000000c00 */
[----:B-1----:R-:W-:Y:S01]  /*5a90*/  DSETP.GEU.AND P0, PT, |R12|, |R16|, PT ;  /* 0x400000100c00722a */ /* 0x002fe20003f0e200 */
[----:B------:R-:W-:-:S02]  /*5aa0*/  IMAD.MOV.U32 R20, RZ, RZ, R16 ;  /* 0x000000ffff147224 */ /* 0x000fc400078e0010 */
[----:B------:R-:W-:Y:S02]  /*5ab0*/  IMAD.MOV.U32 R21, RZ, RZ, R17 ;  /* 0x000000ffff157224 */ /* 0x000fe400078e0011 */
[----:B0-----:R-:W-:Y:S02]  /*5ac0*/  IMAD.MOV.U32 R23, RZ, RZ, R4 ;  /* 0x000000ffff177224 */ /* 0x001fe400078e0004 */
        /* <DEDUP_REMOVED lines=16> */
.L_x_338:
[----:B------:R-:W-:Y:S05]  /*5bd0*/  BSYNC.RECONVERGENT B1 ;  /* 0x0000000000017941 */ /* 0x000fea0003800200 */
.L_x_337:
        /* <DEDUP_REMOVED lines=23> */
.L_x_340:
[----:B------:R-:W-:Y:S05]  /*5d50*/  BSYNC.RECONVERGENT B1 ;  /* 0x0000000000017941 */ /* 0x000fea0003800200 */
.L_x_339:
        /* <DEDUP_REMOVED lines=21> */
.L_x_342:
[----:B------:R-:W-:Y:S05]  /*5eb0*/  BSYNC.RECONVERGENT B1 ;  /* 0x0000000000017941 */ /* 0x000fea0003800200 */
.L_x_341:
        /* <DEDUP_REMOVED lines=23> */
.L_x_344:
[----:B------:R-:W-:Y:S05]  /*6030*/  BSYNC.RECONVERGENT B1 ;  /* 0x0000000000017941 */ /* 0x000fea0003800200 */
.L_x_343:
        /* <DEDUP_REMOVED lines=21> */
.L_x_346:
[----:B------:R-:W-:Y:S05]  /*6190*/  BSYNC.RECONVERGENT B1 ;  /* 0x0000000000017941 */ /* 0x000fea0003800200 */
.L_x_345:
        /* <DEDUP_REMOVED lines=21> */
.L_x_348:
[----:B------:R-:W-:Y:S05]  /*62f0*/  BSYNC.RECONVERGENT B1 ;  /* 0x0000000000017941 */ /* 0x000fea0003800200 */
.L_x_347:
        /* <DEDUP_REMOVED lines=20> */
.L_x_268:
[----:B------:R-:W-:Y:S05]  /*6440*/  BSYNC.RECONVERGENT B0 ;  /* 0x0000000000007941 */ /* 0x000fea0003800200 */
.L_x_235:
[----:B------:R-:W-:Y:S05]  /*6450*/  @P1 EXIT ;  /* 0x000000000000194d */ /* 0x000fea0003800000 */
[----:B0123--:R-:W0:Y:S02]  /*6460*/  LDC.64 R2, c[0x0][0x390] ;  /* 0x0000e400ff027b82 */ /* 0x00fe240000000a00 */
[----:B0-----:R-:W-:Y:S04]  /*6470*/  STG.E.64 desc[UR8][R2.64], R12 ;  /* 0x0000000c02007986 */ /* 0x001fe8000c101b08 */
[----:B------:R-:W-:Y:S01]  /*6480*/  STG.E.64 desc[UR8][R2.64+0x8], R14 ;  /* 0x0000080e02007986 */ /* 0x000fe2000c101b08 */
[----:B------:R-:W-:Y:S05]  /*6490*/  EXIT ;  /* 0x000000000000794d */ /* 0x000fea0003800000 */
.L_x_349:
        /* <DEDUP_REMOVED lines=14> */
.L_x_736:


//--------------------- .text._ZN6thrust24THRUST_300001_SM_1000_NS8cuda_cub4core6detail13_kernel_agentINS1_8__reduce11ReduceAgentIPN4cuda3std3__45tupleIJdlEEESC_SB_iNS1_9__extrema9arg_max_fIdl10comparatorEEEEJSC_SC_iSG_EEEvDpT0_ --------------------------
	.section	.text._ZN6thrust24THRUST_300001_SM_1000_NS8cuda_cub4core6detail13_kernel_agentINS1_8__reduce11ReduceAgentIPN4cuda3std3__45tupleIJdlEEESC_SB_iNS1_9__extrema9arg_max_fIdl10comparatorEEEEJSC_SC_iSG_EEEvDpT0_,"ax",@progbits
	.align	128
        .global         _ZN6thrust24THRUST_300001_SM_1000_NS8cuda_cub4core6detail13_kernel_agentINS1_8__reduce11ReduceAgentIPN4cuda3std3__45tupleIJdlEEESC_SB_iNS1_9__extrema9arg_max_fIdl10comparatorEEEEJSC_SC_iSG_EEEvDpT0_
        .type           _ZN6thrust24THRUST_300001_SM_1000_NS8cuda_cub4core6detail13_kernel_agentINS1_8__reduce11ReduceAgentIPN4cuda3std3__45tupleIJdlEEESC_SB_iNS1_9__extrema9arg_max_fIdl10comparatorEEEEJSC_SC_iSG_EEEvDpT0_,@function
        .size           _ZN6thrust24THRUST_300001_SM_1000_NS8cuda_cub4core6detail13_kernel_agentINS1_8__reduce11ReduceAgentIPN4cuda3std3__45tupleIJdlEEESC_SB_iNS1_9__extrema9arg_max_fIdl10comparatorEEEEJSC_SC_iSG_EEEvDpT0_,(.L_x_737 - _ZN6thrust24THRUST_300001_SM_1000_NS8cuda_cub4core6detail13_kernel_agentINS1_8__reduce11ReduceAgentIPN4cuda3std3__45tupleIJdlEEESC_SB_iNS1_9__extrema9arg_max_fIdl10comparatorEEEEJSC_SC_iSG_EEEvDpT0_)
        .other          _ZN6thrust24THRUST_300001_SM_1000_NS8cuda_cub4core6detail13_kernel_agentINS1_8__reduce11ReduceAgentIPN4cuda3std3__45tupleIJdlEEESC_SB_iNS1_9__extrema9arg_max_fIdl10comparatorEEEEJSC_SC_iSG_EEEvDpT0_,@"STO_CUDA_ENTRY STV_DEFAULT"
_ZN6thrust24THRUST_300001_SM_1000_NS8cuda_cub4core6detail13_kernel_agentINS1_8__reduce11ReduceAgentIPN4cuda3std3__45tupleIJdlEEESC_SB_iNS1_9__extrema9arg_max_fIdl10comparatorEEEEJSC_SC_iSG_EEEvDpT0_:
.text._ZN6thrust24THRUST_300001_SM_1000_NS8cuda_cub4core6detail13_kernel_agentINS1_8__reduce11ReduceAgentIPN4cuda3std3__45tupleIJdlEEESC_SB_iNS1_9__extrema9arg_max_fIdl10comparatorEEEEJSC_SC_iSG_EEEvDpT0_:
        /* <DEDUP_REMOVED lines=21> */
.L_x_353:
[----:B0-----:R-:W-:Y:S05]  /*0150*/  BSYNC.RECONVERGENT B1 ;  /* 0x0000000000017941 */ /* 0x001fea0003800200 */
.L_x_352:
        /* <DEDUP_REMOVED lines=15> */
.L_x_360:
        /* <DEDUP_REMOVED lines=31> */
.L_x_359:
[----:B------:R-:W-:Y:S05]  /*0440*/  BSYNC.RECONVERGENT B3 ;  /* 0x0000000000037941 */ /* 0x000fea0003800200 */
.L_x_358:
[----:B------:R-:W-:Y:S02]  /*0450*/  IMAD.X R3, RZ, RZ, R3, P3 ;  /* 0x000000ffff037224 */ /* 0x000fe400018e0603 */
[----:B------:R-:W-:Y:S01]  /*0460*/  VIADD R19, R19, 0x100 ;  /* 0x0000010013137836 */ /* 0x000fe20000000000 */
[----:B------:R-:W-:Y:S06]  /*0470*/  @P2 BRA `(.L_x_360) ;  /* 0xfffffffc00742947 */ /* 0x000fec000383ffff */
.L_x_357:
[----:B------:R-:W-:Y:S05]  /*0480*/  BSYNC.RECONVERGENT B2 ;  /* 0x0000000000027941 */ /* 0x000fea0003800200 */
.L_x_356:
[----:B------:R-:W0:Y:S01]  /*0490*/  LDC.64 R8, c[0x0][0x380] ;  /* 0x0000e000ff087b82 */ /* 0x000e220000000a00 */
[----:B------:R-:W-:-:S13]  /*04a0*/  ISETP.GE.U32.AND P0, PT, R4, 0x300, PT ;  /* 0x000003000400780c */ /* 0x000fda0003f06070 */
[----:B------:R-:W-:Y:S05]  /*04b0*/  @!P0 BRA `(.L_x_355) ;  /* 0x0000000400908947 */ /* 0x000fea0003800000 */
.L_x_369:
        /* <DEDUP_REMOVED lines=13> */
[----:B------:R-:W-:Y:S01]  /*0590*/  IMAD.MOV.U32 R23, RZ, RZ, R12 ;  /* 0x000000ffff177224 */ /* 0x000fe200078e000c */
[----:B------:R-:W-:Y:S01]  /*05a0*/  MOV R25, R13 ;  /* 0x0000000d00197202 */ /* 0x000fe20000000f00 */
[----:B------:R-:W-:Y:S02]  /*05b0*/  IMAD.MOV.U32 R2, RZ, RZ, R14 ;  /* 0x000000ffff027224 */ /* 0x000fe400078e000e */
[----:B------:R-:W-:-:S09]  /*05c0*/  IMAD.MOV.U32 R3, RZ, RZ, R15 ;  /* 0x000000ffff037224 */ /* 0x000fd200078e000f */
        /* <DEDUP_REMOVED lines=9> */
.L_x_362:
[----:B------:R-:W-:Y:S05]  /*0660*/  BSYNC.RECONVERGENT B2 ;  /* 0x0000000000027941 */ /* 0x000fea0003800200 */
.L_x_361:
        /* <DEDUP_REMOVED lines=25> */
.L_x_364:
[----:B------:R-:W-:Y:S05]  /*0800*/  BSYNC.RECONVERGENT B2 ;  /* 0x0000000000027941 */ /* 0x000fea0003800200 */
.L_x_363:
        /* <DEDUP_REMOVED lines=21> */
.L_x_366:
[----:B------:R-:W-:Y:S05]  /*0960*/  BSYNC.RECONVERGENT B2 ;  /* 0x0000000000027941 */ /* 0x000fea0003800200 */
.L_x_365:
        /* <DEDUP_REMOVED lines=21> */
.L_x_368:
[----:B------:R-:W-:Y:S05]  /*0ac0*/  BSYNC.RECONVERGENT B2 ;  /* 0x0000000000027941 */ /* 0x000fea0003800200 */
.L_x_367:
[----:B------:R-:W-:-:S05]  /*0ad0*/  VIADD R19, R19, 0x400 ;  /* 0x0000040013137836 */ /* 0x000fca0000000000 */
[----:B------:R-:W-:-:S13]  /*0ae0*/  ISETP.GE.AND P0, PT, R19, UR5, PT ;  /* 0x0000000513007c0c */ /* 0x000fda000bf06270 */
[----:B------:R-:W-:Y:S05]  /*0af0*/  @!P0 BRA `(.L_x_369) ;  /* 0xfffffff800708947 */ /* 0x000fea000383ffff */
.L_x_355:
[----:B------:R-:W-:Y:S05]  /*0b00*/  BSYNC.RECONVERGENT B1 ;  /* 0x0000000000017941 */ /* 0x000fea0003800200 */
.L_x_354:
        /* <DEDUP_REMOVED lines=35> */
.L_x_372:
[----:B------:R-:W-:Y:S05]  /*0d40*/  BSYNC.RECONVERGENT B1 ;  /* 0x0000000000017941 */ /* 0x000fea0003800200 */
.L_x_371:
        /* <DEDUP_REMOVED lines=31> */
.L_x_374:
[----:B------:R-:W-:Y:S05]  /*0f40*/  BSYNC.RECONVERGENT B1 ;  /* 0x0000000000017941 */ /* 0x000fea0003800200 */
.L_x_373:
        /* <DEDUP_REMOVED lines=31> */
.L_x_376:
[----:B------:R-:W-:Y:S05]  /*1140*/  BSYNC.RECONVERGENT B1 ;  /* 0x0000000000017941 */ /* 0x000fea0003800200 */
.L_x_375:
        /* <DEDUP_REMOVED lines=31> */
.L_x_378:
[----:B------:R-:W-:Y:S05]  /*1340*/  BSYNC.RECONVERGENT B1 ;  /* 0x0000000000017941 */ /* 0x000fea0003800200 */
.L_x_377:
[----:B------:R-:W-:Y:S01]  /*1350*/  ISETP.GT.AND P0, PT, R9, 0xf, PT ;  /* 0x0000000f0900780c */ /* 0x000fe20003f04270 */
[----:B-1----:R1:W1:Y:S01]  /*1360*/  SHFL.DOWN PT, R6, R4, 0x10, 0x1f ;  /* 0x0a001f0004067f89 */ /* 0x00226200000e0000 */
[----:B------:R-:W-:Y:S01]  /*1370*/  BSSY.RECONVERGENT B1, `(.L_x_379) ;  /* 0x000001d000017945 */ /* 0x000fe20003800200 */
[----:B0-----:R-:W-:Y:S01]  /*1380*/  MOV R14, R8 ;  /* 0x00000008000e7202 */ /* 0x001fe20000000f00 */
[----:B----4-:R-:W-:Y:S01]  /*1390*/  IMAD.MOV.U32 R15, RZ, RZ, R10 ;  /* 0x000000ffff0f7224 */ /* 0x010fe200078e000a */
[----:B--2---:R0:W2:Y:S01]  /*13a0*/  SHFL.DOWN PT, R7, R5, 0x10, 0x1f ;  /* 0x0a001f0005077f89 */ /* 0x0040a200000e0000 */
[----:B------:R-:W-:Y:S02]  /*13b0*/  IMAD.MOV.U32 R2, RZ, RZ, R4 ;  /* 0x000000ffff027224 */ /* 0x000fe400078e0004 */
[----:B------:R-:W-:Y:S01]  /*13c0*/  IMAD.MOV.U32 R3, RZ, RZ, R5 ;  /* 0x000000ffff037224 */ /* 0x000fe200078e0005 */
[----:B------:R0:W4:Y:S04]  /*13d0*/  SHFL.DOWN PT, R11, R8, 0x10, 0x1f ;  /* 0x0a001f00080b7f89 */ /* 0x00012800000e0000 */
        /* <DEDUP_REMOVED lines=22> */
.L_x_380:
[----:B------:R-:W-:Y:S05]  /*1540*/  BSYNC.RECONVERGENT B1 ;  /* 0x0000000000017941 */ /* 0x000fea0003800200 */
.L_x_379:
        /* <DEDUP_REMOVED lines=11> */
.L_x_382:
[----:B------:R-:W-:Y:S05]  /*1600*/  BSYNC.RECONVERGENT B1 ;  /* 0x0000000000017941 */ /* 0x000fea0003800200 */
.L_x_381:
        /* <DEDUP_REMOVED lines=31> */
.L_x_385:
[----:B------:R-:W-:Y:S05]  /*1800*/  BSYNC.RECONVERGENT B1 ;  /* 0x0000000000017941 */ /* 0x000fea0003800200 */
.L_x_384:
        /* <DEDUP_REMOVED lines=10> */
[----:B------:R-:W-:Y:S01]  /*18b0*/  MOV R15, R26 ;  /* 0x0000001a000f7202 */ /* 0x000fe20000000f00 */
[----:B------:R-:W-:Y:S02]  /*18c0*/  IMAD.MOV.U32 R29, RZ, RZ, R27 ;  /* 0x000000ffff1d7224 */ /* 0x000fe400078e001b */
[----:B------:R-:W-:Y:S02]  /*18d0*/  IMAD.MOV.U32 R4, RZ, RZ, R24 ;  /* 0x000000ffff047224 */ /* 0x000fe400078e0018 */
[----:B------:R-:W-:-:S08]  /*18e0*/  IMAD.MOV.U32 R5, RZ, RZ, R25 ;  /* 0x000000ffff057224 */ /* 0x000fd000078e0019 */
        /* <DEDUP_REMOVED lines=9> */
.L_x_387:
[----:B------:R-:W-:Y:S05]  /*1980*/  BSYNC.RECONVERGENT B1 ;  /* 0x0000000000017941 */ /* 0x000fea0003800200 */
.L_x_386:
        /* <DEDUP_REMOVED lines=21> */
.L_x_389:
[----:B------:R-:W-:Y:S05]  /*1ae0*/  BSYNC.RECONVERGENT B1 ;  /* 0x0000000000017941 */ /* 0x000fea0003800200 */
.L_x_388:
        /* <DEDUP_REMOVED lines=23> */
.L_x_391:
[----:B------:R-:W-:Y:S05]  /*1c60*/  BSYNC.RECONVERGENT B1 ;  /* 0x0000000000017941 */ /* 0x000fea0003800200 */
.L_x_390:
        /* <DEDUP_REMOVED lines=21> */
.L_x_393:
[----:B------:R-:W-:Y:S05]  /*1dc0*/  BSYNC.RECONVERGENT B1 ;  /* 0x0000000000017941 */ /* 0x000fea0003800200 */
.L_x_392:
        /* <DEDUP_REMOVED lines=21> */
.L_x_395:
[----:B------:R-:W-:Y:S05]  /*1f20*/  BSYNC.RECONVERGENT B1 ;  /* 0x0000000000017941 */ /* 0x000fea0003800200 */
.L_x_394:
        /* <DEDUP_REMOVED lines=21> */
.L_x_370:
        /* <DEDUP_REMOVED lines=19> */
[----:B0-----:R-:W-:Y:S01]  /*21b0*/  MOV R16, R9 ;  /* 0x0000000900107202 */ /* 0x001fe20000000f00 */
[----:B--2---:R-:W-:Y:S02]  /*21c0*/  IMAD.MOV.U32 R18, RZ, RZ, R11 ;  /* 0x000000ffff127224 */ /* 0x004fe400078e000b */
[----:B------:R-:W-:Y:S02]  /*21d0*/  IMAD.MOV.U32 R2, RZ, RZ, R6 ;  /* 0x000000ffff027224 */ /* 0x000fe400078e0006 */
[----:B------:R-:W-:-:S08]  /*21e0*/  IMAD.MOV.U32 R3, RZ, RZ, R7 ;  /* 0x000000ffff037224 */ /* 0x000fd000078e0007 */
        /* <DEDUP_REMOVED lines=15> */
.L_x_397:
[----:B------:R-:W-:Y:S05]  /*22e0*/  BSYNC.RECONVERGENT B1 ;  /* 0x0000000000017941 */ /* 0x000fea0003800200 */
.L_x_396:
        /* <DEDUP_REMOVED lines=32> */
.L_x_399:
[----:B------:R-:W-:Y:S05]  /*24f0*/  BSYNC.RECONVERGENT B1 ;  /* 0x0000000000017941 */ /* 0x000fea0003800200 */
.L_x_398:
[----:B-1----:R-:W-:Y:S01]  /*2500*/  VIADD R2, R4, 0x4 ;  /* 0x0000000404027836 */ /* 0x002fe20000000000 */
[----:B---3--:R1:W3:Y:S01]  /*2510*/  SHFL.DOWN PT, R8, R6, 0x4, R5 ;  /* 0x0880000006087989 */ /* 0x0082e200000e0005 */
[----:B------:R-:W-:Y:S01]  /*2520*/  BSSY.RECONVERGENT B1, `(.L_x_400) ;  /* 0x000001e000017945 */ /* 0x000fe20003800200 */
[----:B------:R-:W-:Y:S01]  /*2530*/  IMAD.MOV.U32 R14, RZ, RZ, R10 ;  /* 0x000000ffff0e7224 */ /* 0x000fe200078e000a */
[----:B------:R-:W-:Y:S01]  /*2540*/  MOV R3, R7 ;  /* 0x0000000700037202 */ /* 0x000fe20000000f00 */
[----:B0-----:R1:W0:Y:S01]  /*2550*/  SHFL.DOWN PT, R9, R7, 0x4, R5 ;  /* 0x0880000007097989 */ /* 0x00122200000e0005 */
[----:B------:R-:W-:Y:S01]  /*2560*/  ISETP.GT.AND P0, PT, R2, R5, PT ;  /* 0x000000050200720c */ /* 0x000fe20003f04270 */
[----:B------:R-:W-:Y:S02]  /*2570*/  IMAD.MOV.U32 R16, RZ, RZ, R12 ;  /* 0x000000ffff107224 */ /* 0x000fe400078e000c */
[----:B--2---:R1:W2:Y:S01]  /*2580*/  SHFL.DOWN PT, R11, R10, 0x4, R5 ;  /* 0x088000000a0b7989 */ /* 0x0042a200000e0005 */
[----:B------:R-:W-:-:S03]  /*2590*/  IMAD.MOV.U32 R2, RZ, RZ, R6 ;  /* 0x000000ffff027224 */ /* 0x000fc600078e0006 */
[----:B----4-:R1:W4:Y:S06]  /*25a0*/  SHFL.DOWN PT, R13, R12, 0x4, R5 ;  /* 0x088000000c0d7989 */ /* 0x01032c00000e0005 */
        /* <DEDUP_REMOVED lines=21> */
.L_x_401:
[----:B------:R-:W-:Y:S05]  /*2700*/  BSYNC.RECONVERGENT B1 ;  /* 0x0000000000017941 */ /* 0x000fea0003800200 */
.L_x_400:
        /* <DEDUP_REMOVED lines=32> */
.L_x_403:
[----:B------:R-:W-:Y:S05]  /*2910*/  BSYNC.RECONVERGENT B1 ;  /* 0x0000000000017941 */ /* 0x000fea0003800200 */
.L_x_402:
[----:B-1----:R-:W-:Y:S01]  /*2920*/  VIADD R2, R4, 0x10 ;  /* 0x0000001004027836 */ /* 0x002fe20000000000 */
[----:B---3--:R1:W3:Y:S01]  /*2930*/  SHFL.DOWN PT, R8, R6, 0x10, R5 ;  /* 0x0a00000006087989 */ /* 0x0082e200000e0005 */
[----:B------:R-:W-:Y:S01]  /*2940*/  BSSY.RECONVERGENT B1, `(.L_x_404) ;  /* 0x000001e000017945 */ /* 0x000fe20003800200 */
[----:B------:R-:W-:Y:S02]  /*2950*/  IMAD.MOV.U32 R14, RZ, RZ, R10 ;  /* 0x000000ffff0e7224 */ /* 0x000fe400078e000a */
[----:B------:R-:W-:Y:S01]  /*2960*/  ISETP.GT.AND P0, PT, R2, R5, PT ;  /* 0x000000050200720c */ /* 0x000fe20003f04270 */
[----:B0-----:R1:W0:Y:S01]  /*2970*/  SHFL.DOWN PT, R9, R7, 0x10, R5 ;  /* 0x0a00000007097989 */ /* 0x00122200000e0005 */
[----:B------:R-:W-:Y:S01]  /*2980*/  IMAD.MOV.U32 R15, RZ, RZ, R12 ;  /* 0x000000ffff0f7224 */ /* 0x000fe200078e000c */
[----:B------:R-:W-:Y:S01]  /*2990*/  MOV R2, R6 ;  /* 0x0000000600027202 */ /* 0x000fe20000000f00 */
[----:B------:R-:W-:Y:S01]  /*29a0*/  IMAD.MOV.U32 R3, RZ, RZ, R7 ;  /* 0x000000ffff037224 */ /* 0x000fe200078e0007 */
[----:B--2---:R1:W2:Y:S04]  /*29b0*/  SHFL.DOWN PT, R11, R10, 0x10, R5 ;  /* 0x0a0000000a0b7989 */ /* 0x0042a800000e0005 */
        /* <DEDUP_REMOVED lines=22> */
.L_x_405:
[----:B------:R-:W-:Y:S05]  /*2b20*/  BSYNC.RECONVERGENT B1 ;  /* 0x0000000000017941 */ /* 0x000fea0003800200 */
.L_x_404:
        /* <DEDUP_REMOVED lines=11> */
.L_x_407:
[----:B------:R-:W-:Y:S05]  /*2be0*/  BSYNC.RECONVERGENT B1 ;  /* 0x0000000000017941 */ /* 0x000fea0003800200 */
.L_x_406:
        /* <DEDUP_REMOVED lines=35> */
.L_x_409:
[----:B------:R-:W-:Y:S05]  /*2e20*/  BSYNC.RECONVERGENT B1 ;  /* 0x0000000000017941 */ /* 0x000fea0003800200 */
.L_x_408:
[----:B------:R-:W-:Y:S01]  /*2e30*/  UISETP.GE.AND UP0, UPT, UR8, 0x41, UPT ;  /* 0x000000410800788c */ /* 0x000fe2000bf06270 */
[----:B0-----:R-:W-:Y:S01]  /*2e40*/  IMAD.MOV.U32 R9, RZ, RZ, R11 ;  /* 0x000000ffff097224 */ /* 0x001fe200078e000b */
[----:B------:R-:W-:Y:S01]  /*2e50*/  MOV R2, R4 ;  /* 0x0000000400027202 */ /* 0x000fe20000000f00 */
[----:B------:R-:W-:Y:S02]  /*2e60*/  IMAD.MOV.U32 R0, RZ, RZ, R8 ;  /* 0x000000ffff007224 */ /* 0x000fe400078e0008 */
[----:B------:R-:W-:-:S04]  /*2e70*/  IMAD.MOV.U32 R3, RZ, RZ, R5 ;  /* 0x000000ffff037224 */ /* 0x000fc800078e0005 */
        /* <DEDUP_REMOVED lines=27> */
.L_x_411:
[----:B------:R-:W-:Y:S05]  /*3030*/  BSYNC.RECONVERGENT B1 ;  /* 0x0000000000017941 */ /* 0x000fea0003800200 */
.L_x_410:
        /* <DEDUP_REMOVED lines=32> */
.L_x_413:
[----:B------:R-:W-:Y:S05]  /*3240*/  BSYNC.RECONVERGENT B1 ;  /* 0x0000000000017941 */ /* 0x000fea0003800200 */
.L_x_412:
[----:B------:R-:W-:Y:S01]  /*3250*/  UISETP.GE.AND UP0, UPT, UR8, 0x81, UPT ;  /* 0x000000810800788c */ /* 0x000fe2000bf06270 */
[----:B------:R-:W-:Y:S01]  /*3260*/  IMAD.MOV.U32 R9, RZ, RZ, R11 ;  /* 0x000000ffff097224 */ /* 0x000fe200078e000b */
        /* <DEDUP_REMOVED lines=30> */
.L_x_415:
[----:B------:R-:W-:Y:S05]  /*3450*/  BSYNC.RECONVERGENT B1 ;  /* 0x0000000000017941 */ /* 0x000fea0003800200 */
.L_x_414:
        /* <DEDUP_REMOVED lines=32> */
.L_x_417:
[----:B------:R-:W-:Y:S05]  /*3660*/  BSYNC.RECONVERGENT B1 ;  /* 0x0000000000017941 */ /* 0x000fea0003800200 */
.L_x_416:
        /* <DEDUP_REMOVED lines=13> */
[----:B------:R-:W-:Y:S01]  /*3740*/  MOV R6, R2 ;  /* 0x0000000200067202 */ /* 0x000fe20000000f00 */
[----:B------:R-:W-:Y:S02]  /*3750*/  IMAD.MOV.U32 R7, RZ, RZ, R3 ;  /* 0x000000ffff077224 */ /* 0x000fe400078e0003 */
[----:B-1----:R-:W-:Y:S02]  /*3760*/  IMAD.MOV.U32 R9, RZ, RZ, R12 ;  /* 0x000000ffff097224 */ /* 0x002fe400078e000c */
        /* <DEDUP_REMOVED lines=16> */
.L_x_419:
[----:B------:R-:W-:Y:S05]  /*3870*/  BSYNC.RECONVERGENT B1 ;  /* 0x0000000000017941 */ /* 0x000fea0003800200 */
.L_x_418:
        /* <DEDUP_REMOVED lines=32> */
.L_x_351:
        /* <DEDUP_REMOVED lines=34> */
[----:B------:R-:W-:-:S04]  /*3ca0*/  IMAD.MOV.U32 R15, RZ, RZ, 0x500 ;  /* 0x00000500ff0f7424 */ /* 0x000fc800078e00ff */
        /* <DEDUP_REMOVED lines=8> */
[----:B------:R-:W-:Y:S02]  /*3d30*/  @P2 MOV R9, R13 ;  /* 0x0000000d00092202 */ /* 0x000fe40000000f00 */
[----:B------:R-:W-:-:S04]  /*3d40*/  @P2 SEL R7, R11, R7, P0 ;  /* 0x000000070b072207 */ /* 0x000fc80000000000 */
        /* <DEDUP_REMOVED lines=10> */
[----:B------:R-:W-:Y:S06]  /*3df0*/  BRA.U !UP0, `(.L_x_420) ;  /* 0x0000000508287547 */ /* 0x000fec000b800000 */
[----:B------:R-:W-:Y:S01]  /*3e00*/  IMAD.MOV.U32 R25, RZ, RZ, R2 ;  /* 0x000000ffff197224 */ /* 0x000fe200078e0002 */
[----:B------:R-:W0:Y:S01]  /*3e10*/  LDCU UR4, c[0x0][0x390] ;  /* 0x00007200ff0477ac */ /* 0x000e220008000800 */
[----:B------:R-:W-:Y:S02]  /*3e20*/  IMAD.MOV.U32 R24, RZ, RZ, R3 ;  /* 0x000000ffff187224 */ /* 0x000fe400078e0003 */
[----:B------:R-:W-:-:S07]  /*3e30*/  IMAD.MOV.U32 R27, RZ, RZ, 0x500 ;  /* 0x00000500ff1b7424 */ /* 0x000fce00078e00ff */
.L_x_421:
[----:B------:R-:W1:Y:S01]  /*3e40*/  LDC.64 R22, c[0x0][0x380] ;  /* 0x0000e000ff167b82 */ /* 0x000e620000000a00 */
[----:B------:R-:W-:-:S04]  /*3e50*/  IMAD.IADD R3, R0, 0x1, R27 ;  /* 0x0000000100037824 */ /* 0x000fc800078e021b */
[----:B-1----:R-:W-:-:S05]  /*3e60*/  IMAD.WIDE.U32 R22, R3, 0x10, R22 ;  /* 0x0000001003167825 */ /* 0x002fca00078e0016 */
        /* <DEDUP_REMOVED lines=14> */
[----:B------:R-:W-:Y:S02]  /*3f50*/  @P2 FSEL R29, R5, R21, P0 ;  /* 0x00000015051d2208 */ /* 0x000fe40000000000 */
[----:B------:R-:W2:Y:S01]  /*3f60*/  LDG.E.64.CONSTANT R4, desc[UR6][R22.64+0x4000] ;  /* 0x0040000616047981 */ /* 0x000ea2000c1e9b00 */
[----:B------:R-:W-:Y:S02]  /*3f70*/  @P2 IMAD.MOV.U32 R20, RZ, RZ, R26 ;  /* 0x000000ffff142224 */ /* 0x000fe400078e001a */
[----:B------:R-:W-:-:S06]  /*3f80*/  @P2 IMAD.MOV.U32 R21, RZ, RZ, R29 ;  /* 0x000000ffff152224 */ /* 0x000fcc00078e001d */
        /* <DEDUP_REMOVED lines=32> */
[----:B------:R-:W-:-:S05]  /*4190*/  VIADD R7, R27, 0xa00 ;  /* 0x00000a001b077836 */ /* 0x000fca0000000000 */
[----:B0-----:R-:W-:Y:S01]  /*41a0*/  ISETP.GT.AND P1, PT, R7, UR4, PT ;  /* 0x0000000407007c0c */ /* 0x001fe2000bf24270 */
[----:B------:R-:W-:-:S04]  /*41b0*/  VIADD R15, R27, 0x500 ;  /* 0x000005001b0f7836 */ /* 0x000fc80000000000 */
[----:B------:R-:W-:Y:S01]  /*41c0*/  IMAD.MOV.U32 R27, RZ, RZ, R15 ;  /* 0x000000ffff1b7224 */ /* 0x000fe200078e000f */
        /* <DEDUP_REMOVED lines=11> */
[----:B------:R-:W-:Y:S01]  /*4280*/  IMAD.MOV.U32 R24, RZ, RZ, R3 ;  /* 0x000000ffff187224 */ /* 0x000fe200078e0003 */
[----:B------:R-:W-:Y:S06]  /*4290*/  @!P1 BRA `(.L_x_421) ;  /* 0xfffffff800e89947 */ /* 0x000fec000383ffff */
.L_x_420:
[----:B------:R-:W-:-:S13]  /*42a0*/  ISETP.GE.AND P0, PT, R15, UR4, PT ;  /* 0x000000040f007c0c */ /* 0x000fda000bf06270 */
        /* <DEDUP_REMOVED lines=12> */
[----:B------:R-:W0:Y:S01]  /*4370*/  LDC.64 R6, c[0x0][0x380] ;  /* 0x0000e000ff067b82 */ /* 0x000e220000000a00 */
[----:B------:R-:W-:Y:S01]  /*4380*/  LEA.HI R8, R20, 0x1, RZ, 0x18 ;  /* 0x0000000114087811 */ /* 0x000fe200078fc0ff */
[----:B------:R-:W-:Y:S01]  /*4390*/  IMAD.IADD R21, R0, 0x1, R15 ;  /* 0x0000000100157824 */ /* 0x000fe200078e020f */
[----:B------:R-:W-:Y:S02]  /*43a0*/  MOV R12, R0 ;  /* 0x00000000000c7202 */ /* 0x000fe40000000f00 */
[----:B------:R-:W-:-:S05]  /*43b0*/  LOP3.LUT R8, R8, 0x3, RZ, 0xc0, !PT ;  /* 0x0000000308087812 */ /* 0x000fca00078ec0ff */
[----:B------:R-:W-:-:S07]  /*43c0*/  IMAD.MOV R14, RZ, RZ, -R8 ;  /* 0x000000ffff0e7224 */ /* 0x000fce00078e0a08 */
.L_x_428:
[----:B0-----:R-:W-:-:S05]  /*43d0*/  IMAD.WIDE.U32 R18, R21, 0x10, R6 ;  /* 0x0000001015127825 */ /* 0x001fca00078e0006 */
[----:B------:R-:W2:Y:S04]  /*43e0*/  LDG.E.64.CONSTANT R8, desc[UR6][R18.64] ;  /* 0x0000000612087981 */ /* 0x000ea8000c1e9b00 */
[----:B------:R-:W3:Y:S01]  /*43f0*/  LDG.E.64.CONSTANT R10, desc[UR6][R18.64+0x8] ;  /* 0x00000806120a7981 */ /* 0x000ee2000c1e9b00 */
[----:B------:R-:W-:Y:S01]  /*4400*/  VIADD R14, R14, 0x1 ;  /* 0x000000010e0e7836 */ /* 0x000fe20000000000 */
[----:B------:R-:W-:Y:S01]  /*4410*/  BSSY.RECONVERGENT B3, `(.L_x_426) ;  /* 0x000001a000037945 */ /* 0x000fe20003800200 */
[----:B------:R-:W-:Y:S02]  /*4420*/  IMAD.MOV.U32 R23, RZ, RZ, R2 ;  /* 0x000000ffff177224 */ /* 0x000fe400078e0002 */
        /* <DEDUP_REMOVED lines=24> */
.L_x_427:
[----:B------:R-:W-:Y:S05]  /*45b0*/  BSYNC.RECONVERGENT B3 ;  /* 0x0000000000037941 */ /* 0x000fea0003800200 */
.L_x_426:
[----:B------:R-:W-:Y:S02]  /*45c0*/  VIADD R12, R12, 0x100 ;  /* 0x000001000c0c7836 */ /* 0x000fe40000000000 */
[----:B------:R-:W-:Y:S01]  /*45d0*/  VIADD R21, R21, 0x100 ;  /* 0x0000010015157836 */ /* 0x000fe20000000000 */
[----:B------:R-:W-:Y:S06]  /*45e0*/  @P2 BRA `(.L_x_428) ;  /* 0xfffffffc00782947 */ /* 0x000fec000383ffff */
.L_x_425:
[----:B------:R-:W-:Y:S05]  /*45f0*/  BSYNC.RECONVERGENT B2 ;  /* 0x0000000000027941 */ /* 0x000fea0003800200 */
.L_x_424:
[----:B------:R-:W-:-:S13]  /*4600*/  ISETP.GE.U32.AND P0, PT, R20, 0x300, PT ;  /* 0x000003001400780c */ /* 0x000fda0003f06070 */
[----:B------:R-:W-:Y:S05]  /*4610*/  @!P0 BRA `(.L_x_423) ;  /* 0x0000000400c88947 */ /* 0x000fea0003800000 */
[----:B------:R-:W0:Y:S01]  /*4620*/  LDCU.64 UR8, c[0x0][0x380] ;  /* 0x00007000ff0877ac */ /* 0x000e220008000a00 */
[----:B------:R-:W1:Y:S01]  /*4630*/  LDC.64 R10, c[0x0][0x380] ;  /* 0x0000e000ff0a7b82 */ /* 0x000e620000000a00 */
[C---:B------:R-:W-:Y:S01]  /*4640*/  IADD3 R17, P0, PT, R12.reuse, R15, RZ ;  /* 0x0000000f0c117210 */ /* 0x040fe20007f1e0ff */
[----:B------:R-:W-:-:S04]  /*4650*/  IMAD.IADD R15, R12, 0x1, R15 ;  /* 0x000000010c0f7824 */ /* 0x000fc800078e020f */
[----:B------:R-:W-:Y:S01]  /*4660*/  IMAD.X R6, RZ, RZ, RZ, P0 ;  /* 0x000000ffff067224 */ /* 0x000fe200000e06ff */
[----:B0-----:R-:W-:-:S04]  /*4670*/  LEA R14, P1, R17, UR8, 0x4 ;  /* 0x00000008110e7c11 */ /* 0x001fc8000f8220ff */
[----:B------:R-:W-:Y:S02]  /*4680*/  IADD3 R14, P0, PT, R14, 0x3008, RZ ;  /* 0x000030080e0e7810 */ /* 0x000fe40007f1e0ff */
[----:B------:R-:W-:-:S05]  /*4690*/  LEA.HI.X R17, R17, UR9, R6, 0x4, P1 ;  /* 0x0000000911117c11 */ /* 0x000fca00088f2406 */
[----:B------:R-:W-:-:S07]  /*46a0*/  IMAD.X R17, RZ, RZ, R17, P0 ;  /* 0x000000ffff117224 */ /* 0x000fce00000e0611 */
.L_x_437:
[----:B-1----:R-:W-:-:S05]  /*46b0*/  IMAD.WIDE.U32 R8, R15, 0x10, R10 ;  /* 0x000000100f087825 */ /* 0x002fca00078e000a */
[----:B------:R-:W2:Y:S04]  /*46c0*/  LDG.E.64.CONSTANT R22, desc[UR6][R8.64] ;  /* 0x0000000608167981 */ /* 0x000ea8000c1e9b00 */
[----:B------:R0:W3:Y:S02]  /*46d0*/  LDG.E.64.CONSTANT R6, desc[UR6][R8.64+0x8] ;  /* 0x0000080608067981 */ /* 0x0000e4000c1e9b00 */
[----:B0-----:R-:W-:Y:S02]  /*46e0*/  IMAD.MOV.U32 R8, RZ, RZ, R14 ;  /* 0x000000ffff087224 */ /* 0x001fe400078e000e */
[----:B------:R-:W-:-:S05]  /*46f0*/  IMAD.MOV.U32 R9, RZ, RZ, R17 ;  /* 0x000000ffff097224 */ /* 0x000fca00078e0011 */
[----:B------:R0:W5:Y:S04]  /*4700*/  LDG.E.64.CONSTANT R20, desc[UR6][R8.64+-0x2008] ;  /* 0xffdff80608147981 */ /* 0x000168000c1e9b00 */
[----:B------:R0:W5:Y:S01]  /*4710*/  LDG.E.64.CONSTANT R18, desc[UR6][R8.64+-0x2000] ;  /* 0xffe0000608127981 */ /* 0x000162000c1e9b00 */
[----:B------:R-:W-:Y:S01]  /*4720*/  BSSY.RECONVERGENT B2, `(.L_x_429) ;  /* 0x0000015000027945 */ /* 0x000fe20003800200 */
[----:B--2---:R-:W-:Y:S01]  /*4730*/  DSETP.GEU.AND P0, PT, |R4|, |R22|, PT ;  /* 0x400000160400722a */ /* 0x004fe20003f0e200 */
[----:B------:R-:W-:Y:S02]  /*4740*/  IMAD.MOV.U32 R16, RZ, RZ, R22 ;  /* 0x000000ffff107224 */ /* 0x000fe400078e0016 */
[----:B------:R-:W-:Y:S01]  /*4750*/  IMAD.MOV.U32 R17, RZ, RZ, R23 ;  /* 0x000000ffff117224 */ /* 0x000fe200078e0017 */
[----:B---3--:R-:W-:Y:S01]  /*4760*/  MOV R29, R7 ;  /* 0x00000007001d7202 */ /* 0x008fe20000000f00 */
[----:B------:R-:W-:-:S09]  /*4770*/  IMAD.MOV.U32 R27, RZ, RZ, R6 ;  /* 0x000000ffff1b7224 */ /* 0x000fd200078e0006 */
        /* <DEDUP_REMOVED lines=15> */
.L_x_430:
[----:B------:R-:W-:Y:S05]  /*4870*/  BSYNC.RECONVERGENT B2 ;  /* 0x0000000000027941 */ /* 0x000fea0003800200 */
.L_x_429:
[----:B------:R0:W5:Y:S04]  /*4880*/  LDG.E.64.CONSTANT R6, desc[UR6][R8.64+-0x1008] ;  /* 0xffeff80608067981 */ /* 0x000168000c1e9b00 */
[----:B------:R0:W5:Y:S02]  /*4890*/  LDG.E.64.CONSTANT R4, desc[UR6][R8.64+-0x1000] ;  /* 0xfff0000608047981 */ /* 0x000164000c1e9b00 */
[----:B-----5:R-:W-:Y:S01]  /*48a0*/  DSETP.GEU.AND P0, PT, |R16|, |R20|, PT ;  /* 0x400000141000722a */ /* 0x020fe20003f0e200 */
[----:B------:R-:W-:Y:S01]  /*48b0*/  BSSY.RECONVERGENT B2, `(.L_x_431) ;  /* 0x0000014000027945 */ /* 0x000fe20003800200 */
[----:B------:R-:W-:Y:S02]  /*48c0*/  IMAD.MOV.U32 R2, RZ, RZ, R20 ;  /* 0x000000ffff027224 */ /* 0x000fe400078e0014 */
[----:B------:R-:W-:-:S02]  /*48d0*/  IMAD.MOV.U32 R3, RZ, RZ, R21 ;  /* 0x000000ffff037224 */ /* 0x000fc400078e0015 */
        /* <DEDUP_REMOVED lines=17> */
.L_x_432:
[----:B------:R-:W-:Y:S05]  /*49f0*/  BSYNC.RECONVERGENT B2 ;  /* 0x0000000000027941 */ /* 0x000fea0003800200 */
.L_x_431:
[----:B------:R0:W5:Y:S04]  /*4a00*/  LDG.E.64.CONSTANT R16, desc[UR6][R8.64+-0x8] ;  /* 0xfffff80608107981 */ /* 0x000168000c1e9b00 */
[----:B------:R0:W5:Y:S01]  /*4a10*/  LDG.E.64.CONSTANT R18, desc[UR6][R8.64] ;  /* 0x0000000608127981 */ /* 0x000162000c1e9b00 */
[----:B------:R-:W-:Y:S01]  /*4a20*/  DSETP.GEU.AND P0, PT, |R2|, |R6|, PT ;  /* 0x400000060200722a */ /* 0x000fe20003f0e200 */
[----:B------:R-:W-:Y:S01]  /*4a30*/  BSSY.RECONVERGENT B2, `(.L_x_433) ;  /* 0x0000014000027945 */ /* 0x000fe20003800200 */
[----:B------:R-:W-:Y:S02]  /*4a40*/  IMAD.MOV.U32 R20, RZ, RZ, R6 ;  /* 0x000000ffff147224 */ /* 0x000fe400078e0006 */
[----:B------:R-:W-:Y:S02]  /*4a50*/  IMAD.MOV.U32 R21, RZ, RZ, R7 ;  /* 0x000000ffff157224 */ /* 0x000fe400078e0007 */
[----:B------:R-:W-:-:S02]  /*4a60*/  IMAD.MOV.U32 R29, RZ, RZ, R4 ;  /* 0x000000ffff1d7224 */ /* 0x000fc400078e0004 */
        /* <DEDUP_REMOVED lines=16> */
.L_x_434:
[----:B------:R-:W-:Y:S05]  /*4b70*/  BSYNC.RECONVERGENT B2 ;  /* 0x0000000000027941 */ /* 0x000fea0003800200 */
.L_x_433:
[----:B-----5:R-:W-:Y:S01]  /*4b80*/  DSETP.GEU.AND P0, PT, |R20|, |R16|, PT ;  /* 0x400000101400722a */ /* 0x020fe20003f0e200 */
[----:B------:R-:W-:Y:S01]  /*4b90*/  BSSY.RECONVERGENT B2, `(.L_x_435) ;  /* 0x0000014000027945 */ /* 0x000fe20003800200 */
[----:B------:R-:W-:Y:S02]  /*4ba0*/  IMAD.MOV.U32 R4, RZ, RZ, R16 ;  /* 0x000000ffff047224 */ /* 0x000fe400078e0010 */
[----:B------:R-:W-:Y:S02]  /*4bb0*/  IMAD.MOV.U32 R5, RZ, RZ, R17 ;  /* 0x000000ffff057224 */ /* 0x000fe400078e0011 */
[----:B------:R-:W-:Y:S02]  /*4bc0*/  IMAD.MOV.U32 R2, RZ, RZ, R18 ;  /* 0x000000ffff027224 */ /* 0x000fe400078e0012 */
[----:B------:R-:W-:-:S06]  /*4bd0*/  IMAD.MOV.U32 R3, RZ, RZ, R19 ;  /* 0x000000ffff037224 */ /* 0x000fcc00078e0013 */
        /* <DEDUP_REMOVED lines=15> */
.L_x_436:
[----:B------:R-:W-:Y:S05]  /*4cd0*/  BSYNC.RECONVERGENT B2 ;  /* 0x0000000000027941 */ /* 0x000fea0003800200 */
.L_x_435:
[----:B------:R-:W-:Y:S01]  /*4ce0*/  VIADD R12, R12, 0x400 ;  /* 0x000004000c0c7836 */ /* 0x000fe20000000000 */
[----:B------:R-:W-:Y:S01]  /*4cf0*/  IADD3 R14, P1, PT, R8, 0x4000, RZ ;  /* 0x00004000080e7810 */ /* 0x000fe20007f3e0ff */
[----:B------:R-:W-:-:S03]  /*4d00*/  VIADD R15, R15, 0x400 ;  /* 0x000004000f0f7836 */ /* 0x000fc60000000000 */
[----:B------:R-:W-:Y:S01]  /*4d10*/  ISETP.GE.AND P0, PT, R12, R13, PT ;  /* 0x0000000d0c00720c */ /* 0x000fe20003f06270 */
[----:B------:R-:W-:-:S12]  /*4d20*/  IMAD.X R17, RZ, RZ, R9, P1 ;  /* 0x000000ffff117224 */ /* 0x000fd800008e0609 */
[----:B------:R-:W-:Y:S05]  /*4d30*/  @!P0 BRA `(.L_x_437) ;  /* 0xfffffff8005c8947 */ /* 0x000fea000383ffff */
.L_x_423:
[----:B------:R-:W-:Y:S05]  /*4d40*/  BSYNC.RECONVERGENT B1 ;  /* 0x0000000000017941 */ /* 0x000fea0003800200 */
.L_x_422:
        /* <DEDUP_REMOVED lines=32> */
.L_x_439:
[----:B------:R-:W-:Y:S05]  /*4f50*/  BSYNC.RECONVERGENT B1 ;  /* 0x0000000000017941 */ /* 0x000fea0003800200 */
.L_x_438:
        /* <DEDUP_REMOVED lines=12> */
[----:B---3--:R-:W-:Y:S01]  /*5020*/  IMAD.MOV.U32 R8, RZ, RZ, R14 ;  /* 0x000000ffff087224 */ /* 0x008fe200078e000e */
[----:B------:R-:W-:Y:S01]  /*5030*/  MOV R2, R4 ;  /* 0x0000000400027202 */ /* 0x000fe20000000f00 */
[----:B----4-:R-:W-:Y:S02]  /*5040*/  IMAD.MOV.U32 R9, RZ, RZ, R13 ;  /* 0x000000ffff097224 */ /* 0x010fe400078e000d */
        /* <DEDUP_REMOVED lines=16> */
.L_x_441:
[----:B------:R-:W-:Y:S05]  /*5150*/  BSYNC.RECONVERGENT B1 ;  /* 0x0000000000017941 */ /* 0x000fea0003800200 */
.L_x_440:
[----:B------:R-:W-:Y:S01]  /*5160*/  ISETP.GT.AND P0, PT, R10, 0x1b, PT ;  /* 0x0000001b0a00780c */ /* 0x000fe20003f04270 */
[----:B0-----:R0:W0:Y:S01]  /*5170*/  SHFL.DOWN PT, R6, R2, 0x4, 0x1f ;  /* 0x08801f0002067f89 */ /* 0x00102200000e0000 */
[----:B------:R-:W-:Y:S01]  /*5180*/  BSSY.RECONVERGENT B1, `(.L_x_442) ;  /* 0x000001d000017945 */ /* 0x000fe20003800200 */
[----:B------:R-:W-:Y:S02]  /*5190*/  IMAD.MOV.U32 R11, RZ, RZ, R8 ;  /* 0x000000ffff0b7224 */ /* 0x000fe400078e0008 */
[----:B------:R0:W0:Y:S01]  /*51a0*/  SHFL.DOWN PT, R7, R3, 0x4, 0x1f ;  /* 0x08801f0003077f89 */ /* 0x00002200000e0000 */
[----:B------:R-:W-:Y:S02]  /*51b0*/  IMAD.MOV.U32 R12, RZ, RZ, R9 ;  /* 0x000000ffff0c7224 */ /* 0x000fe400078e0009 */
[----:B-1----:R-:W-:Y:S01]  /*51c0*/  IMAD.MOV.U32 R4, RZ, RZ, R2 ;  /* 0x000000ffff047224 */ /* 0x002fe200078e0002 */
[----:B----4-:R1:W4:Y:S01]  /*51d0*/  SHFL.DOWN PT, R13, R8, 0x4, 0x1f ;  /* 0x08801f00080d7f89 */ /* 0x01032200000e0000 */
[----:B--2---:R-:W-:-:S03]  /*51e0*/  IMAD.MOV.U32 R5, RZ, RZ, R3 ;  /* 0x000000ffff057224 */ /* 0x004fc600078e0003 */
[----:B---3--:R1:W2:Y:S01]  /*51f0*/  SHFL.DOWN PT, R14, R9, 0x4, 0x1f ;  /* 0x08801f00090e7f89 */ /* 0x0082a200000e0000 */
[----:B------:R-:W-:Y:S05]  /*5200*/  @P0 BRA `(.L_x_443) ;  /* 0x0000000000500947 */ /* 0x000fea0003800000 */
[----:B0-----:R-:W-:Y:S01]  /*5210*/  DSETP.GEU.AND P0, PT, |R2|, |R6|, PT ;  /* 0x400000060200722a */ /* 0x001fe20003f0e200 */
[----:B----4-:R-:W-:Y:S02]  /*5220*/  IMAD.MOV.U32 R11, RZ, RZ, R13 ;  /* 0x000000ffff0b7224 */ /* 0x010fe400078e000d */
        /* <DEDUP_REMOVED lines=18> */
.L_x_443:
[----:B------:R-:W-:Y:S05]  /*5350*/  BSYNC.RECONVERGENT B1 ;  /* 0x0000000000017941 */ /* 0x000fea0003800200 */
.L_x_442:
[----:B------:R-:W-:Y:S01]  /*5360*/  ISETP.GT.AND P0, PT, R10, 0x17, PT ;  /* 0x000000170a00780c */ /* 0x000fe20003f04270 */
[----:B0-----:R0:W3:Y:S01]  /*5370*/  SHFL.DOWN PT, R2, R4, 0x8, 0x1f ;  /* 0x09001f0004027f89 */ /* 0x0010e200000e0000 */
[----:B------:R-:W-:Y:S01]  /*5380*/  BSSY.RECONVERGENT B1, `(.L_x_444) ;  /* 0x000001d000017945 */ /* 0x000fe20003800200 */
[----:B-1----:R-:W-:Y:S02]  /*5390*/  IMAD.MOV.U32 R8, RZ, RZ, R11 ;  /* 0x000000ffff087224 */ /* 0x002fe400078e000b */
[----:B------:R0:W1:Y:S01]  /*53a0*/  SHFL.DOWN PT, R3, R5, 0x8, 0x1f ;  /* 0x09001f0005037f89 */ /* 0x00006200000e0000 */
[----:B------:R-:W-:Y:S02]  /*53b0*/  IMAD.MOV.U32 R9, RZ, RZ, R12 ;  /* 0x000000ffff097224 */ /* 0x000fe400078e000c */
[----:B------:R-:W-:Y:S01]  /*53c0*/  IMAD.MOV.U32 R6, RZ, RZ, R4 ;  /* 0x000000ffff067224 */ /* 0x000fe200078e0004 */
[----:B--2---:R0:W2:Y:S01]  /*53d0*/  SHFL.DOWN PT, R14, R11, 0x8, 0x1f ;  /* 0x09001f000b0e7f89 */ /* 0x0040a200000e0000 */
[----:B------:R-:W-:-:S03]  /*53e0*/  IMAD.MOV.U32 R7, RZ, RZ, R5 ;  /* 0x000000ffff077224 */ /* 0x000fc600078e0005 */
[----:B----4-:R0:W4:Y:S01]  /*53f0*/  SHFL.DOWN PT, R13, R12, 0x8, 0x1f ;  /* 0x09001f000c0d7f89 */ /* 0x01012200000e0000 */
[----:B------:R-:W-:Y:S05]  /*5400*/  @P0 BRA `(.L_x_445) ;  /* 0x0000000000500947 */ /* 0x000fea0003800000 */
[----:B-1-3--:R-:W-:Y:S01]  /*5410*/  DSETP.GEU.AND P0, PT, |R4|, |R2|, PT ;  /* 0x400000020400722a */ /* 0x00afe20003f0e200 */
[----:B--2---:R-:W-:Y:S01]  /*5420*/  IMAD.MOV.U32 R8, RZ, RZ, R14 ;  /* 0x000000ffff087224 */ /* 0x004fe200078e000e */
        /* <DEDUP_REMOVED lines=18> */
.L_x_445:
[----:B------:R-:W-:Y:S05]  /*5550*/  BSYNC.RECONVERGENT B1 ;  /* 0x0000000000017941 */ /* 0x000fea0003800200 */
.L_x_444:
[----:B------:R-:W-:Y:S01]  /*5560*/  ISETP.GT.AND P0, PT, R10, 0xf, PT ;  /* 0x0000000f0a00780c */ /* 0x000fe20003f04270 */
[----:B0-----:R0:W0:Y:S01]  /*5570*/  SHFL.DOWN PT, R4, R6, 0x10, 0x1f ;  /* 0x0a001f0006047f89 */ /* 0x00102200000e0000 */
[----:B------:R-:W-:Y:S01]  /*5580*/  BSSY.RECONVERGENT B1, `(.L_x_446) ;  /* 0x000001d000017945 */ /* 0x000fe20003800200 */
[----:B--2---:R-:W-:Y:S02]  /*5590*/  IMAD.MOV.U32 R14, RZ, RZ, R8 ;  /* 0x000000ffff0e7224 */ /* 0x004fe400078e0008 */
[----:B------:R2:W0:Y:S01]  /*55a0*/  SHFL.DOWN PT, R5, R7, 0x10, 0x1f ;  /* 0x0a001f0007057f89 */ /* 0x00042200000e0000 */
[----:B------:R-:W-:Y:S02]  /*55b0*/  IMAD.MOV.U32 R15, RZ, RZ, R9 ;  /* 0x000000ffff0f7224 */ /* 0x000fe400078e0009 */
[----:B---3--:R-:W-:Y:S01]  /*55c0*/  IMAD.MOV.U32 R2, RZ, RZ, R6 ;  /* 0x000000ffff027224 */ /* 0x008fe200078e0006 */
[----:B------:R2:W3:Y:S01]  /*55d0*/  SHFL.DOWN PT, R11, R8, 0x10, 0x1f ;  /* 0x0a001f00080b7f89 */ /* 0x0004e200000e0000 */
[----:B-1----:R-:W-:-:S03]  /*55e0*/  IMAD.MOV.U32 R3, RZ, RZ, R7 ;  /* 0x000000ffff037224 */ /* 0x002fc600078e0007 */
[----:B------:R2:W1:Y:S01]  /*55f0*/  SHFL.DOWN PT, R12, R9, 0x10, 0x1f ;  /* 0x0a001f00090c7f89 */ /* 0x00046200000e0000 */
[----:B------:R-:W-:Y:S05]  /*5600*/  @P0 BRA `(.L_x_447) ;  /* 0x0000000000500947 */ /* 0x000fea0003800000 */
[----:B0-----:R-:W-:Y:S01]  /*5610*/  DSETP.GEU.AND P0, PT, |R6|, |R4|, PT ;  /* 0x400000040600722a */ /* 0x001fe20003f0e200 */
[----:B---3--:R-:W-:Y:S02]  /*5620*/  IMAD.MOV.U32 R14, RZ, RZ, R11 ;  /* 0x000000ffff0e7224 */ /* 0x008fe400078e000b */
[----:B-1----:R-:W-:Y:S02]  /*5630*/  IMAD.MOV.U32 R15, RZ, RZ, R12 ;  /* 0x000000ffff0f7224 */ /* 0x002fe400078e000c */
        /* <DEDUP_REMOVED lines=17> */
.L_x_447:
[----:B------:R-:W-:Y:S05]  /*5750*/  BSYNC.RECONVERGENT B1 ;  /* 0x0000000000017941 */ /* 0x000fea0003800200 */
.L_x_446:
        /* <DEDUP_REMOVED lines=11> */
.L_x_449:
[----:B------:R-:W-:Y:S05]  /*5810*/  BSYNC.RECONVERGENT B1 ;  /* 0x0000000000017941 */ /* 0x000fea0003800200 */
.L_x_448:
        /* <DEDUP_REMOVED lines=8> */
[----:B--2---:R-:W2:Y:S04]  /*58a0*/  LDS.128 R4, [R0+0x20] ;  /* 0x0000200000047984 */ /* 0x004ea80000000c00 */
[----:B-1--4-:R1:W4:Y:S04]  /*58b0*/  LDS.64 R12, [R0+0x80] ;  /* 0x00008000000c7984 */ /* 0x0123280000000a00 */
[----:B---3--:R1:W3:Y:S01]  /*58c0*/  LDS.128 R8, [R0+0x30] ;  /* 0x0000300000087984 */ /* 0x0082e20000000c00 */
[----:B0-----:R-:W-:Y:S01]  /*58d0*/  DSETP.GEU.AND P0, PT, |R2|, |R16|, PT ;  /* 0x400000100200722a */ /* 0x001fe20003f0e200 */
[----:B------:R-:W-:-:S02]  /*58e0*/  IMAD.MOV.U32 R24, RZ, RZ, R16 ;  /* 0x000000ffff187224 */ /* 0x000fc400078e0010 */
[----:B------:R-:W-:Y:S02]  /*58f0*/  IMAD.MOV.U32 R25, RZ, RZ, R17 ;  /* 0x000000ffff197224 */ /* 0x000fe400078e0011 */
[----:B--2---:R-:W-:Y:S02]  /*5900*/  IMAD.MOV.U32 R27, RZ, RZ, R4 ;  /* 0x000000ffff1b7224 */ /* 0x004fe400078e0004 */
[----:B------:R-:W-:-:S07]  /*5910*/  IMAD.MOV.U32 R29, RZ, RZ, R5 ;  /* 0x000000ffff1d7224 */ /* 0x000fce00078e0005 */
[----:B-1-34-:R-:W-:Y:S05]  /*5920*/  @!P0 BRA `(.L_x_451) ;  /* 0x0000000000388947 */ /* 0x01afea0003800000 */
        /* <DEDUP_REMOVED lines=14> */
.L_x_451:
[----:B------:R-:W-:Y:S05]  /*5a10*/  BSYNC.RECONVERGENT B1 ;  /* 0x0000000000017941 */ /* 0x000fea0003800200 */
.L_x_450:
        /* <DEDUP_REMOVED lines=23> */
.L_x_453:
[----:B------:R-:W-:Y:S05]  /*5b90*/  BSYNC.RECONVERGENT B1 ;  /* 0x0000000000017941 */ /* 0x000fea0003800200 */
.L_x_452:
        /* <DEDUP_REMOVED lines=21> */
.L_x_455:
[----:B------:R-:W-:Y:S05]  /*5cf0*/  BSYNC.RECONVERGENT B1 ;  /* 0x0000000000017941 */ /* 0x000fea0003800200 */
.L_x_454:
        /* <DEDUP_REMOVED lines=23> */
.L_x_457:
[----:B------:R-:W-:Y:S05]  /*5e70*/  BSYNC.RECONVERGENT B1 ;  /* 0x0000000000017941 */ /* 0x000fea0003800200 */
.L_x_456:
[----:B------:R-:W-:Y:S01]  /*5e80*/  DSETP.GEU.AND P0, PT, |R14|, |R22|, PT ;  /* 0x400000160e00722a */ /* 0x000fe20003f0e200 */
[----:B------:R-:W-:Y:S01]  /*5e90*/  BSSY.RECONVERGENT B1, `(.L_x_458) ;  /* 0x0000014000017945 */ /* 0x000fe20003800200 */
[----:B------:R-:W-:Y:S01]  /*5ea0*/  MOV R2, R22 ;  /* 0x0000001600027202 */ /* 0x000fe20000000f00 */
[----:B------:R-:W-:Y:S02]  /*5eb0*/  IMAD.MOV.U32 R3, RZ, RZ, R23 ;  /* 0x000000ffff037224 */ /* 0x000fe400078e0017 */
[----:B-1----:R-:W-:Y:S02]  /*5ec0*/  IMAD.MOV.U32 R19, RZ, RZ, R8 ;  /* 0x000000ffff137224 */ /* 0x002fe400078e0008 */
        /* <DEDUP_REMOVED lines=16> */
.L_x_459:
[----:B------:R-:W-:Y:S05]  /*5fd0*/  BSYNC.RECONVERGENT B1 ;  /* 0x0000000000017941 */ /* 0x000fea0003800200 */
.L_x_458:
        /* <DEDUP_REMOVED lines=21> */
.L_x_461:
[----:B------:R-:W-:Y:S05]  /*6130*/  BSYNC.RECONVERGENT B1 ;  /* 0x0000000000017941 */ /* 0x000fea0003800200 */
.L_x_460:
        /* <DEDUP_REMOVED lines=20> */
.L_x_383:
[----:B------:R-:W-:Y:S05]  /*6280*/  BSYNC.RECONVERGENT B0 ;  /* 0x0000000000007941 */ /* 0x000fea0003800200 */
.L_x_350:
[----:B------:R-:W-:Y:S05]  /*6290*/  @P1 EXIT ;  /* 0x000000000000194d */ /* 0x000fea0003800000 */
[----:B01----:R-:W0:Y:S02]  /*62a0*/  LDC.64 R4, c[0x0][0x388] ;  /* 0x0000e200ff047b82 */ /* 0x003e240000000a00 */
[----:B0-----:R-:W-:Y:S04]  /*62b0*/  STG.E.64 desc[UR6][R4.64], R2 ;  /* 0x0000000204007986 */ /* 0x001fe8000c101b06 */
[----:B------:R-:W-:Y:S01]  /*62c0*/  STG.E.64 desc[UR6][R4.64+0x8], R14 ;  /* 0x0000080e04007986 */ /* 0x000fe2000c101b06 */
[----:B------:R-:W-:Y:S05]  /*62d0*/  EXIT ;  /* 0x000000000000794d */ /* 0x000fea0003800000 */
.L_x_462:
        /* <DEDUP_REMOVED lines=10> */
.L_x_737:


//--------------------- .text._ZN6thrust24THRUST_300001_SM_1000_NS8cuda_cub4core6detail13_kernel_agentINS1_8__reduce10DrainAgentIiEEJN3cub18CUB_300001_SM_10009GridQueueIjEEiEEEvDpT0_ --------------------------
	.section	.text._ZN6thrust24THRUST_300001_SM_1000_NS8cuda_cub4core6detail13_kernel_agentINS1_8__reduce10DrainAgentIiEEJN3cub18CUB_300001_SM_10009GridQueueIjEEiEEEvDpT0_,"ax",@progbits
	.align	128
        .global         _ZN6thrust24THRUST_300001_SM_1000_NS8cuda_cub4core6detail13_kernel_agentINS1_8__reduce10DrainAgentIiEEJN3cub18CUB_300001_SM_10009GridQueueIjEEiEEEvDpT0_
        .type           _ZN6thrust24THRUST_300001_SM_1000_NS8cuda_cub4core6detail13_kernel_agentINS1_8__reduce10DrainAgentIiEEJN3cub18CUB_300001_SM_10009GridQueueIjEEiEEEvDpT0_,@function
        .size           _ZN6thrust24THRUST_300001_SM_1000_NS8cuda_cub4core6detail13_kernel_agentINS1_8__reduce10DrainAgentIiEEJN3cub18CUB_300001_SM_10009GridQueueIjEEiEEEvDpT0_,(.L_x_738 - _ZN6thrust24THRUST_300001_SM_1000_NS8cuda_cub4core6detail13_kernel_agentINS1_8__reduce10DrainAgentIiEEJN3cub18CUB_300001_SM_10009GridQueueIjEEiEEEvDpT0_)
        .other          _ZN6thrust24THRUST_300001_SM_1000_NS8cuda_cub4core6detail13_kernel_agentINS1_8__reduce10DrainAgentIiEEJN3cub18CUB_300001_SM_10009GridQueueIjEEiEEEvDpT0_,@"STO_CUDA_ENTRY STV_DEFAULT"
_ZN6thrust24THRUST_300001_SM_1000_NS8cuda_cub4core6detail13_kernel_agentINS1_8__reduce10DrainAgentIiEEJN3cub18CUB_300001_SM_10009GridQueueIjEEiEEEvDpT0_:
.text._ZN6thrust24THRUST_300001_SM_1000_NS8cuda_cub4core6detail13_kernel_agentINS1_8__reduce10DrainAgentIiEEJN3cub18CUB_300001_SM_10009GridQueueIjEEiEEEvDpT0_:
[----:B------:R-:W-:Y:S08]  /*0000*/  LDC R1, c[0x0][0x37c] ;  /* 0x0000df00ff017b82 */ /* 0x000ff00000000800 */
[----:B------:R-:W0:Y:S01]  /*0010*/  LDC.64 R2, c[0x0][0x380] ;  /* 0x0000e000ff027b82 */ /* 0x000e220000000a00 */
[----:B------:R-:W0:Y:S07]  /*0020*/  LDCU.64 UR4, c[0x0][0x358] ;  /* 0x00006b00ff0477ac */ /* 0x000e2e0008000a00 */
[----:B------:R-:W1:Y:S01]  /*0030*/  LDC R5, c[0x0][0x388] ;  /* 0x0000e200ff057b82 */ /* 0x000e620000000800 */
[----:B0-----:R-:W-:Y:S04]  /*0040*/  STG.E desc[UR4][R2.64+0x4], RZ ;  /* 0x000004ff02007986 */ /* 0x001fe8000c101904 */
[----:B-1----:R-:W-:Y:S01]  /*0050*/  STG.E desc[UR4][R2.64], R5 ;  /* 0x0000000502007986 */ /* 0x002fe2000c101904 */
[----:B------:R-:W-:Y:S05]  /*0060*/  EXIT ;  /* 0x000000000000794d */ /* 0x000fea0003800000 */
.L_x_463:
        /* <DEDUP_REMOVED lines=9> */
.L_x_738:


//--------------------- .text._ZN6thrust24THRUST_300001_SM_1000_NS8cuda_cub4core6detail13_kernel_agentINS1_8__reduce11ReduceAgentINS0_12zip_iteratorIN4cuda3std3__45tupleIJNS0_10device_ptrIdEENS0_17counting_iteratorIlNS0_11use_defaultESF_SF_EEEEEEEPNSB_IJdlEEESJ_iNS1_9__extrema9arg_max_fIdl10comparatorEEEEJSI_SK_iN3cub18CUB_300001_SM_100013GridEvenShareIiEENSR_9GridQueueIjEESO_EEEvDpT0_ --------------------------
	.section	.text._ZN6thrust24THRUST_300001_SM_1000_NS8cuda_cub4core6detail13_kernel_agentINS1_8__reduce11ReduceAgentINS0_12zip_iteratorIN4cuda3std3__45tupleIJNS0_10device_ptrIdEENS0_17counting_iteratorIlNS0_11use_defaultESF_SF_EEEEEEEPNSB_IJdlEEESJ_iNS1_9__extrema9arg_max_fIdl10comparatorEEEEJSI_SK_iN3cub18CUB_300001_SM_100013GridEvenShareIiEENSR_9GridQueueIjEESO_EEEvDpT0_,"ax",@progbits
	.align	128
        .global         _ZN6thrust24THRUST_300001_SM_1000_NS8cuda_cub4core6detail13_kernel_agentINS1_8__reduce11ReduceAgentINS0_12zip_iteratorIN4cuda3std3__45tupleIJNS0_10device_ptrIdEENS0_17counting_iteratorIlNS0_11use_defaultESF_SF_EEEEEEEPNSB_IJdlEEESJ_iNS1_9__extrema9arg_max_fIdl10comparatorEEEEJSI_SK_iN3cub18CUB_300001_SM_100013GridEvenShareIiEENSR_9GridQueueIjEESO_EEEvDpT0_
        .type           _ZN6thrust24THRUST_300001_SM_1000_NS8cuda_cub4core6detail13_kernel_agentINS1_8__reduce11ReduceAgentINS0_12zip_iteratorIN4cuda3std3__45tupleIJNS0_10device_ptrIdEENS0_17counting_iteratorIlNS0_11use_defaultESF_SF_EEEEEEEPNSB_IJdlEEESJ_iNS1_9__extrema9arg_max_fIdl10comparatorEEEEJSI_SK_iN3cub18CUB_300001_SM_100013GridEvenShareIiEENSR_9GridQueueIjEESO_EEEvDpT0_,@function
        .size           _ZN6thrust24THRUST_300001_SM_1000_NS8cuda_cub4core6detail13_kernel_agentINS1_8__reduce11ReduceAgentINS0_12zip_iteratorIN4cuda3std3__45tupleIJNS0_10device_ptrIdEENS0_17counting_iteratorIlNS0_11use_defaultESF_SF_EEEEEEEPNSB_IJdlEEESJ_iNS1_9__extrema9arg_max_fIdl10comparatorEEEEJSI_SK_iN3cub18CUB_300001_SM_100013GridEvenShareIiEENSR_9GridQueueIjEESO_EEEvDpT0_,(.L_x_739 - _ZN6thrust24THRUST_300001_SM_1000_NS8cuda_cub4core6detail13_kernel_agentINS1_8__reduce11ReduceAgentINS0_12zip_iteratorIN4cuda3std3__45tupleIJNS0_10device_ptrIdEENS0_17counting_iteratorIlNS0_11use_defaultESF_SF_EEEEEEEPNSB_IJdlEEESJ_iNS1_9__extrema9arg_max_fIdl10comparatorEEEEJSI_SK_iN3cub18CUB_300001_SM_100013GridEvenShareIiEENSR_9GridQueueIjEESO_EEEvDpT0_)
        .other          _ZN6thrust24THRUST_300001_SM_1000_NS8cuda_cub4core6detail13_kernel_agentINS1_8__reduce11ReduceAgentINS0_12zip_iteratorIN4cuda3std3__45tupleIJNS0_10device_ptrIdEENS0_17counting_iteratorIlNS0_11use_defaultESF_SF_EEEEEEEPNSB_IJdlEEESJ_iNS1_9__extrema9arg_max_fIdl10comparatorEEEEJSI_SK_iN3cub18CUB_300001_SM_100013GridEvenShareIiEENSR_9GridQueueIjEESO_EEEvDpT0_,@"STO_CUDA_ENTRY STV_DEFAULT"
_ZN6thrust24THRUST_300001_SM_1000_NS8cuda_cub4core6detail13_kernel_agentINS1_8__reduce11ReduceAgentINS0_12zip_iteratorIN4cuda3std3__45tupleIJNS0_10device_ptrIdEENS0_17counting_iteratorIlNS0_11use_defaultESF_SF_EEEEEEEPNSB_IJdlEEESJ_iNS1_9__extrema9arg_max_fIdl10comparatorEEEEJSI_SK_iN3cub18CUB_300001_SM_100013GridEvenShareIiEENSR_9GridQueueIjEESO_EEEvDpT0_:
.text._ZN6thrust24THRUST_300001_SM_1000_NS8cuda_cub4core6detail13_kernel_agentINS1_8__reduce11ReduceAgentINS0_12zip_iteratorIN4cuda3std3__45tupleIJNS0_10device_ptrIdEENS0_17counting_iteratorIlNS0_11use_defaultESF_SF_EEEEEEEPNSB_IJdlEEESJ_iNS1_9__extrema9arg_max_fIdl10comparatorEEEEJSI_SK_iN3cub18CUB_300001_SM_100013GridEvenShareIiEENSR_9GridQueueIjEESO_EEEvDpT0_:
[----:B------:R-:W-:Y:S01]  /*0000*/  LDC R1, c[0x0][0x37c] ;  /* 0x0000df00ff017b82 */ /* 0x000fe20000000800 */
[----:B------:R-:W0:Y:S01]  /*0010*/  S2R R0, SR_CTAID.X ;  /* 0x0000000000007919 */ /* 0x000e220000002500 */
[----:B------:R-:W1:Y:S01]  /*0020*/  LDCU UR4, c[0x0][0x398] ;  /* 0x00007300ff0477ac */ /* 0x000e620008000800 */
[----:B------:R-:W-:Y:S01]  /*0030*/  BSSY.RECONVERGENT B0, `(.L_x_464) ;  /* 0x000066d000007945 */ /* 0x000fe20003800200 */
[----:B------:R-:W2:Y:S01]  /*0040*/  LDCU UR6, c[0x0][0x370] ;  /* 0x00006e00ff0677ac */ /* 0x000ea20008000800 */
[----:B------:R-:W3:Y:S01]  /*0050*/  LDCU.64 UR10, c[0x0][0x358] ;  /* 0x00006b00ff0a77ac */ /* 0x000ee20008000a00 */
[----:B-1----:R-:W-:Y:S01]  /*0060*/  IMAD.U32 R7, RZ, RZ, UR4 ;  /* 0x00000004ff077e24 */ /* 0x002fe2000f8e00ff */
[----:B--2---:R-:W-:Y:S01]  /*0070*/  UIMAD UR6, UR6, 0x500, URZ ;  /* 0x00000500060678a4 */ /* 0x004fe2000f8e02ff */
[----:B0-----:R-:W-:-:S04]  /*0080*/  IMAD R10, R0, 0x500, RZ ;  /* 0x00000500000a7824 */ /* 0x001fc800078e02ff */
[----:B------:R-:W-:-:S05]  /*0090*/  VIADD R2, R10, 0x500 ;  /* 0x000005000a027836 */ /* 0x000fca0000000000 */
[----:B------:R-:W-:-:S13]  /*00a0*/  ISETP.GT.AND P0, PT, R2, R7, PT ;  /* 0x000000070200720c */ /* 0x000fda0003f04270 */
[----:B---3--:R-:W-:Y:S05]  /*00b0*/  @!P0 BRA `(.L_x_465) ;  /* 0x0000003800d08947 */ /* 0x008fea0003800000 */
[----:B------:R-:W0:Y:S01]  /*00c0*/  S2R R5, SR_TID.X ;  /* 0x0000000000057919 */ /* 0x000e220000002100 */
[----:B------:R-:W-:Y:S01]  /*00d0*/  IMAD.IADD R4, R7, 0x1, -R10 ;  /* 0x0000000107047824 */ /* 0x000fe200078e0a0a */
[----:B------:R-:W1:Y:S01]  /*00e0*/  LDCU.64 UR6, c[0x0][0x388] ;  /* 0x00007100ff0677ac */ /* 0x000e620008000a00 */
[----:B------:R-:W-:Y:S01]  /*00f0*/  BSSY.RECONVERGENT B1, `(.L_x_466) ;  /* 0x0000010000017945 */ /* 0x000fe20003800200 */
[----:B------:R-:W-:Y:S01]  /*0100*/  IMAD.MOV.U32 R8, RZ, RZ, RZ ;  /* 0x000000ffff087224 */ /* 0x000fe200078e00ff */
[----:B------:R-:W-:Y:S01]  /*0110*/  CS2R R2, SRZ ;  /* 0x0000000000027805 */ /* 0x000fe2000001ff00 */
[----:B------:R-:W2:Y:S01]  /*0120*/  LDCU.64 UR8, c[0x0][0x388] ;  /* 0x00007100ff0877ac */ /* 0x000ea20008000a00 */
[----:B------:R-:W-:Y:S01]  /*0130*/  IMAD.MOV.U32 R6, RZ, RZ, RZ ;  /* 0x000000ffff067224 */ /* 0x000fe200078e00ff */
[----:B0-----:R-:W-:Y:S01]  /*0140*/  ISETP.GE.AND P0, PT, R5, R4, PT ;  /* 0x000000040500720c */ /* 0x001fe20003f06270 */
[----:B------:R-:W-:-:S12]  /*0150*/  IMAD.MOV.U32 R9, RZ, RZ, R5 ;  /* 0x000000ffff097224 */ /* 0x000fd800078e0005 */
[----:B-12---:R-:W-:Y:S05]  /*0160*/  @P0 BRA `(.L_x_467) ;  /* 0x0000000000200947 */ /* 0x006fea0003800000 */
[----:B------:R-:W0:Y:S01]  /*0170*/  LDC.64 R2, c[0x0][0x380] ;  /* 0x0000e000ff027b82 */ /* 0x000e220000000a00 */
[----:B------:R-:W-:Y:S01]  /*0180*/  IMAD.IADD R11, R10, 0x1, R5 ;  /* 0x000000010a0b7824 */ /* 0x000fe200078e0205 */
[----:B------:R-:W1:Y:S03]  /*0190*/  LDCU.64 UR4, c[0x0][0x388] ;  /* 0x00007100ff0477ac */ /* 0x000e660008000a00 */
[----:B0-----:R-:W-:-:S06]  /*01a0*/  IMAD.WIDE R2, R11, 0x8, R2 ;  /* 0x000000080b027825 */ /* 0x001fcc00078e0202 */
[----:B------:R-:W5:Y:S01]  /*01b0*/  LDG.E.64 R2, desc[UR10][R2.64] ;  /* 0x0000000a02027981 */ /* 0x000f62000c1e1b00 */
[----:B-1----:R-:W-:Y:S01]  /*01c0*/  IADD3 R8, P0, PT, R11, UR4, RZ ;  /* 0x000000040b087c10 */ /* 0x002fe2000ff1e0ff */
[----:B------:R-:W-:-:S03]  /*01d0*/  VIADD R9, R5, 0x100 ;  /* 0x0000010005097836 */ /* 0x000fc60000000000 */
[----:B------:R-:W-:-:S09]  /*01e0*/  LEA.HI.X.SX32 R6, R11, UR5, 0x1, P0 ;  /* 0x000000050b067c11 */ /* 0x000fd200080f0eff */
.L_x_467:
[----:B------:R-:W-:Y:S05]  /*01f0*/  BSYNC.RECONVERGENT B1 ;  /* 0x0000000000017941 */ /* 0x000fea0003800200 */
.L_x_466:
        /* <DEDUP_REMOVED lines=9> */
[----:B------:R-:W0:Y:S01]  /*0290*/  LDC.64 R12, c[0x0][0x380] ;  /* 0x0000e000ff0c7b82 */ /* 0x000e220000000a00 */
[----:B------:R-:W-:Y:S01]  /*02a0*/  LEA.HI R7, R18, 0x1, RZ, 0x18 ;  /* 0x0000000112077811 */ /* 0x000fe200078fc0ff */
[----:B------:R-:W-:-:S03]  /*02b0*/  IMAD.IADD R11, R10, 0x1, R9 ;  /* 0x000000010a0b7824 */ /* 0x000fc600078e0209 */
[----:B------:R-:W-:-:S05]  /*02c0*/  LOP3.LUT R7, R7, 0x3, RZ, 0xc0, !PT ;  /* 0x0000000307077812 */ /* 0x000fca00078ec0ff */
[----:B------:R-:W-:-:S07]  /*02d0*/  IMAD.MOV R7, RZ, RZ, -R7 ;  /* 0x000000ffff077224 */ /* 0x000fce00078e0a07 */
.L_x_474:
[----:B0-----:R-:W-:-:S06]  /*02e0*/  IMAD.WIDE R14, R11, 0x8, R12 ;  /* 0x000000080b0e7825 */ /* 0x001fcc00078e020c */
[----:B------:R-:W2:Y:S01]  /*02f0*/  LDG.E.64 R14, desc[UR10][R14.64] ;  /* 0x0000000a0e0e7981 */ /* 0x000ea2000c1e1b00 */
[----:B------:R-:W-:Y:S01]  /*0300*/  IADD3 R22, P1, PT, R11, UR6, RZ ;  /* 0x000000060b167c10 */ /* 0x000fe2000ff3e0ff */
[----:B------:R-:W-:Y:S01]  /*0310*/  VIADD R7, R7, 0x1 ;  /* 0x0000000107077836 */ /* 0x000fe20000000000 */
[----:B------:R-:W-:Y:S01]  /*0320*/  BSSY.RECONVERGENT B3, `(.L_x_472) ;  /* 0x000001b000037945 */ /* 0x000fe20003800200 */
[----:B------:R-:W-:Y:S01]  /*0330*/  IMAD.MOV.U32 R19, RZ, RZ, R8 ;  /* 0x000000ffff137224 */ /* 0x000fe200078e0008 */
[----:B------:R-:W-:Y:S01]  /*0340*/  LEA.HI.X.SX32 R21, R11, UR7, 0x1, P1 ;  /* 0x000000070b157c11 */ /* 0x000fe200088f0eff */
[----:B------:R-:W-:Y:S01]  /*0350*/  IMAD.MOV.U32 R20, RZ, RZ, R6 ;  /* 0x000000ffff147224 */ /* 0x000fe200078e0006 */
[----:B------:R-:W-:Y:S01]  /*0360*/  ISETP.NE.AND P2, PT, R7, RZ, PT ;  /* 0x000000ff0700720c */ /* 0x000fe20003f45270 */
[----:B-----5:R-:W-:Y:S02]  /*0370*/  IMAD.MOV.U32 R16, RZ, RZ, R2 ;  /* 0x000000ffff107224 */ /* 0x020fe400078e0002 */
[----:B------:R-:W-:-:S02]  /*0380*/  IMAD.MOV.U32 R17, RZ, RZ, R3 ;  /* 0x000000ffff117224 */ /* 0x000fc400078e0003 */
[----:B------:R-:W-:Y:S02]  /*0390*/  IMAD.MOV.U32 R8, RZ, RZ, R22 ;  /* 0x000000ffff087224 */ /* 0x000fe400078e0016 */
        /* <DEDUP_REMOVED lines=19> */
.L_x_473:
[----:B------:R-:W-:Y:S05]  /*04d0*/  BSYNC.RECONVERGENT B3 ;  /* 0x0000000000037941 */ /* 0x000fea0003800200 */
.L_x_472:
[----:B------:R-:W-:Y:S02]  /*04e0*/  VIADD R9, R9, 0x100 ;  /* 0x0000010009097836 */ /* 0x000fe40000000000 */
[----:B------:R-:W-:Y:S01]  /*04f0*/  VIADD R11, R11, 0x100 ;  /* 0x000001000b0b7836 */ /* 0x000fe20000000000 */
[----:B------:R-:W-:Y:S06]  /*0500*/  @P2 BRA `(.L_x_474) ;  /* 0xfffffffc00742947 */ /* 0x000fec000383ffff */
.L_x_471:
[----:B------:R-:W-:Y:S05]  /*0510*/  BSYNC.RECONVERGENT B2 ;  /* 0x0000000000027941 */ /* 0x000fea0003800200 */
.L_x_470:
[----:B------:R-:W-:-:S13]  /*0520*/  ISETP.GE.U32.AND P0, PT, R18, 0x300, PT ;  /* 0x000003001200780c */ /* 0x000fda0003f06070 */
[----:B------:R-:W-:Y:S05]  /*0530*/  @!P0 BRA `(.L_x_469) ;  /* 0x0000000400cc8947 */ /* 0x000fea0003800000 */
[----:B------:R-:W0:Y:S01]  /*0540*/  LDC.64 R12, c[0x0][0x380] ;  /* 0x0000e000ff0c7b82 */ /* 0x000e220000000a00 */
[----:B------:R-:W-:-:S04]  /*0550*/  IMAD.IADD R7, R10, 0x1, R9 ;  /* 0x000000010a077824 */ /* 0x000fc800078e0209 */
[C---:B------:R-:W-:Y:S02]  /*0560*/  VIADD R27, R7.reuse, 0x100 ;  /* 0x00000100071b7836 */ /* 0x040fe40000000000 */
[C---:B------:R-:W-:Y:S02]  /*0570*/  VIADD R26, R7.reuse, 0x200 ;  /* 0x00000200071a7836 */ /* 0x040fe40000000000 */
[----:B------:R-:W-:Y:S01]  /*0580*/  VIADD R25, R7, 0x300 ;  /* 0x0000030007197836 */ /* 0x000fe20000000000 */
[----:B0-----:R-:W-:-:S05]  /*0590*/  IADD3 R10, P0, PT, R12, 0x1000, RZ ;  /* 0x000010000c0a7810 */ /* 0x001fca0007f1e0ff */
[----:B------:R-:W-:-:S08]  /*05a0*/  IMAD.X R11, RZ, RZ, R13, P0 ;  /* 0x000000ffff0b7224 */ /* 0x000fd000000e060d */
.L_x_483:
[----:B------:R-:W-:-:S05]  /*05b0*/  IMAD.WIDE R22, R7, 0x8, R10 ;  /* 0x0000000807167825 */ /* 0x000fca00078e020a */
[----:B------:R-:W2:Y:S04]  /*05c0*/  LDG.E.64 R20, desc[UR10][R22.64+-0x1000] ;  /* 0xfff0000a16147981 */ /* 0x000ea8000c1e1b00 */
[----:B-----5:R0:W5:Y:S04]  /*05d0*/  LDG.E.64 R16, desc[UR10][R22.64+-0x800] ;  /* 0xfff8000a16107981 */ /* 0x020168000c1e1b00 */
[----:B------:R0:W5:Y:S04]  /*05e0*/  LDG.E.64 R14, desc[UR10][R22.64] ;  /* 0x0000000a160e7981 */ /* 0x000168000c1e1b00 */
[----:B------:R0:W5:Y:S01]  /*05f0*/  LDG.E.64 R12, desc[UR10][R22.64+0x800] ;  /* 0x0008000a160c7981 */ /* 0x000162000c1e1b00 */
[C---:B------:R-:W-:Y:S01]  /*0600*/  IADD3 R29, P1, PT, R7.reuse, UR8, RZ ;  /* 0x00000008071d7c10 */ /* 0x040fe2000ff3e0ff */
[----:B------:R-:W-:Y:S03]  /*0610*/  BSSY.RECONVERGENT B2, `(.L_x_475) ;  /* 0x0000016000027945 */ /* 0x000fe60003800200 */
[----:B------:R-:W-:Y:S01]  /*0620*/  LEA.HI.X.SX32 R31, R7, UR9, 0x1, P1 ;  /* 0x00000009071f7c11 */ /* 0x000fe200088f0eff */
[----:B------:R-:W-:-:S03]  /*0630*/  IMAD.MOV.U32 R24, RZ, RZ, R29 ;  /* 0x000000ffff187224 */ /* 0x000fc600078e001d */
[----:B------:R-:W-:Y:S01]  /*0640*/  MOV R28, R31 ;  /* 0x0000001f001c7202 */ /* 0x000fe20000000f00 */
        /* <DEDUP_REMOVED lines=18> */
.L_x_476:
[----:B------:R-:W-:Y:S05]  /*0770*/  BSYNC.RECONVERGENT B2 ;  /* 0x0000000000027941 */ /* 0x000fea0003800200 */
.L_x_475:
[----:B-----5:R-:W-:Y:S01]  /*0780*/  DSETP.GEU.AND P0, PT, |R18|, |R16|, PT ;  /* 0x400000101200722a */ /* 0x020fe20003f0e200 */
[C---:B------:R-:W-:Y:S01]  /*0790*/  IADD3 R21, P1, PT, R27.reuse, UR8, RZ ;  /* 0x000000081b157c10 */ /* 0x040fe2000ff3e0ff */
[----:B------:R-:W-:Y:S01]  /*07a0*/  BSSY.RECONVERGENT B2, `(.L_x_477) ;  /* 0x0000015000027945 */ /* 0x000fe20003800200 */
[----:B------:R-:W-:Y:S02]  /*07b0*/  IMAD.MOV.U32 R2, RZ, RZ, R16 ;  /* 0x000000ffff027224 */ /* 0x000fe400078e0010 */
[----:B------:R-:W-:Y:S01]  /*07c0*/  LEA.HI.X.SX32 R23, R27, UR9, 0x1, P1 ;  /* 0x000000091b177c11 */ /* 0x000fe200088f0eff */
[----:B------:R-:W-:Y:S02]  /*07d0*/  IMAD.MOV.U32 R6, RZ, RZ, R21 ;  /* 0x000000ffff067224 */ /* 0x000fe400078e0015 */
[----:B------:R-:W-:Y:S02]  /*07e0*/  IMAD.MOV.U32 R3, RZ, RZ, R17 ;  /* 0x000000ffff037224 */ /* 0x000fe400078e0011 */
[----:B------:R-:W-:-:S04]  /*07f0*/  IMAD.MOV.U32 R8, RZ, RZ, R23 ;  /* 0x000000ffff087224 */ /* 0x000fc800078e0017 */
        /* <DEDUP_REMOVED lines=15> */
.L_x_478:
[----:B------:R-:W-:Y:S05]  /*08f0*/  BSYNC.RECONVERGENT B2 ;  /* 0x0000000000027941 */ /* 0x000fea0003800200 */
.L_x_477:
[----:B------:R-:W-:Y:S01]  /*0900*/  DSETP.GEU.AND P0, PT, |R2|, |R14|, PT ;  /* 0x4000000e0200722a */ /* 0x000fe20003f0e200 */
[C---:B------:R-:W-:Y:S01]  /*0910*/  IADD3 R21, P1, PT, R26.reuse, UR8, RZ ;  /* 0x000000081a157c10 */ /* 0x040fe2000ff3e0ff */
[----:B------:R-:W-:Y:S01]  /*0920*/  BSSY.RECONVERGENT B2, `(.L_x_479) ;  /* 0x0000016000027945 */ /* 0x000fe20003800200 */
[----:B------:R-:W-:Y:S01]  /*0930*/  IADD3 R29, P2, PT, R25, UR8, RZ ;  /* 0x00000008191d7c10 */ /* 0x000fe2000ff5e0ff */
[----:B------:R-:W-:Y:S01]  /*0940*/  IMAD.MOV.U32 R16, RZ, RZ, R14 ;  /* 0x000000ffff107224 */ /* 0x000fe200078e000e */
        /* <DEDUP_REMOVED lines=19> */
.L_x_480:
[----:B------:R-:W-:Y:S05]  /*0a80*/  BSYNC.RECONVERGENT B2 ;  /* 0x0000000000027941 */ /* 0x000fea0003800200 */
.L_x_479:
[----:B------:R-:W-:Y:S01]  /*0a90*/  DSETP.GEU.AND P0, PT, |R16|, |R12|, PT ;  /* 0x4000000c1000722a */ /* 0x000fe20003f0e200 */
[----:B------:R-:W-:Y:S01]  /*0aa0*/  LEA.HI.X.SX32 R14, R25, UR9, 0x1, P2 ;  /* 0x00000009190e7c11 */ /* 0x000fe200090f0eff */
[----:B------:R-:W-:Y:S01]  /*0ab0*/  BSSY.RECONVERGENT B2, `(.L_x_481) ;  /* 0x0000014000027945 */ /* 0x000fe20003800200 */
[----:B------:R-:W-:Y:S02]  /*0ac0*/  IMAD.MOV.U32 R8, RZ, RZ, R29 ;  /* 0x000000ffff087224 */ /* 0x000fe400078e001d */
[----:B------:R-:W-:Y:S02]  /*0ad0*/  IMAD.MOV.U32 R2, RZ, RZ, R12 ;  /* 0x000000ffff027224 */ /* 0x000fe400078e000c */
[----:B------:R-:W-:Y:S02]  /*0ae0*/  IMAD.MOV.U32 R6, RZ, RZ, R14 ;  /* 0x000000ffff067224 */ /* 0x000fe400078e000e */
[----:B------:R-:W-:-:S05]  /*0af0*/  IMAD.MOV.U32 R3, RZ, RZ, R13 ;  /* 0x000000ffff037224 */ /* 0x000fca00078e000d */
        /* <DEDUP_REMOVED lines=15> */
.L_x_482:
[----:B------:R-:W-:Y:S05]  /*0bf0*/  BSYNC.RECONVERGENT B2 ;  /* 0x0000000000027941 */ /* 0x000fea0003800200 */
.L_x_481:
[----:B------:R-:W-:Y:S02]  /*0c00*/  VIADD R9, R9, 0x400 ;  /* 0x0000040009097836 */ /* 0x000fe40000000000 */
[----:B------:R-:W-:Y:S02]  /*0c10*/  VIADD R27, R27, 0x400 ;  /* 0x000004001b1b7836 */ /* 0x000fe40000000000 */
[----:B------:R-:W-:Y:S01]  /*0c20*/  VIADD R26, R26, 0x400 ;  /* 0x000004001a1a7836 */ /* 0x000fe20000000000 */
[----:B------:R-:W-:Y:S01]  /*0c30*/  ISETP.GE.AND P0, PT, R9, R4, PT ;  /* 0x000000040900720c */ /* 0x000fe20003f06270 */
[----:B------:R-:W-:Y:S02]  /*0c40*/  VIADD R25, R25, 0x400 ;  /* 0x0000040019197836 */ /* 0x000fe40000000000 */
[----:B------:R-:W-:-:S10]  /*0c50*/  VIADD R7, R7, 0x400 ;  /* 0x0000040007077836 */ /* 0x000fd40000000000 */
[----:B------:R-:W-:Y:S05]  /*0c60*/  @!P0 BRA `(.L_x_483) ;  /* 0xfffffff800508947 */ /* 0x000fea000383ffff */
.L_x_469:
[----:B------:R-:W-:Y:S05]  /*0c70*/  BSYNC.RECONVERGENT B1 ;  /* 0x0000000000017941 */ /* 0x000fea0003800200 */
.L_x_468:
        /* <DEDUP_REMOVED lines=34> */
.L_x_486:
[----:B------:R-:W-:Y:S05]  /*0ea0*/  BSYNC.RECONVERGENT B1 ;  /* 0x0000000000017941 */ /* 0x000fea0003800200 */
.L_x_485:
        /* <DEDUP_REMOVED lines=31> */
.L_x_488:
[----:B------:R-:W-:Y:S05]  /*10a0*/  BSYNC.RECONVERGENT B1 ;  /* 0x0000000000017941 */ /* 0x000fea0003800200 */
.L_x_487:
[----:B------:R-:W-:Y:S01]  /*10b0*/  ISETP.GT.AND P0, PT, R15, 0x1b, PT ;  /* 0x0000001b0f00780c */ /* 0x000fe20003f04270 */
[----:B---3--:R3:W3:Y:S01]  /*10c0*/  SHFL.DOWN PT, R8, R2, 0x4, 0x1f ;  /* 0x08801f0002087f89 */ /* 0x0086e200000e0000 */
[----:B------:R-:W-:Y:S01]  /*10d0*/  BSSY.RECONVERGENT B1, `(.L_x_489) ;  /* 0x000001d000017945 */ /* 0x000fe20003800200 */
[----:B0-----:R-:W-:Y:S01]  /*10e0*/  MOV R11, R4 ;  /* 0x00000004000b7202 */ /* 0x001fe20000000f00 */
[----:B------:R-:W-:Y:S01]  /*10f0*/  IMAD.MOV.U32 R12, RZ, RZ, R13 ;  /* 0x000000ffff0c7224 */ /* 0x000fe200078e000d */
[----:B------:R0:W0:Y:S01]  /*1100*/  SHFL.DOWN PT, R9, R3, 0x4, 0x1f ;  /* 0x08801f0003097f89 */ /* 0x00002200000e0000 */
[----:B-1----:R-:W-:Y:S02]  /*1110*/  IMAD.MOV.U32 R6, RZ, RZ, R2 ;  /* 0x000000ffff067224 */ /* 0x002fe400078e0002 */
[----:B--2---:R-:W-:Y:S01]  /*1120*/  IMAD.MOV.U32 R7, RZ, RZ, R3 ;  /* 0x000000ffff077224 */ /* 0x004fe200078e0003 */
[----:B----4-:R1:W2:Y:S04]  /*1130*/  SHFL.DOWN PT, R17, R4, 0x4, 0x1f ;  /* 0x08801f0004117f89 */ /* 0x0102a800000e0000 */
[----:B------:R1:W4:Y:S01]  /*1140*/  SHFL.DOWN PT, R10, R13, 0x4, 0x1f ;  /* 0x08801f000d0a7f89 */ /* 0x00032200000e0000 */
        /* <DEDUP_REMOVED lines=21> */
.L_x_490:
[----:B------:R-:W-:Y:S05]  /*12a0*/  BSYNC.RECONVERGENT B1 ;  /* 0x0000000000017941 */ /* 0x000fea0003800200 */
.L_x_489:
[----:B------:R-:W-:Y:S01]  /*12b0*/  ISETP.GT.AND P0, PT, R15, 0x17, PT ;  /* 0x000000170f00780c */ /* 0x000fe20003f04270 */
[----:B---3--:R3:W2:Y:S01]  /*12c0*/  SHFL.DOWN PT, R8, R6, 0x8, 0x1f ;  /* 0x09001f0006087f89 */ /* 0x0086a200000e0000 */
[----:B------:R-:W-:Y:S01]  /*12d0*/  BSSY.RECONVERGENT B1, `(.L_x_491) ;  /* 0x000001d000017945 */ /* 0x000fe20003800200 */
[----:B-1----:R-:W-:Y:S02]  /*12e0*/  IMAD.MOV.U32 R4, RZ, RZ, R11 ;  /* 0x000000ffff047224 */ /* 0x002fe400078e000b */
[----:B0-----:R3:W0:Y:S01]  /*12f0*/  SHFL.DOWN PT, R9, R7, 0x8, 0x1f ;  /* 0x09001f0007097f89 */ /* 0x00162200000e0000 */
[----:B----4-:R-:W-:Y:S02]  /*1300*/  IMAD.MOV.U32 R10, RZ, RZ, R12 ;  /* 0x000000ffff0a7224 */ /* 0x010fe400078e000c */
[----:B------:R-:W-:Y:S01]  /*1310*/  IMAD.MOV.U32 R2, RZ, RZ, R6 ;  /* 0x000000ffff027224 */ /* 0x000fe200078e0006 */
[----:B------:R3:W1:Y:S01]  /*1320*/  SHFL.DOWN PT, R14, R11, 0x8, 0x1f ;  /* 0x09001f000b0e7f89 */ /* 0x00066200000e0000 */
[----:B------:R-:W-:-:S03]  /*1330*/  IMAD.MOV.U32 R3, RZ, RZ, R7 ;  /* 0x000000ffff037224 */ /* 0x000fc600078e0007 */
[----:B------:R3:W4:Y:S01]  /*1340*/  SHFL.DOWN PT, R13, R12, 0x8, 0x1f ;  /* 0x09001f000c0d7f89 */ /* 0x00072200000e0000 */
[----:B------:R-:W-:Y:S05]  /*1350*/  @P0 BRA `(.L_x_492) ;  /* 0x0000000000500947 */ /* 0x000fea0003800000 */
[----:B0-2---:R-:W-:Y:S01]  /*1360*/  DSETP.GEU.AND P0, PT, |R6|, |R8|, PT ;  /* 0x400000080600722a */ /* 0x005fe20003f0e200 */
[----:B-1----:R-:W-:Y:S02]  /*1370*/  IMAD.MOV.U32 R4, RZ, RZ, R14 ;  /* 0x000000ffff047224 */ /* 0x002fe400078e000e */
        /* <DEDUP_REMOVED lines=18> */
.L_x_492:
[----:B------:R-:W-:Y:S05]  /*14a0*/  BSYNC.RECONVERGENT B1 ;  /* 0x0000000000017941 */ /* 0x000fea0003800200 */
.L_x_491:
[----:B------:R-:W-:Y:S01]  /*14b0*/  ISETP.GT.AND P0, PT, R15, 0xf, PT ;  /* 0x0000000f0f00780c */ /* 0x000fe20003f04270 */
[----:B---3--:R3:W1:Y:S01]  /*14c0*/  SHFL.DOWN PT, R6, R2, 0x10, 0x1f ;  /* 0x0a001f0002067f89 */ /* 0x00866200000e0000 */
[----:B------:R-:W-:Y:S01]  /*14d0*/  BSSY.RECONVERGENT B1, `(.L_x_493) ;  /* 0x000001d000017945 */ /* 0x000fe20003800200 */
[----:B--2---:R-:W-:Y:S02]  /*14e0*/  IMAD.MOV.U32 R17, RZ, RZ, R4 ;  /* 0x000000ffff117224 */ /* 0x004fe400078e0004 */
[----:B------:R3:W2:Y:S01]  /*14f0*/  SHFL.DOWN PT, R7, R3, 0x10, 0x1f ;  /* 0x0a001f0003077f89 */ /* 0x0006a200000e0000 */
[----:B------:R-:W-:Y:S02]  /*1500*/  IMAD.MOV.U32 R19, RZ, RZ, R10 ;  /* 0x000000ffff137224 */ /* 0x000fe400078e000a */
[----:B------:R-:W-:Y:S01]  /*1510*/  IMAD.MOV.U32 R12, RZ, RZ, R2 ;  /* 0x000000ffff0c7224 */ /* 0x000fe200078e0002 */
[----:B0-----:R3:W0:Y:S01]  /*1520*/  SHFL.DOWN PT, R9, R4, 0x10, 0x1f ;  /* 0x0a001f0004097f89 */ /* 0x00162200000e0000 */
[----:B----4-:R-:W-:-:S03]  /*1530*/  IMAD.MOV.U32 R13, RZ, RZ, R3 ;  /* 0x000000ffff0d7224 */ /* 0x010fc600078e0003 */
[----:B------:R3:W4:Y:S01]  /*1540*/  SHFL.DOWN PT, R11, R10, 0x10, 0x1f ;  /* 0x0a001f000a0b7f89 */ /* 0x00072200000e0000 */
[----:B------:R-:W-:Y:S05]  /*1550*/  @P0 BRA `(.L_x_494) ;  /* 0x0000000000500947 */ /* 0x000fea0003800000 */
[----:B-12---:R-:W-:Y:S01]  /*1560*/  DSETP.GEU.AND P0, PT, |R2|, |R6|, PT ;  /* 0x400000060200722a */ /* 0x006fe20003f0e200 */
[----:B0-----:R-:W-:Y:S01]  /*1570*/  IMAD.MOV.U32 R17, RZ, RZ, R9 ;  /* 0x000000ffff117224 */ /* 0x001fe200078e0009 */
        /* <DEDUP_REMOVED lines=18> */
.L_x_494:
[----:B------:R-:W-:Y:S05]  /*16a0*/  BSYNC.RECONVERGENT B1 ;  /* 0x0000000000017941 */ /* 0x000fea0003800200 */
.L_x_493:
[----:B------:R-:W-:Y:S01]  /*16b0*/  ISETP.NE.AND P0, PT, R15, RZ, PT ;  /* 0x000000ff0f00720c */ /* 0x000fe20003f05270 */
[----:B------:R-:W-:-:S12]  /*16c0*/  BSSY.RECONVERGENT B1, `(.L_x_495) ;  /* 0x000000b000017945 */ /* 0x000fd80003800200 */
[----:B------:R-:W-:Y:S05]  /*16d0*/  @P0 BRA `(.L_x_496) ;  /* 0x0000000000240947 */ /* 0x000fea0003800000 */
[----:B---3--:R-:W3:Y:S01]  /*16e0*/  S2R R4, SR_CgaCtaId ;  /* 0x0000000000047919 */ /* 0x008ee20000008800 */
[----:B------:R-:W-:Y:S01]  /*16f0*/  MOV R3, 0x400 ;  /* 0x0000040000037802 */ /* 0x000fe20000000f00 */
[----:B------:R-:W-:Y:S01]  /*1700*/  IMAD.MOV.U32 R18, RZ, RZ, R17 ;  /* 0x000000ffff127224 */ /* 0x000fe200078e0011 */
[----:B------:R-:W-:-:S04]  /*1710*/  SHF.R.U32.HI R2, RZ, 0x1, R5 ;  /* 0x00000001ff027819 */ /* 0x000fc80000011605 */
[----:B------:R-:W-:Y:S02]  /*1720*/  LOP3.LUT R2, R2, 0x1f0, RZ, 0xc0, !PT ;  /* 0x000001f002027812 */ /* 0x000fe400078ec0ff */
[----:B---3--:R-:W-:-:S05]  /*1730*/  LEA R3, R4, R3, 0x18 ;  /* 0x0000000304037211 */ /* 0x008fca00078ec0ff */
[----:B------:R-:W-:-:S05]  /*1740*/  IMAD.IADD R3, R2, 0x1, R3 ;  /* 0x0000000102037824 */ /* 0x000fca00078e0203 */
[----:B------:R3:W-:Y:S04]  /*1750*/  STS.64 [R3+0x10], R18 ;  /* 0x0000101203007388 */ /* 0x0007e80000000a00 */
[----:B------:R3:W-:Y:S02]  /*1760*/  STS.64 [R3+0x8], R12 ;  /* 0x0000080c03007388 */ /* 0x0007e40000000a00 */
.L_x_496:
[----:B------:R-:W-:Y:S05]  /*1770*/  BSYNC.RECONVERGENT B1 ;  /* 0x0000000000017941 */ /* 0x000fea0003800200 */
.L_x_495:
[----:B------:R-:W-:Y:S01]  /*1780*/  BAR.SYNC.DEFER_BLOCKING 0x0 ;  /* 0x0000000000007b1d */ /* 0x000fe20000010000 */
[----:B------:R-:W-:-:S13]  /*1790*/  ISETP.NE.AND P1, PT, R5, RZ, PT ;  /* 0x000000ff0500720c */ /* 0x000fda0003f25270 */
[----:B------:R-:W-:Y:S05]  /*17a0*/  @P1 BRA `(.L_x_497) ;  /* 0x0000004c00d41947 */ /* 0x000fea0003800000 */
[----:B---3--:R-:W3:Y:S01]  /*17b0*/  S2R R3, SR_CgaCtaId ;  /* 0x0000000000037919 */ /* 0x008ee20000008800 */
[----:B------:R-:W-:Y:S01]  /*17c0*/  MOV R2, 0x400 ;  /* 0x0000040000027802 */ /* 0x000fe20000000f00 */
[----:B------:R-:W-:Y:S03]  /*17d0*/  BSSY.RECONVERGENT B1, `(.L_x_498) ;  /* 0x000001a000017945 */ /* 0x000fe60003800200 */
[----:B---3--:R-:W-:-:S05]  /*17e0*/  LEA R32, R3, R2, 0x18 ;  /* 0x0000000203207211 */ /* 0x008fca00078ec0ff */
[----:B-1----:R-:W1:Y:S04]  /*17f0*/  LDS.64 R14, [R32+0x18] ;  /* 0x00001800200e7984 */ /* 0x002e680000000a00 */
[----:B0---4-:R-:W0:Y:S04]  /*1800*/  LDS.128 R8, [R32+0x20] ;  /* 0x0000200020087984 */ /* 0x011e280000000c00 */
[----:B------:R3:W4:Y:S04]  /*1810*/  LDS.64 R2, [R32+0x80] ;  /* 0x0000800020027984 */ /* 0x0007280000000a00 */
[----:B--2---:R3:W2:Y:S01]  /*1820*/  LDS.128 R4, [R32+0x30] ;  /* 0x0000300020047984 */ /* 0x0046a20000000c00 */
        /* <DEDUP_REMOVED lines=20> */
.L_x_499:
[----:B------:R-:W-:Y:S05]  /*1970*/  BSYNC.RECONVERGENT B1 ;  /* 0x0000000000017941 */ /* 0x000fea0003800200 */
.L_x_498:
[----:B------:R0:W1:Y:S01]  /*1980*/  LDS.128 R12, [R32+0x40] ;  /* 0x00004000200c7984 */ /* 0x0000620000000c00 */
[----:B------:R-:W-:Y:S01]  /*1990*/  DSETP.GEU.AND P0, PT, |R28|, |R10|, PT ;  /* 0x4000000a1c00722a */ /* 0x000fe20003f0e200 */
[----:B------:R-:W-:Y:S01]  /*19a0*/  BSSY.RECONVERGENT B1, `(.L_x_500) ;  /* 0x0000017000017945 */ /* 0x000fe20003800200 */
[----:B------:R-:W-:Y:S01]  /*19b0*/  IMAD.MOV.U32 R33, RZ, RZ, R4 ;  /* 0x000000ffff217224 */ /* 0x000fe200078e0004 */
[----:B------:R0:W2:Y:S01]  /*19c0*/  LDS.128 R16, [R32+0x50] ;  /* 0x0000500020107984 */ /* 0x0000a20000000c00 */
[----:B------:R-:W-:Y:S02]  /*19d0*/  IMAD.MOV.U32 R35, RZ, RZ, R5 ;  /* 0x000000ffff237224 */ /* 0x000fe400078e0005 */
[----:B------:R-:W-:Y:S01]  /*19e0*/  IMAD.MOV.U32 R8, RZ, RZ, R10 ;  /* 0x000000ffff087224 */ /* 0x000fe200078e000a */
[----:B------:R0:W3:Y:S01]  /*19f0*/  LDS.128 R20, [R32+0x60] ;  /* 0x0000600020147984 */ /* 0x0000e20000000c00 */
[----:B------:R-:W-:-:S03]  /*1a00*/  IMAD.MOV.U32 R9, RZ, RZ, R11 ;  /* 0x000000ffff097224 */ /* 0x000fc600078e000b */
[----:B------:R0:W4:Y:S03]  /*1a10*/  LDS.128 R24, [R32+0x70] ;  /* 0x0000700020187984 */ /* 0x0001260000000c00 */
        /* <DEDUP_REMOVED lines=15> */
.L_x_501:
[----:B------:R-:W-:Y:S05]  /*1b10*/  BSYNC.RECONVERGENT B1 ;  /* 0x0000000000017941 */ /* 0x000fea0003800200 */
.L_x_500:
        /* <DEDUP_REMOVED lines=21> */
.L_x_503:
[----:B------:R-:W-:Y:S05]  /*1c70*/  BSYNC.RECONVERGENT B1 ;  /* 0x0000000000017941 */ /* 0x000fea0003800200 */
.L_x_502:
[----:B------:R-:W-:Y:S01]  /*1c80*/  DSETP.GEU.AND P0, PT, |R4|, |R14|, PT ;  /* 0x4000000e0400722a */ /* 0x000fe20003f0e200 */
[----:B------:R-:W-:Y:S01]  /*1c90*/  BSSY.RECONVERGENT B1, `(.L_x_504) ;  /* 0x0000014000017945 */ /* 0x000fe20003800200 */
[----:B------:R-:W-:Y:S02]  /*1ca0*/  IMAD.MOV.U32 R6, RZ, RZ, R14 ;  /* 0x000000ffff067224 */ /* 0x000fe400078e000e */
[----:B------:R-:W-:Y:S02]  /*1cb0*/  IMAD.MOV.U32 R7, RZ, RZ, R15 ;  /* 0x000000ffff077224 */ /* 0x000fe400078e000f */
[----:B--2---:R-:W-:Y:S02]  /*1cc0*/  IMAD.MOV.U32 R9, RZ, RZ, R16 ;  /* 0x000000ffff097224 */ /* 0x004fe400078e0010 */
        /* <DEDUP_REMOVED lines=16> */
.L_x_505:
[----:B------:R-:W-:Y:S05]  /*1dd0*/  BSYNC.RECONVERGENT B1 ;  /* 0x0000000000017941 */ /* 0x000fea0003800200 */
.L_x_504:
        /* <DEDUP_REMOVED lines=21> */
.L_x_507:
[----:B------:R-:W-:Y:S05]  /*1f30*/  BSYNC.RECONVERGENT B1 ;  /* 0x0000000000017941 */ /* 0x000fea0003800200 */
.L_x_506:
[----:B------:R-:W-:Y:S01]  /*1f40*/  DSETP.GEU.AND P0, PT, |R4|, |R22|, PT ;  /* 0x400000160400722a */ /* 0x000fe20003f0e200 */
[----:B------:R-:W-:Y:S01]  /*1f50*/  BSSY.RECONVERGENT B1, `(.L_x_508) ;  /* 0x0000014000017945 */ /* 0x000fe20003800200 */
[----:B------:R-:W-:Y:S02]  /*1f60*/  IMAD.MOV.U32 R6, RZ, RZ, R22 ;  /* 0x000000ffff067224 */ /* 0x000fe400078e0016 */
[----:B------:R-:W-:Y:S02]  /*1f70*/  IMAD.MOV.U32 R7, RZ, RZ, R23 ;  /* 0x000000ffff077224 */ /* 0x000fe400078e0017 */
[----:B----4-:R-:W-:Y:S02]  /*1f80*/  IMAD.MOV.U32 R9, RZ, RZ, R24 ;  /* 0x000000ffff097224 */ /* 0x010fe400078e0018 */
        /* <DEDUP_REMOVED lines=16> */
.L_x_509:
[----:B------:R-:W-:Y:S05]  /*2090*/  BSYNC.RECONVERGENT B1 ;  /* 0x0000000000017941 */ /* 0x000fea0003800200 */
.L_x_508:
[----:B------:R-:W-:Y:S01]  /*20a0*/  DSETP.GEU.AND P0, PT, |R6|, |R26|, PT ;  /* 0x4000001a0600722a */ /* 0x000fe20003f0e200 */
[----:B------:R-:W-:Y:S02]  /*20b0*/  IMAD.MOV.U32 R12, RZ, RZ, R26 ;  /* 0x000000ffff0c7224 */ /* 0x000fe400078e001a */
[----:B------:R-:W-:Y:S02]  /*20c0*/  IMAD.MOV.U32 R13, RZ, RZ, R27 ;  /* 0x000000ffff0d7224 */ /* 0x000fe400078e001b */
        /* <DEDUP_REMOVED lines=18> */
.L_x_484:
        /* <DEDUP_REMOVED lines=8> */
[----:B------:R-:W-:Y:S01]  /*2270*/  ISETP.GT.AND P0, PT, R11, R4, PT ;  /* 0x000000040b00720c */ /* 0x000fe20003f04270 */
[----:B------:R-:W-:Y:S02]  /*2280*/  IMAD.IADD R9, R4, 0x1, R9 ;  /* 0x0000000104097824 */ /* 0x000fe400078e0209 */
[----:B------:R-:W-:-:S03]  /*2290*/  IMAD.MOV.U32 R11, RZ, RZ, R3 ;  /* 0x000000ffff0b7224 */ /* 0x000fc600078e0003 */
        /* <DEDUP_REMOVED lines=27> */
.L_x_511:
[----:B------:R-:W-:Y:S05]  /*2450*/  BSYNC.RECONVERGENT B1 ;  /* 0x0000000000017941 */ /* 0x000fea0003800200 */
.L_x_510:
[----:B------:R-:W-:Y:S01]  /*2460*/  VIADD R2, R7, 0x2 ;  /* 0x0000000207027836 */ /* 0x000fe20000000000 */
[----:B--2---:R1:W2:Y:S01]  /*2470*/  SHFL.DOWN PT, R12, R10, 0x2, R9 ;  /* 0x084000000a0c7989 */ /* 0x0042a200000e0009 */
[----:B------:R-:W-:Y:S01]  /*2480*/  BSSY.RECONVERGENT B1, `(.L_x_512) ;  /* 0x000001e000017945 */ /* 0x000fe20003800200 */
[----:B------:R-:W-:Y:S02]  /*2490*/  IMAD.MOV.U32 R8, RZ, RZ, R16 ;  /* 0x000000ffff087224 */ /* 0x000fe400078e0010 */
[----:B------:R-:W-:Y:S01]  /*24a0*/  ISETP.GT.AND P0, PT, R2, R9, PT ;  /* 0x000000090200720c */ /* 0x000fe20003f04270 */
[----:B---3--:R1:W3:Y:S01]  /*24b0*/  SHFL.DOWN PT, R13, R11, 0x2, R9 ;  /* 0x084000000b0d7989 */ /* 0x0082e200000e0009 */
[----:B------:R-:W-:Y:S02]  /*24c0*/  IMAD.MOV.U32 R14, RZ, RZ, R18 ;  /* 0x000000ffff0e7224 */ /* 0x000fe400078e0012 */
[----:B------:R-:W-:Y:S01]  /*24d0*/  IMAD.MOV.U32 R2, RZ, RZ, R10 ;  /* 0x000000ffff027224 */ /* 0x000fe200078e000a */
[----:B----4-:R1:W4:Y:S01]  /*24e0*/  SHFL.DOWN PT, R15, R16, 0x2, R9 ;  /* 0x08400000100f7989 */ /* 0x01032200000e0009 */
[----:B------:R-:W-:-:S03]  /*24f0*/  IMAD.MOV.U32 R3, RZ, RZ, R11 ;  /* 0x000000ffff037224 */ /* 0x000fc600078e000b */
[----:B0-----:R1:W0:Y:S04]  /*2500*/  SHFL.DOWN PT, R17, R18, 0x2, R9 ;  /* 0x0840000012117989 */ /* 0x00122800000e0009 */
[----:B------:R-:W-:Y:S05]  /*2510*/  @P0 BRA `(.L_x_513) ;  /* 0x0000000000500947 */ /* 0x000fea0003800000 */
[----:B--23--:R-:W-:Y:S01]  /*2520*/  DSETP.GEU.AND P0, PT, |R10|, |R12|, PT ;  /* 0x4000000c0a00722a */ /* 0x00cfe20003f0e200 */
[----:B----4-:R-:W-:Y:S02]  /*2530*/  IMAD.MOV.U32 R8, RZ, RZ, R15 ;  /* 0x000000ffff087224 */ /* 0x010fe400078e000f */
[----:B0-----:R-:W-:Y:S02]  /*2540*/  IMAD.MOV.U32 R14, RZ, RZ, R17 ;  /* 0x000000ffff0e7224 */ /* 0x001fe400078e0011 */
        /* <DEDUP_REMOVED lines=17> */
.L_x_513:
[----:B------:R-:W-:Y:S05]  /*2660*/  BSYNC.RECONVERGENT B1 ;  /* 0x0000000000017941 */ /* 0x000fea0003800200 */
.L_x_512:
[----:B------:R-:W-:Y:S01]  /*2670*/  VIADD R6, R7, 0x4 ;  /* 0x0000000407067836 */ /* 0x000fe20000000000 */
[----:B--2---:R2:W2:Y:S01]  /*2680*/  SHFL.DOWN PT, R12, R2, 0x4, R9 ;  /* 0x08800000020c7989 */ /* 0x0044a200000e0009 */
[----:B------:R-:W-:Y:S01]  /*2690*/  BSSY.RECONVERGENT B1, `(.L_x_514) ;  /* 0x000001e000017945 */ /* 0x000fe20003800200 */
[----:B-1----:R-:W-:Y:S02]  /*26a0*/  IMAD.MOV.U32 R16, RZ, RZ, R14 ;  /* 0x000000ffff107224 */ /* 0x002fe400078e000e */
        /* <DEDUP_REMOVED lines=28> */
.L_x_515:
[----:B------:R-:W-:Y:S05]  /*2870*/  BSYNC.RECONVERGENT B1 ;  /* 0x0000000000017941 */ /* 0x000fea0003800200 */
.L_x_514:
[----:B--2---:R-:W-:Y:S01]  /*2880*/  VIADD R2, R7, 0x8 ;  /* 0x0000000807027836 */ /* 0x004fe20000000000 */
[----:B------:R2:W2:Y:S01]  /*2890*/  SHFL.DOWN PT, R12, R10, 0x8, R9 ;  /* 0x090000000a0c7989 */ /* 0x0004a200000e0009 */
        /* <DEDUP_REMOVED lines=30> */
.L_x_517:
[----:B------:R-:W-:Y:S05]  /*2a80*/  BSYNC.RECONVERGENT B1 ;  /* 0x0000000000017941 */ /* 0x000fea0003800200 */
.L_x_516:
[----:B-1----:R-:W-:Y:S01]  /*2a90*/  VIADD R6, R7, 0x10 ;  /* 0x0000001007067836 */ /* 0x002fe20000000000 */
[----:B--2---:R1:W2:Y:S01]  /*2aa0*/  SHFL.DOWN PT, R10, R2, 0x10, R9 ;  /* 0x0a000000020a7989 */ /* 0x0042a200000e0009 */
[----:B------:R-:W-:Y:S01]  /*2ab0*/  BSSY.RECONVERGENT B1, `(.L_x_518) ;  /* 0x000001e000017945 */ /* 0x000fe20003800200 */
[----:B0-----:R-:W-:Y:S01]  /*2ac0*/  IMAD.MOV.U32 R17, RZ, RZ, R8 ;  /* 0x000000ffff117224 */ /* 0x001fe200078e0008 */
[----:B------:R-:W-:Y:S01]  /*2ad0*/  MOV R19, R14 ;  /* 0x0000000e00137202 */ /* 0x000fe20000000f00 */
[----:B------:R1:W0:Y:S01]  /*2ae0*/  SHFL.DOWN PT, R11, R3, 0x10, R9 ;  /* 0x0a000000030b7989 */ /* 0x00022200000e0009 */
[----:B------:R-:W-:Y:S01]  /*2af0*/  ISETP.GT.AND P0, PT, R6, R9, PT ;  /* 0x000000090600720c */ /* 0x000fe20003f04270 */
[----:B------:R-:W-:Y:S02]  /*2b00*/  IMAD.MOV.U32 R12, RZ, RZ, R2 ;  /* 0x000000ffff0c7224 */ /* 0x000fe400078e0002 */
[----:B----4-:R1:W4:Y:S01]  /*2b10*/  SHFL.DOWN PT, R15, R8, 0x10, R9 ;  /* 0x0a000000080f7989 */ /* 0x01032200000e0009 */
[----:B---3--:R-:W-:-:S03]  /*2b20*/  IMAD.MOV.U32 R13, RZ, RZ, R3 ;  /* 0x000000ffff0d7224 */ /* 0x008fc600078e0003 */
[----:B------:R1:W3:Y:S06]  /*2b30*/  SHFL.DOWN PT, R21, R14, 0x10, R9 ;  /* 0x0a0000000e157989 */ /* 0x0002ec00000e0009 */
[----:B------:R-:W-:Y:S05]  /*2b40*/  @P0 BRA `(.L_x_519) ;  /* 0x0000000000500947 */ /* 0x000fea0003800000 */
[----:B0-2---:R-:W-:Y:S01]  /*2b50*/  DSETP.GEU.AND P0, PT, |R2|, |R10|, PT ;  /* 0x4000000a0200722a */ /* 0x005fe20003f0e200 */
        /* <DEDUP_REMOVED lines=19> */
.L_x_519:
[----:B------:R-:W-:Y:S05]  /*2c90*/  BSYNC.RECONVERGENT B1 ;  /* 0x0000000000017941 */ /* 0x000fea0003800200 */
.L_x_518:
[----:B------:R-:W-:Y:S01]  /*2ca0*/  ISETP.NE.AND P0, PT, R7, RZ, PT ;  /* 0x000000ff0700720c */ /* 0x000fe20003f05270 */
[----:B------:R-:W-:-:S12]  /*2cb0*/  BSSY.RECONVERGENT B1, `(.L_x_520) ;  /* 0x000000b000017945 */ /* 0x000fd80003800200 */
[----:B------:R-:W-:Y:S05]  /*2cc0*/  @P0 BRA `(.L_x_521) ;  /* 0x0000000000240947 */ /* 0x000fea0003800000 */
[----:B------:R-:W5:Y:S01]  /*2cd0*/  S2R R6, SR_CgaCtaId ;  /* 0x0000000000067919 */ /* 0x000f620000008800 */
[----:B-1----:R-:W-:Y:S01]  /*2ce0*/  MOV R3, 0x400 ;  /* 0x0000040000037802 */ /* 0x002fe20000000f00 */
[----:B------:R-:W-:Y:S01]  /*2cf0*/  IMAD.MOV.U32 R18, RZ, RZ, R17 ;  /* 0x000000ffff127224 */ /* 0x000fe200078e0011 */
[----:B------:R-:W-:-:S04]  /*2d00*/  SHF.R.U32.HI R2, RZ, 0x1, R5 ;  /* 0x00000001ff027819 */ /* 0x000fc80000011605 */
[----:B------:R-:W-:Y:S02]  /*2d10*/  LOP3.LUT R2, R2, 0x1f0, RZ, 0xc0, !PT ;  /* 0x000001f002027812 */ /* 0x000fe400078ec0ff */
[----:B-----5:R-:W-:-:S05]  /*2d20*/  LEA R3, R6, R3, 0x18 ;  /* 0x0000000306037211 */ /* 0x020fca00078ec0ff */
[----:B------:R-:W-:-:S05]  /*2d30*/  IMAD.IADD R3, R2, 0x1, R3 ;  /* 0x0000000102037824 */ /* 0x000fca00078e0203 */
[----:B------:R1:W-:Y:S04]  /*2d40*/  STS.64 [R3+0x10], R18 ;  /* 0x0000101203007388 */ /* 0x0003e80000000a00 */
[----:B------:R1:W-:Y:S02]  /*2d50*/  STS.64 [R3+0x8], R12 ;  /* 0x0000080c03007388 */ /* 0x0003e40000000a00 */
.L_x_521:
[----:B------:R-:W-:Y:S05]  /*2d60*/  BSYNC.RECONVERGENT B1 ;  /* 0x0000000000017941 */ /* 0x000fea0003800200 */
.L_x_520:
[----:B------:R-:W-:Y:S01]  /*2d70*/  BAR.SYNC.DEFER_BLOCKING 0x0 ;  /* 0x0000000000007b1d */ /* 0x000fe20000010000 */
[----:B------:R-:W-:-:S13]  /*2d80*/  ISETP.NE.AND P1, PT, R5, RZ, PT ;  /* 0x000000ff0500720c */ /* 0x000fda0003f25270 */
[----:B------:R-:W-:Y:S05]  /*2d90*/  @P1 BRA `(.L_x_497) ;  /* 0x0000003800581947 */ /* 0x000fea0003800000 */
[----:B------:R-:W-:Y:S01]  /*2da0*/  ISETP.GE.AND P0, PT, R4, 0x21, PT ;  /* 0x000000210400780c */ /* 0x000fe20003f06270 */
[----:B0-----:R-:W-:Y:S02]  /*2db0*/  IMAD.MOV.U32 R11, RZ, RZ, R17 ;  /* 0x000000ffff0b7224 */ /* 0x001fe400078e0011 */
[----:B-1----:R-:W-:Y:S02]  /*2dc0*/  IMAD.MOV.U32 R14, RZ, RZ, R19 ;  /* 0x000000ffff0e7224 */ /* 0x002fe400078e0013 */
        /* <DEDUP_REMOVED lines=29> */
.L_x_523:
[----:B------:R-:W-:Y:S05]  /*2fa0*/  BSYNC.RECONVERGENT B1 ;  /* 0x0000000000017941 */ /* 0x000fea0003800200 */
.L_x_522:
[----:B------:R-:W-:Y:S01]  /*2fb0*/  ISETP.GE.AND P0, PT, R4, 0x41, PT ;  /* 0x000000410400780c */ /* 0x000fe20003f06270 */
[----:B------:R-:W-:Y:S02]  /*2fc0*/  IMAD.MOV.U32 R5, RZ, RZ, R11 ;  /* 0x000000ffff057224 */ /* 0x000fe400078e000b */
[----:B--2---:R-:W-:Y:S02]  /*2fd0*/  IMAD.MOV.U32 R10, RZ, RZ, R14 ;  /* 0x000000ffff0a7224 */ /* 0x004fe400078e000e */
        /* <DEDUP_REMOVED lines=29> */
.L_x_525:
[----:B------:R-:W-:Y:S05]  /*31b0*/  BSYNC.RECONVERGENT B1 ;  /* 0x0000000000017941 */ /* 0x000fea0003800200 */
.L_x_524:
        /* <DEDUP_REMOVED lines=32> */
.L_x_527:
[----:B------:R-:W-:Y:S05]  /*33c0*/  BSYNC.RECONVERGENT B1 ;  /* 0x0000000000017941 */ /* 0x000fea0003800200 */
.L_x_526:
        /* <DEDUP_REMOVED lines=32> */
.L_x_529:
[----:B------:R-:W-:Y:S05]  /*35d0*/  BSYNC.RECONVERGENT B1 ;  /* 0x0000000000017941 */ /* 0x000fea0003800200 */
.L_x_528:
        /* <DEDUP_REMOVED lines=32> */
.L_x_531:
[----:B------:R-:W-:Y:S05]  /*37e0*/  BSYNC.RECONVERGENT B1 ;  /* 0x0000000000017941 */ /* 0x000fea0003800200 */
.L_x_530:
        /* <DEDUP_REMOVED lines=32> */
.L_x_533:
[----:B------:R-:W-:Y:S05]  /*39f0*/  BSYNC.RECONVERGENT B1 ;  /* 0x0000000000017941 */ /* 0x000fea0003800200 */
.L_x_532:
        /* <DEDUP_REMOVED lines=32> */
.L_x_465:
[----:B------:R-:W0:Y:S01]  /*3c00*/  S2R R4, SR_TID.X ;  /* 0x0000000000047919 */ /* 0x000e220000002100 */
[----:B------:R-:W1:Y:S01]  /*3c10*/  LDCU.128 UR12, c[0x0][0x380] ;  /* 0x00007000ff0c77ac */ /* 0x000e620008000c00 */
[----:B------:R-:W-:Y:S02]  /*3c20*/  SHF.R.S32.HI R5, RZ, 0x1f, R10 ;  /* 0x0000001fff057819 */ /* 0x000fe4000001140a */
[----:B0-----:R-:W-:-:S04]  /*3c30*/  IADD3 R2, P0, PT, R10, R4, RZ ;  /* 0x000000040a027210 */ /* 0x001fc80007f1e0ff */
[----:B-1----:R-:W-:Y:S01]  /*3c40*/  LEA R8, P1, R2, UR12, 0x3 ;  /* 0x0000000c02087c11 */ /* 0x002fe2000f8218ff */
[----:B------:R-:W-:-:S05]  /*3c50*/  IMAD.X R3, RZ, RZ, R5, P0 ;  /* 0x000000ffff037224 */ /* 0x000fca00000e0605 */
[----:B------:R-:W-:-:S05]  /*3c60*/  LEA.HI.X R9, R2, UR13, R3, 0x3, P1 ;  /* 0x0000000d02097c11 */ /* 0x000fca00088f1c03 */
[----:B------:R-:W2:Y:S04]  /*3c70*/  LDG.E.64 R12, desc[UR10][R8.64] ;  /* 0x0000000a080c7981 */ /* 0x000ea8000c1e1b00 */
[----:B------:R-:W2:Y:S04]  /*3c80*/  LDG.E.64 R14, desc[UR10][R8.64+0x800] ;  /* 0x0008000a080e7981 */ /* 0x000ea8000c1e1b00 */
[----:B------:R-:W3:Y:S04]  /*3c90*/  LDG.E.64 R16, desc[UR10][R8.64+0x1000] ;  /* 0x0010000a08107981 */ /* 0x000ee8000c1e1b00 */
[----:B------:R-:W4:Y:S04]  /*3ca0*/  LDG.E.64 R18, desc[UR10][R8.64+0x1800] ;  /* 0x0018000a08127981 */ /* 0x000f28000c1e1b00 */
[----:B------:R0:W5:Y:S01]  /*3cb0*/  LDG.E.64 R2, desc[UR10][R8.64+0x2000] ;  /* 0x0020000a08027981 */ /* 0x000162000c1e1b00 */
[----:B------:R-:W-:Y:S01]  /*3cc0*/  BSSY.RECONVERGENT B1, `(.L_x_534) ;  /* 0x000001f000017945 */ /* 0x000fe20003800200 */
[C---:B0-----:R-:W-:Y:S01]  /*3cd0*/  LOP3.LUT R8, R4.reuse, 0x400, RZ, 0xfc, !PT ;  /* 0x0000040004087812 */ /* 0x041fe200078efcff */
[----:B------:R-:W-:Y:S01]  /*3ce0*/  VIADD R9, R4, 0x200 ;  /* 0x0000020004097836 */ /* 0x000fe20000000000 */
[----:B--2---:R-:W-:-:S06]  /*3cf0*/  DSETP.GEU.AND P0, PT, |R12|, |R14|, PT ;  /* 0x4000000e0c00722a */ /* 0x004fcc0003f0e200 */
[----:B------:R-:W-:Y:S02]  /*3d00*/  FSEL R12, R12, R14, P0 ;  /* 0x0000000e0c0c7208 */ /* 0x000fe40000000000 */
[----:B------:R-:W-:Y:S02]  /*3d10*/  FSEL R13, R13, R15, P0 ;  /* 0x0000000f0d0d7208 */ /* 0x000fe40000000000 */
[----:B------:R-:W-:-:S04]  /*3d20*/  IADD3 R14, P1, PT, R10, UR14, RZ ;  /* 0x0000000e0a0e7c10 */ /* 0x000fc8000ff3e0ff */
[----:B---3--:R-:W-:Y:S01]  /*3d30*/  DSETP.GEU.AND P2, PT, |R12|, |R16|, PT ;  /* 0x400000100c00722a */ /* 0x008fe20003f4e200 */
[----:B------:R-:W-:-:S05]  /*3d40*/  IADD3 R6, P5, PT, R8, R14, RZ ;  /* 0x0000000e08067210 */ /* 0x000fca0007fbe0ff */
[----:B------:R-:W-:Y:S02]  /*3d50*/  FSEL R12, R12, R16, P2 ;  /* 0x000000100c0c7208 */ /* 0x000fe40001000000 */
[----:B------:R-:W-:-:S06]  /*3d60*/  FSEL R13, R13, R17, P2 ;  /* 0x000000110d0d7208 */ /* 0x000fcc0001000000 */
[----:B----4-:R-:W-:-:S06]  /*3d70*/  DSETP.GEU.AND P3, PT, |R12|, |R18|, PT ;  /* 0x400000120c00722a */ /* 0x010fcc0003f6e200 */
[----:B------:R-:W-:Y:S02]  /*3d80*/  FSEL R10, R12, R18, P3 ;  /* 0x000000120c0a7208 */ /* 0x000fe40001800000 */
[----:B------:R-:W-:Y:S02]  /*3d90*/  FSEL R11, R13, R19, P3 ;  /* 0x000000130d0b7208 */ /* 0x000fe40001800000 */
[----:B------:R-:W-:Y:S01]  /*3da0*/  IADD3.X R12, PT, PT, R5, UR15, RZ, P1, !PT ;  /* 0x0000000f050c7c10 */ /* 0x000fe20008ffe4ff */
[C---:B------:R-:W-:Y:S01]  /*3db0*/  VIADD R5, R4.reuse, 0x100 ;  /* 0x0000010004057836 */ /* 0x040fe20000000000 */
[----:B------:R-:W-:Y:S02]  /*3dc0*/  ISETP.LE.AND P1, PT, R7, UR6, PT ;  /* 0x0000000607007c0c */ /* 0x000fe4000bf23270 */
[----:B-----5:R-:W-:Y:S02]  /*3dd0*/  DSETP.GEU.AND P4, PT, |R10|, |R2|, PT ;  /* 0x400000020a00722a */ /* 0x020fe40003f8e200 */
[----:B------:R-:W-:Y:S01]  /*3de0*/  @P2 SEL R9, R4, R5, P0 ;  /* 0x0000000504092207 */ /* 0x000fe20000000000 */
[----:B------:R-:W-:-:S02]  /*3df0*/  IMAD.X R5, RZ, RZ, R12, P5 ;  /* 0x000000ffff057224 */ /* 0x000fc400028e060c */
[----:B------:R-:W-:-:S09]  /*3e00*/  @!P3 VIADD R9, R4, 0x300 ;  /* 0x000003000409b836 */ /* 0x000fd20000000000 */
        /* <DEDUP_REMOVED lines=10> */
.L_x_535:
[----:B------:R-:W-:Y:S05]  /*3eb0*/  BSYNC.RECONVERGENT B1 ;  /* 0x0000000000017941 */ /* 0x000fea0003800200 */
.L_x_534:
        /* <DEDUP_REMOVED lines=12> */
[----:B------:R-:W-:-:S05]  /*3f80*/  IMAD.MOV.U32 R11, RZ, RZ, 0x500 ;  /* 0x00000500ff0b7424 */ /* 0x000fca00078e00ff */
[----:B------:R-:W2:Y:S01]  /*3f90*/  ATOMG.E.ADD.STRONG.GPU PT, R10, desc[UR10][R8.64], R11 ;  /* 0x8000000b080a79a8 */ /* 0x000ea200081ef10a */
[----:B------:R-:W0:Y:S01]  /*3fa0*/  S2UR UR5, SR_CgaCtaId ;  /* 0x00000000000579c3 */ /* 0x000e220000008800 */
[----:B------:R-:W-:Y:S02]  /*3fb0*/  UMOV UR4, 0x400 ;  /* 0x0000040000047882 */ /* 0x000fe40000000000 */
[----:B0-----:R-:W-:Y:S01]  /*3fc0*/  ULEA UR4, UR5, UR4, 0x18 ;  /* 0x0000000405047291 */ /* 0x001fe2000f8ec0ff */
[----:B--2---:R-:W-:-:S08]  /*3fd0*/  VIADD R10, R10, UR6 ;  /* 0x000000060a0a7c36 */ /* 0x004fd00008000000 */
[----:B------:R0:W-:Y:S03]  /*3fe0*/  STS [UR4+0x98], R10 ;  /* 0x0000980aff007988 */ /* 0x0001e60008000804 */
.L_x_538:
[----:B------:R-:W-:Y:S05]  /*3ff0*/  BSYNC.RECONVERGENT B1 ;  /* 0x0000000000017941 */ /* 0x000fea0003800200 */
.L_x_537:
[----:B------:R-:W1:Y:S08]  /*4000*/  S2UR UR5, SR_CgaCtaId ;  /* 0x00000000000579c3 */ /* 0x000e700000008800 */
[----:B------:R-:W-:Y:S06]  /*4010*/  BAR.SYNC.DEFER_BLOCKING 0x0 ;  /* 0x0000000000007b1d */ /* 0x000fec0000010000 */
[----:B------:R-:W-:-:S02]  /*4020*/  UMOV UR4, 0x400 ;  /* 0x0000040000047882 */ /* 0x000fc40000000000 */
[----:B-1----:R-:W-:-:S06]  /*4030*/  ULEA UR4, UR5, UR4, 0x18 ;  /* 0x0000000405047291 */ /* 0x002fcc000f8ec0ff */
[----:B------:R-:W-:-:S05]  /*4040*/  IMAD.U32 R14, RZ, RZ, UR4 ;  /* 0x00000004ff0e7e24 */ /* 0x000fca000f8e00ff */
[----:B------:R-:W0:Y:S02]  /*4050*/  LDS R12, [R14+0x98] ;  /* 0x000098000e0c7984 */ /* 0x000e240000000800 */
[----:B0-----:R-:W-:-:S05]  /*4060*/  VIADD R10, R12, 0x500 ;  /* 0x000005000c0a7836 */ /* 0x001fca0000000000 */
[----:B------:R-:W-:-:S13]  /*4070*/  ISETP.GT.AND P0, PT, R10, R7, PT ;  /* 0x000000070a00720c */ /* 0x000fda0003f04270 */
[----:B------:R-:W-:Y:S05]  /*4080*/  @P0 BRA `(.L_x_539) ;  /* 0x0000000400900947 */ /* 0x000fea0003800000 */
[----:B------:R-:W-:Y:S01]  /*4090*/  BSSY.RECONVERGENT B1, `(.L_x_539) ;  /* 0x0000063000017945 */ /* 0x000fe20003800200 */
[----:B------:R-:W-:Y:S01]  /*40a0*/  IMAD.MOV.U32 R20, RZ, RZ, R2 ;  /* 0x000000ffff147224 */ /* 0x000fe200078e0002 */
[----:B------:R-:W0:Y:S01]  /*40b0*/  LDCU UR7, c[0x0][0x398] ;  /* 0x00007300ff0777ac */ /* 0x000e220008000800 */
[----:B------:R-:W-:Y:S02]  /*40c0*/  IMAD.MOV.U32 R21, RZ, RZ, R3 ;  /* 0x000000ffff157224 */ /* 0x000fe400078e0003 */
[----:B------:R-:W-:Y:S01]  /*40d0*/  IMAD.MOV.U32 R27, RZ, RZ, R6 ;  /* 0x000000ffff1b7224 */ /* 0x000fe200078e0006 */
[----:B------:R-:W1:Y:S01]  /*40e0*/  LDCU.128 UR12, c[0x0][0x380] ;  /* 0x00007000ff0c77ac */ /* 0x000e620008000c00 */
[----:B------:R-:W-:-:S07]  /*40f0*/  IMAD.MOV.U32 R22, RZ, RZ, R5 ;  /* 0x000000ffff167224 */ /* 0x000fce00078e0005 */
.L_x_542:
[----:B------:R-:W-:-:S04]  /*4100*/  IADD3 R28, P0, PT, R4, R12, RZ ;  /* 0x0000000c041c7210 */ /* 0x000fc80007f1e0ff */
[----:B------:R-:W-:Y:S02]  /*4110*/  LEA.HI.X.SX32 R25, R12, RZ, 0x1, P0 ;  /* 0x000000ff0c197211 */ /* 0x000fe400000f0eff */
[----:B-1----:R-:W-:-:S04]  /*4120*/  LEA R6, P0, R28, UR12, 0x3 ;  /* 0x0000000c1c067c11 */ /* 0x002fc8000f8018ff */
[----:B------:R-:W-:-:S05]  /*4130*/  LEA.HI.X R7, R28, UR13, R25, 0x3, P0 ;  /* 0x0000000d1c077c11 */ /* 0x000fca00080f1c19 */
[----:B------:R-:W2:Y:S04]  /*4140*/  LDG.E.64 R18, desc[UR10][R6.64] ;  /* 0x0000000a06127981 */ /* 0x000ea8000c1e1b00 */
[----:B------:R-:W3:Y:S04]  /*4150*/  LDG.E.64 R16, desc[UR10][R6.64+0x800] ;  /* 0x0008000a06107981 */ /* 0x000ee8000c1e1b00 */
[----:B------:R-:W4:Y:S04]  /*4160*/  LDG.E.64 R12, desc[UR10][R6.64+0x1000] ;  /* 0x0010000a060c7981 */ /* 0x000f28000c1e1b00 */
[----:B------:R-:W4:Y:S01]  /*4170*/  LDG.E.64 R10, desc[UR10][R6.64+0x1800] ;  /* 0x0018000a060a7981 */ /* 0x000f22000c1e1b00 */
[----:B------:R-:W-:-:S03]  /*4180*/  IADD3 R28, P0, PT, R28, UR14, RZ ;  /* 0x0000000e1c1c7c10 */ /* 0x000fc6000ff1e0ff */
[----:B------:R1:W5:Y:S01]  /*4190*/  LDG.E.64 R2, desc[UR10][R6.64+0x2000] ;  /* 0x0020000a06027981 */ /* 0x000362000c1e1b00 */
[----:B------:R-:W-:Y:S01]  /*41a0*/  IADD3.X R25, PT, PT, R25, UR15, RZ, P0, !PT ;  /* 0x0000000f19197c10 */ /* 0x000fe200087fe4ff */
[----:B------:R-:W-:Y:S01]  /*41b0*/  BSSY.RECONVERGENT B2, `(.L_x_540) ;  /* 0x0000038000027945 */ /* 0x000fe20003800200 */
[----:B------:R-:W-:Y:S01]  /*41c0*/  BAR.SYNC.DEFER_BLOCKING 0x0 ;  /* 0x0000000000007b1d */ /* 0x000fe20000010000 */
[C---:B------:R-:W-:Y:S02]  /*41d0*/  IADD3 R24, P4, PT, R28.reuse, 0x200, RZ ;  /* 0x000002001c187810 */ /* 0x040fe40007f9e0ff */
[C---:B------:R-:W-:Y:S02]  /*41e0*/  IADD3 R15, P5, PT, R28.reuse, 0x300, RZ ;  /* 0x000003001c0f7810 */ /* 0x040fe40007fbe0ff */
[C---:B------:R-:W-:Y:S02]  /*41f0*/  IADD3 R23, P3, PT, R28.reuse, 0x100, RZ ;  /* 0x000001001c177810 */ /* 0x040fe40007f7e0ff */
[----:B-1----:R-:W-:-:S02]  /*4200*/  IADD3 R6, P6, PT, R28, 0x400, RZ ;  /* 0x000004001c067810 */ /* 0x002fc40007fde0ff */
[----:B------:R-:W-:Y:S01]  /*4210*/  IADD3.X R26, PT, PT, RZ, R25, RZ, P3, !PT ;  /* 0x00000019ff1a7210 */ /* 0x000fe20001ffe4ff */
[----:B--2---:R-:W-:-:S14]  /*4220*/  DSETP.GEU.AND P2, PT, |R20|, |R18|, PT ;  /* 0x400000121400722a */ /* 0x004fdc0003f4e200 */
[----:B------:R-:W-:-:S04]  /*4230*/  @P2 ISETP.GE.U32.AND P0, PT, R27, R28, PT ;  /* 0x0000001c1b00220c */ /* 0x000fc80003f06070 */
[----:B------:R-:W-:-:S13]  /*4240*/  @P2 ISETP.GE.AND.EX P0, PT, R22, R25, PT, P0 ;  /* 0x000000191600220c */ /* 0x000fda0003f06300 */
[----:B------:R-:W-:-:S06]  /*4250*/  @P2 DSETP.LT.OR P0, PT, |R18|, |R20|, !P0 ;  /* 0x400000141200222a */ /* 0x000fcc0004701600 */
[----:B------:R-:W-:Y:S02]  /*4260*/  @P2 FSEL R5, R20, R18, P0 ;  /* 0x0000001214052208 */ /* 0x000fe40000000000 */
[----:B------:R-:W-:Y:S01]  /*4270*/  @P2 FSEL R20, R21, R19, P0 ;  /* 0x0000001315142208 */ /* 0x000fe20000000000 */
[----:B------:R-:W-:Y:S01]  /*4280*/  IMAD.X R21, RZ, RZ, R25, P4 ;  /* 0x000000ffff157224 */ /* 0x000fe200020e0619 */
[----:B------:R-:W-:Y:S01]  /*4290*/  @P2 SEL R28, R27, R28, P0 ;  /* 0x0000001c1b1c2207 */ /* 0x000fe20000000000 */
[----:B------:R-:W-:Y:S02]  /*42a0*/  @P2 IMAD.MOV.U32 R18, RZ, RZ, R5 ;  /* 0x000000ffff122224 */ /* 0x000fe400078e0005 */
[----:B------:R-:W-:Y:S02]  /*42b0*/  @P2 IMAD.MOV.U32 R19, RZ, RZ, R20 ;  /* 0x000000ffff132224 */ /* 0x000fe400078e0014 */
[--C-:B------:R-:W-:Y:S02]  /*42c0*/  IMAD.X R20, RZ, RZ, R25.reuse, P5 ;  /* 0x000000ffff147224 */ /* 0x100fe400028e0619 */
[----:B------:R-:W-:Y:S01]  /*42d0*/  IMAD.X R5, RZ, RZ, R25, P6 ;  /* 0x000000ffff057224 */ /* 0x000fe200030e0619 */
[----:B------:R-:W-:Y:S01]  /*42e0*/  @P2 SEL R25, R22, R25, P0 ;  /* 0x0000001916192207 */ /* 0x000fe20000000000 */
        /* <DEDUP_REMOVED lines=20> */
[----:B------:R-:W-:-:S05]  /*4430*/  ISETP.NE.AND P2, PT, R4, RZ, PT ;  /* 0x000000ff0400720c */ /* 0x000fca0003f45270 */
[----:B------:R-:W-:-:S14]  /*4440*/  DSETP.GEU.AND P1, PT, |R12|, |R10|, PT ;  /* 0x4000000a0c00722a */ /* 0x000fdc0003f2e200 */
[----:B------:R-:W-:-:S04]  /*4450*/  @P1 ISETP.GE.U32.AND P0, PT, R24, R15, PT ;  /* 0x0000000f1800120c */ /* 0x000fc80003f06070 */
[----:B------:R-:W-:-:S13]  /*4460*/  @P1 ISETP.GE.AND.EX P0, PT, R21, R20, PT, P0 ;  /* 0x000000141500120c */ /* 0x000fda0003f06300 */
[----:B------:R-:W-:-:S06]  /*4470*/  @P1 DSETP.LT.OR P0, PT, |R10|, |R12|, !P0 ;  /* 0x4000000c0a00122a */ /* 0x000fcc0004701600 */
[----:B------:R-:W-:Y:S02]  /*4480*/  @P1 FSEL R16, R12, R10, P0 ;  /* 0x0000000a0c101208 */ /* 0x000fe40000000000 */
[----:B------:R-:W-:Y:S01]  /*4490*/  @P1 FSEL R13, R13, R11, P0 ;  /* 0x0000000b0d0d1208 */ /* 0x000fe20000000000 */
[----:B------:R-:W-:Y:S06]  /*44a0*/  @P2 BRA `(.L_x_541) ;  /* 0x0000000000202947 */ /* 0x000fec0003800000 */
[----:B------:R-:W-:-:S05]  /*44b0*/  IMAD.MOV.U32 R17, RZ, RZ, 0x500 ;  /* 0x00000500ff117424 */ /* 0x000fca00078e00ff */
[----:B------:R-:W2:Y:S01]  /*44c0*/  ATOMG.E.ADD.STRONG.GPU PT, R7, desc[UR10][R8.64], R17 ;  /* 0x80000011080779a8 */ /* 0x000ea200081ef10a */
[----:B------:R-:W1:Y:S01]  /*44d0*/  S2UR UR5, SR_CgaCtaId ;  /* 0x00000000000579c3 */ /* 0x000e620000008800 */
[----:B------:R-:W-:Y:S02]  /*44e0*/  UMOV UR4, 0x400 ;  /* 0x0000040000047882 */ /* 0x000fe40000000000 */
[----:B-1----:R-:W-:-:S06]  /*44f0*/  ULEA UR4, UR5, UR4, 0x18 ;  /* 0x0000000405047291 */ /* 0x002fcc000f8ec0ff */
[----:B------:R-:W-:Y:S02]  /*4500*/  IMAD.U32 R14, RZ, RZ, UR4 ;  /* 0x00000004ff0e7e24 */ /* 0x000fe4000f8e00ff */
[----:B--2---:R-:W-:-:S05]  /*4510*/  VIADD R7, R7, UR6 ;  /* 0x0000000607077c36 */ /* 0x004fca0008000000 */
[----:B------:R1:W-:Y:S02]  /*4520*/  STS [R14+0x98], R7 ;  /* 0x000098070e007388 */ /* 0x0003e40000000800 */
.L_x_541:
[----:B0-----:R-:W-:Y:S05]  /*4530*/  BSYNC.RECONVERGENT B2 ;  /* 0x0000000000027941 */ /* 0x001fea0003800200 */
.L_x_540:
[----:B------:R-:W-:Y:S01]  /*4540*/  BAR.SYNC.DEFER_BLOCKING 0x0 ;  /* 0x0000000000007b1d */ /* 0x000fe20000010000 */
[----:B------:R-:W-:Y:S01]  /*4550*/  @P1 IMAD.MOV.U32 R10, RZ, RZ, R16 ;  /* 0x000000ffff0a1224 */ /* 0x000fe200078e0010 */
[----:B------:R-:W-:Y:S01]  /*4560*/  @P1 SEL R15, R24, R15, P0 ;  /* 0x0000000f180f1207 */ /* 0x000fe20000000000 */
[----:B------:R-:W-:Y:S01]  /*4570*/  @P1 IMAD.MOV.U32 R11, RZ, RZ, R13 ;  /* 0x000000ffff0b1224 */ /* 0x000fe200078e000d */
[----:B------:R-:W-:Y:S01]  /*4580*/  @P1 SEL R20, R21, R20, P0 ;  /* 0x0000001415141207 */ /* 0x000fe20000000000 */
[----:B-1----:R-:W-:-:S04]  /*4590*/  IMAD.U32 R7, RZ, RZ, UR7 ;  /* 0x00000007ff077e24 */ /* 0x002fc8000f8e00ff */
[----:B-----5:R-:W-:-:S14]  /*45a0*/  DSETP.GEU.AND P2, PT, |R10|, |R2|, PT ;  /* 0x400000020a00722a */ /* 0x020fdc0003f4e200 */
[----:B------:R-:W-:Y:S01]  /*45b0*/  @P2 ISETP.GE.U32.AND P0, PT, R15, R6, PT ;  /* 0x000000060f00220c */ /* 0x000fe20003f06070 */
[----:B------:R-:W0:Y:S03]  /*45c0*/  LDS R12, [R14+0x98] ;  /* 0x000098000e0c7984 */ /* 0x000e260000000800 */
        /* <DEDUP_REMOVED lines=9> */
[----:B------:R-:W-:-:S02]  /*4660*/  IMAD.MOV.U32 R22, RZ, RZ, R5 ;  /* 0x000000ffff167224 */ /* 0x000fc400078e0005 */
[----:B------:R-:W-:Y:S02]  /*4670*/  IMAD.MOV.U32 R20, RZ, RZ, R2 ;  /* 0x000000ffff147224 */ /* 0x000fe400078e0002 */
[----:B------:R-:W-:Y:S02]  /*4680*/  IMAD.MOV.U32 R21, RZ, RZ, R3 ;  /* 0x000000ffff157224 */ /* 0x000fe400078e0003 */
[----:B0-----:R-:W-:-:S05]  /*4690*/  VIADD R10, R12, 0x500 ;  /* 0x000005000c0a7836 */ /* 0x001fca0000000000 */
[----:B------:R-:W-:-:S13]  /*46a0*/  ISETP.GT.AND P0, PT, R10, R7, PT ;  /* 0x000000070a00720c */ /* 0x000fda0003f04270 */
[----:B------:R-:W-:Y:S05]  /*46b0*/  @!P0 BRA `(.L_x_542) ;  /* 0xfffffff800908947 */ /* 0x000fea000383ffff */
[----:B------:R-:W-:Y:S05]  /*46c0*/  BSYNC.RECONVERGENT B1 ;  /* 0x0000000000017941 */ /* 0x000fea0003800200 */
.L_x_539:
[----:B------:R-:W-:Y:S01]  /*46d0*/  ISETP.GE.AND P0, PT, R12, R7, PT ;  /* 0x000000070c00720c */ /* 0x000fe20003f06270 */
[----:B------:R-:W0:Y:S01]  /*46e0*/  LDCU.64 UR6, c[0x0][0x388] ;  /* 0x00007100ff0677ac */ /* 0x000e220008000a00 */
[----:B------:R-:W-:Y:S01]  /*46f0*/  BSSY.RECONVERGENT B1, `(.L_x_536) ;  /* 0x00000ac000017945 */ /* 0x000fe20003800200 */
[----:B------:R-:W1:Y:S10]  /*4700*/  LDCU.64 UR4, c[0x0][0x388] ;  /* 0x00007100ff0477ac */ /* 0x000e740008000a00 */
[----:B------:R-:W-:Y:S05]  /*4710*/  @P0 BRA `(.L_x_543) ;  /* 0x0000000800a40947 */ /* 0x000fea0003800000 */
[----:B------:R-:W-:-:S05]  /*4720*/  IMAD.IADD R9, R7, 0x1, -R12 ;  /* 0x0000000107097824 */ /* 0x000fca00078e0a0c */
[----:B------:R-:W-:-:S13]  /*4730*/  ISETP.GE.AND P0, PT, R4, R9, PT ;  /* 0x000000090400720c */ /* 0x000fda0003f06270 */
[----:B------:R-:W-:Y:S05]  /*4740*/  @P0 BRA `(.L_x_543) ;  /* 0x0000000800980947 */ /* 0x000fea0003800000 */
[----:B------:R-:W-:Y:S01]  /*4750*/  LOP3.LUT R8, RZ, R4, RZ, 0x33, !PT ;  /* 0x00000004ff087212 */ /* 0x000fe200078e33ff */
[----:B------:R-:W-:Y:S03]  /*4760*/  BSSY.RECONVERGENT B2, `(.L_x_544) ;  /* 0x000002f000027945 */ /* 0x000fe60003800200 */
[----:B------:R-:W-:Y:S01]  /*4770*/  IADD3 R18, PT, PT, -R12, R7, R8 ;  /* 0x000000070c127210 */ /* 0x000fe20007ffe108 */
[----:B------:R-:W-:-:S03]  /*4780*/  IMAD.MOV.U32 R8, RZ, RZ, R4 ;  /* 0x000000ffff087224 */ /* 0x000fc600078e0004 */
[----:B------:R-:W-:-:S04]  /*4790*/  LOP3.LUT R7, R18, 0x300, RZ, 0xc0, !PT ;  /* 0x0000030012077812 */ /* 0x000fc800078ec0ff */
[----:B------:R-:W-:-:S13]  /*47a0*/  ISETP.NE.AND P0, PT, R7, 0x300, PT ;  /* 0x000003000700780c */ /* 0x000fda0003f05270 */
[----:B------:R-:W-:Y:S05]  /*47b0*/  @!P0 BRA `(.L_x_545) ;  /* 0x0000000000a48947 */ /* 0x000fea0003800000 */
[----:B------:R-:W2:Y:S01]  /*47c0*/  LDC.64 R10, c[0x0][0x380] ;  /* 0x0000e000ff0a7b82 */ /* 0x000ea20000000a00 */
[----:B------:R-:W-:Y:S01]  /*47d0*/  LEA.HI R7, R18, 0x1, RZ, 0x18 ;  /* 0x0000000112077811 */ /* 0x000fe200078fc0ff */
[----:B------:R-:W-:Y:S02]  /*47e0*/  IMAD.IADD R13, R4, 0x1, R12 ;  /* 0x00000001040d7824 */ /* 0x000fe400078e020c */
[----:B------:R-:W-:Y:S01]  /*47f0*/  IMAD.MOV.U32 R8, RZ, RZ, R4 ;  /* 0x000000ffff087224 */ /* 0x000fe200078e0004 */
[----:B------:R-:W-:-:S05]  /*4800*/  LOP3.LUT R7, R7, 0x3, RZ, 0xc0, !PT ;  /* 0x0000000307077812 */ /* 0x000fca00078ec0ff */
[----:B------:R-:W-:-:S07]  /*4810*/  IMAD.MOV R7, RZ, RZ, -R7 ;  /* 0x000000ffff077224 */ /* 0x000fce00078e0a07 */
.L_x_548:
[----:B--2---:R-:W-:-:S06]  /*4820*/  IMAD.WIDE R14, R13, 0x8, R10 ;  /* 0x000000080d0e7825 */ /* 0x004fcc00078e020a */
[----:B------:R-:W2:Y:S01]  /*4830*/  LDG.E.64 R14, desc[UR10][R14.64] ;  /* 0x0000000a0e0e7981 */ /* 0x000ea2000c1e1b00 */
[----:B-1----:R-:W-:Y:S01]  /*4840*/  IADD3 R22, P1, PT, R13, UR4, RZ ;  /* 0x000000040d167c10 */ /* 0x002fe2000ff3e0ff */
[----:B------:R-:W-:Y:S01]  /*4850*/  VIADD R7, R7, 0x1 ;  /* 0x0000000107077836 */ /* 0x000fe20000000000 */
[----:B------:R-:W-:Y:S01]  /*4860*/  BSSY.RECONVERGENT B3, `(.L_x_546) ;  /* 0x000001b000037945 */ /* 0x000fe20003800200 */
[----:B------:R-:W-:Y:S01]  /*4870*/  IMAD.MOV.U32 R19, RZ, RZ, R6 ;  /* 0x000000ffff137224 */ /* 0x000fe200078e0006 */
[----:B------:R-:W-:Y:S01]  /*4880*/  LEA.HI.X.SX32 R21, R13, UR5, 0x1, P1 ;  /* 0x000000050d157c11 */ /* 0x000fe200088f0eff */
[----:B------:R-:W-:Y:S01]  /*4890*/  IMAD.MOV.U32 R20, RZ, RZ, R5 ;  /* 0x000000ffff147224 */ /* 0x000fe200078e0005 */
[----:B------:R-:W-:Y:S01]  /*48a0*/  MOV R16, R2 ;  /* 0x0000000200107202 */ /* 0x000fe20000000f00 */
[----:B------:R-:W-:Y:S01]  /*48b0*/  IMAD.MOV.U32 R17, RZ, RZ, R3 ;  /* 0x000000ffff117224 */ /* 0x000fe200078e0003 */
[----:B------:R-:W-:Y:S01]  /*48c0*/  ISETP.NE.AND P2, PT, R7, RZ, PT ;  /* 0x000000ff0700720c */ /* 0x000fe20003f45270 */
        /* <DEDUP_REMOVED lines=20> */
.L_x_547:
[----:B0-----:R-:W-:Y:S05]  /*4a10*/  BSYNC.RECONVERGENT B3 ;  /* 0x0000000000037941 */ /* 0x001fea0003800200 */
.L_x_546:
[----:B------:R-:W-:Y:S02]  /*4a20*/  VIADD R8, R8, 0x100 ;  /* 0x0000010008087836 */ /* 0x000fe40000000000 */
[----:B------:R-:W-:Y:S01]  /*4a30*/  VIADD R13, R13, 0x100 ;  /* 0x000001000d0d7836 */ /* 0x000fe20000000000 */
[----:B------:R-:W-:Y:S06]  /*4a40*/  @P2 BRA `(.L_x_548) ;  /* 0xfffffffc00742947 */ /* 0x000fec000383ffff */
.L_x_545:
[----:B01----:R-:W-:Y:S05]  /*4a50*/  BSYNC.RECONVERGENT B2 ;  /* 0x0000000000027941 */ /* 0x003fea0003800200 */
.L_x_544:
        /* <DEDUP_REMOVED lines=9> */
.L_x_557:
[----:B------:R-:W-:-:S05]  /*4af0*/  IMAD.WIDE R22, R7, 0x8, R10 ;  /* 0x0000000807167825 */ /* 0x000fca00078e020a */
[----:B------:R-:W2:Y:S04]  /*4b00*/  LDG.E.64 R20, desc[UR10][R22.64+-0x1000] ;  /* 0xfff0000a16147981 */ /* 0x000ea8000c1e1b00 */
[----:B------:R0:W5:Y:S04]  /*4b10*/  LDG.E.64 R16, desc[UR10][R22.64+-0x800] ;  /* 0xfff8000a16107981 */ /* 0x000168000c1e1b00 */
[----:B------:R0:W5:Y:S04]  /*4b20*/  LDG.E.64 R14, desc[UR10][R22.64] ;  /* 0x0000000a160e7981 */ /* 0x000168000c1e1b00 */
[----:B------:R0:W5:Y:S01]  /*4b30*/  LDG.E.64 R12, desc[UR10][R22.64+0x800] ;  /* 0x0008000a160c7981 */ /* 0x000162000c1e1b00 */
[C---:B------:R-:W-:Y:S01]  /*4b40*/  IADD3 R29, P1, PT, R7.reuse, UR6, RZ ;  /* 0x00000006071d7c10 */ /* 0x040fe2000ff3e0ff */
[----:B------:R-:W-:Y:S03]  /*4b50*/  BSSY.RECONVERGENT B2, `(.L_x_549) ;  /* 0x0000016000027945 */ /* 0x000fe60003800200 */
[----:B------:R-:W-:Y:S01]  /*4b60*/  LEA.HI.X.SX32 R30, R7, UR7, 0x1, P1 ;  /* 0x00000007071e7c11 */ /* 0x000fe200088f0eff */
        /* <DEDUP_REMOVED lines=20> */
.L_x_550:
[----:B------:R-:W-:Y:S05]  /*4cb0*/  BSYNC.RECONVERGENT B2 ;  /* 0x0000000000027941 */ /* 0x000fea0003800200 */
.L_x_549:
        /* <DEDUP_REMOVED lines=23> */
.L_x_552:
[----:B------:R-:W-:Y:S05]  /*4e30*/  BSYNC.RECONVERGENT B2 ;  /* 0x0000000000027941 */ /* 0x000fea0003800200 */
.L_x_551:
        /* <DEDUP_REMOVED lines=24> */
.L_x_554:
[----:B------:R-:W-:Y:S05]  /*4fc0*/  BSYNC.RECONVERGENT B2 ;  /* 0x0000000000027941 */ /* 0x000fea0003800200 */
.L_x_553:
        /* <DEDUP_REMOVED lines=22> */
.L_x_556:
[----:B------:R-:W-:Y:S05]  /*5130*/  BSYNC.RECONVERGENT B2 ;  /* 0x0000000000027941 */ /* 0x000fea0003800200 */
.L_x_555:
[----:B------:R-:W-:Y:S02]  /*5140*/  VIADD R8, R8, 0x400 ;  /* 0x0000040008087836 */ /* 0x000fe40000000000 */
[----:B------:R-:W-:Y:S02]  /*5150*/  VIADD R27, R27, 0x400 ;  /* 0x000004001b1b7836 */ /* 0x000fe40000000000 */
[----:B------:R-:W-:Y:S01]  /*5160*/  VIADD R26, R26, 0x400 ;  /* 0x000004001a1a7836 */ /* 0x000fe20000000000 */
[----:B------:R-:W-:Y:S01]  /*5170*/  ISETP.GE.AND P0, PT, R8, R9, PT ;  /* 0x000000090800720c */ /* 0x000fe20003f06270 */
[----:B------:R-:W-:Y:S02]  /*5180*/  VIADD R25, R25, 0x400 ;  /* 0x0000040019197836 */ /* 0x000fe40000000000 */
[----:B------:R-:W-:-:S10]  /*5190*/  VIADD R7, R7, 0x400 ;  /* 0x0000040007077836 */ /* 0x000fd40000000000 */
[----:B------:R-:W-:Y:S05]  /*51a0*/  @!P0 BRA `(.L_x_557) ;  /* 0xfffffff800508947 */ /* 0x000fea000383ffff */
.L_x_543:
[----:B01----:R-:W-:Y:S05]  /*51b0*/  BSYNC.RECONVERGENT B1 ;  /* 0x0000000000017941 */ /* 0x003fea0003800200 */
.L_x_536:
        /* <DEDUP_REMOVED lines=13> */
[----:B------:R-:W-:Y:S01]  /*5290*/  MOV R12, R7 ;  /* 0x00000007000c7202 */ /* 0x000fe20000000f00 */
[----:B------:R-:W-:Y:S02]  /*52a0*/  IMAD.MOV.U32 R13, RZ, RZ, R16 ;  /* 0x000000ffff0d7224 */ /* 0x000fe400078e0010 */
        /* <DEDUP_REMOVED lines=17> */
.L_x_559:
[----:B------:R-:W-:Y:S05]  /*53c0*/  BSYNC.RECONVERGENT B1 ;  /* 0x0000000000017941 */ /* 0x000fea0003800200 */
.L_x_558:
        /* <DEDUP_REMOVED lines=31> */
.L_x_561:
[----:B------:R-:W-:Y:S05]  /*55c0*/  BSYNC.RECONVERGENT B1 ;  /* 0x0000000000017941 */ /* 0x000fea0003800200 */
.L_x_560:
[----:B------:R-:W-:Y:S01]  /*55d0*/  ISETP.GT.AND P0, PT, R14, 0x1b, PT ;  /* 0x0000001b0e00780c */ /* 0x000fe20003f04270 */
[----:B0-----:R0:W0:Y:S01]  /*55e0*/  SHFL.DOWN PT, R8, R2, 0x4, 0x1f ;  /* 0x08801f0002087f89 */ /* 0x00102200000e0000 */
[----:B------:R-:W-:Y:S01]  /*55f0*/  BSSY.RECONVERGENT B1, `(.L_x_562) ;  /* 0x000001d000017945 */ /* 0x000fe20003800200 */
[----:B---3--:R-:W-:Y:S02]  /*5600*/  IMAD.MOV.U32 R11, RZ, RZ, R5 ;  /* 0x000000ffff0b7224 */ /* 0x008fe400078e0005 */
[----:B------:R3:W0:Y:S01]  /*5610*/  SHFL.DOWN PT, R9, R3, 0x4, 0x1f ;  /* 0x08801f0003097f89 */ /* 0x00062200000e0000 */
[----:B------:R-:W-:Y:S02]  /*5620*/  IMAD.MOV.U32 R12, RZ, RZ, R10 ;  /* 0x000000ffff0c7224 */ /* 0x000fe400078e000a */
[----:B-1----:R-:W-:Y:S01]  /*5630*/  IMAD.MOV.U32 R6, RZ, RZ, R2 ;  /* 0x000000ffff067224 */ /* 0x002fe200078e0002 */
[----:B----4-:R3:W1:Y:S01]  /*5640*/  SHFL.DOWN PT, R16, R5, 0x4, 0x1f ;  /* 0x08801f0005107f89 */ /* 0x01066200000e0000 */
[----:B--2---:R-:W-:-:S03]  /*5650*/  IMAD.MOV.U32 R7, RZ, RZ, R3 ;  /* 0x000000ffff077224 */ /* 0x004fc600078e0003 */
[----:B------:R3:W2:Y:S01]  /*5660*/  SHFL.DOWN PT, R13, R10, 0x4, 0x1f ;  /* 0x08801f000a0d7f89 */ /* 0x0006a200000e0000 */
[----:B------:R-:W-:Y:S05]  /*5670*/  @P0 BRA `(.L_x_563) ;  /* 0x0000000000500947 */ /* 0x000fea0003800000 */
[----:B0-----:R-:W-:Y:S01]  /*5680*/  DSETP.GEU.AND P0, PT, |R2|, |R8|, PT ;  /* 0x400000080200722a */ /* 0x001fe20003f0e200 */
[----:B-1----:R-:W-:Y:S02]  /*5690*/  IMAD.MOV.U32 R11, RZ, RZ, R16 ;  /* 0x000000ffff0b7224 */ /* 0x002fe400078e0010 */
[----:B--2---:R-:W-:Y:S02]  /*56a0*/  IMAD.MOV.U32 R12, RZ, RZ, R13 ;  /* 0x000000ffff0c7224 */ /* 0x004fe400078e000d */
        /* <DEDUP_REMOVED lines=17> */
.L_x_563:
[----:B------:R-:W-:Y:S05]  /*57c0*/  BSYNC.RECONVERGENT B1 ;  /* 0x0000000000017941 */ /* 0x000fea0003800200 */
.L_x_562:
[----:B------:R-:W-:Y:S01]  /*57d0*/  ISETP.GT.AND P0, PT, R14, 0x17, PT ;  /* 0x000000170e00780c */ /* 0x000fe20003f04270 */
[----:B0-----:R0:W4:Y:S01]  /*57e0*/  SHFL.DOWN PT, R8, R6, 0x8, 0x1f ;  /* 0x09001f0006087f89 */ /* 0x00112200000e0000 */
[----:B------:R-:W-:Y:S01]  /*57f0*/  BSSY.RECONVERGENT B1, `(.L_x_564) ;  /* 0x000001d000017945 */ /* 0x000fe20003800200 */
[----:B---3--:R-:W-:Y:S02]  /*5800*/  IMAD.MOV.U32 R5, RZ, RZ, R11 ;  /* 0x000000ffff057224 */ /* 0x008fe400078e000b */
[----:B------:R0:W3:Y:S01]  /*5810*/  SHFL.DOWN PT, R9, R7, 0x8, 0x1f ;  /* 0x09001f0007097f89 */ /* 0x0000e200000e0000 */
[----:B------:R-:W-:Y:S02]  /*5820*/  IMAD.MOV.U32 R10, RZ, RZ, R12 ;  /* 0x000000ffff0a7224 */ /* 0x000fe400078e000c */
[----:B------:R-:W-:Y:S01]  /*5830*/  IMAD.MOV.U32 R2, RZ, RZ, R6 ;  /* 0x000000ffff027224 */ /* 0x000fe200078e0006 */
[----:B-1----:R0:W1:Y:S01]  /*5840*/  SHFL.DOWN PT, R16, R11, 0x8, 0x1f ;  /* 0x09001f000b107f89 */ /* 0x00206200000e0000 */
[----:B------:R-:W-:-:S03]  /*5850*/  IMAD.MOV.U32 R3, RZ, RZ, R7 ;  /* 0x000000ffff037224 */ /* 0x000fc600078e0007 */
[----:B--2---:R0:W2:Y:S01]  /*5860*/  SHFL.DOWN PT, R13, R12, 0x8, 0x1f ;  /* 0x09001f000c0d7f89 */ /* 0x0040a200000e0000 */
[----:B------:R-:W-:Y:S05]  /*5870*/  @P0 BRA `(.L_x_565) ;  /* 0x0000000000500947 */ /* 0x000fea0003800000 */
[----:B---34-:R-:W-:Y:S01]  /*5880*/  DSETP.GEU.AND P0, PT, |R6|, |R8|, PT ;  /* 0x400000080600722a */ /* 0x018fe20003f0e200 */
[----:B-1----:R-:W-:Y:S02]  /*5890*/  IMAD.MOV.U32 R5, RZ, RZ, R16 ;  /* 0x000000ffff057224 */ /* 0x002fe400078e0010 */
        /* <DEDUP_REMOVED lines=18> */
.L_x_565:
[----:B------:R-:W-:Y:S05]  /*59c0*/  BSYNC.RECONVERGENT B1 ;  /* 0x0000000000017941 */ /* 0x000fea0003800200 */
.L_x_564:
[----:B------:R-:W-:Y:S01]  /*59d0*/  ISETP.GT.AND P0, PT, R14, 0xf, PT ;  /* 0x0000000f0e00780c */ /* 0x000fe20003f04270 */
[----:B0-----:R0:W0:Y:S01]  /*59e0*/  SHFL.DOWN PT, R6, R2, 0x10, 0x1f ;  /* 0x0a001f0002067f89 */ /* 0x00102200000e0000 */
[----:B------:R-:W-:Y:S01]  /*59f0*/  BSSY.RECONVERGENT B1, `(.L_x_566) ;  /* 0x000001d000017945 */ /* 0x000fe20003800200 */
[----:B------:R-:W-:Y:S02]  /*5a00*/  IMAD.MOV.U32 R17, RZ, RZ, R5 ;  /* 0x000000ffff117224 */ /* 0x000fe400078e0005 */
[----:B------:R0:W0:Y:S01]  /*5a10*/  SHFL.DOWN PT, R7, R3, 0x10, 0x1f ;  /* 0x0a001f0003077f89 */ /* 0x00002200000e0000 */
[----:B------:R-:W-:Y:S02]  /*5a20*/  IMAD.MOV.U32 R19, RZ, RZ, R10 ;  /* 0x000000ffff137224 */ /* 0x000fe400078e000a */
[----:B------:R-:W-:Y:S01]  /*5a30*/  IMAD.MOV.U32 R12, RZ, RZ, R2 ;  /* 0x000000ffff0c7224 */ /* 0x000fe200078e0002 */
[----:B----4-:R4:W0:Y:S01]  /*5a40*/  SHFL.DOWN PT, R8, R5, 0x10, 0x1f ;  /* 0x0a001f0005087f89 */ /* 0x01082200000e0000 */
[----:B--2---:R-:W-:-:S03]  /*5a50*/  IMAD.MOV.U32 R13, RZ, RZ, R3 ;  /* 0x000000ffff0d7224 */ /* 0x004fc600078e0003 */
[----:B---3--:R4:W2:Y:S01]  /*5a60*/  SHFL.DOWN PT, R9, R10, 0x10, 0x1f ;  /* 0x0a001f000a097f89 */ /* 0x0088a200000e0000 */
[----:B------:R-:W-:Y:S05]  /*5a70*/  @P0 BRA `(.L_x_567) ;  /* 0x0000000000500947 */ /* 0x000fea0003800000 */
[----:B0-----:R-:W-:Y:S01]  /*5a80*/  DSETP.GEU.AND P0, PT, |R2|, |R6|, PT ;  /* 0x400000060200722a */ /* 0x001fe20003f0e200 */
[----:B------:R-:W-:Y:S02]  /*5a90*/  IMAD.MOV.U32 R17, RZ, RZ, R8 ;  /* 0x000000ffff117224 */ /* 0x000fe400078e0008 */
        /* <DEDUP_REMOVED lines=18> */
.L_x_567:
[----:B------:R-:W-:Y:S05]  /*5bc0*/  BSYNC.RECONVERGENT B1 ;  /* 0x0000000000017941 */ /* 0x000fea0003800200 */
.L_x_566:
[----:B------:R-:W-:Y:S01]  /*5bd0*/  ISETP.NE.AND P0, PT, R14, RZ, PT ;  /* 0x000000ff0e00720c */ /* 0x000fe20003f05270 */
[----:B------:R-:W-:-:S12]  /*5be0*/  BSSY.RECONVERGENT B1, `(.L_x_568) ;  /* 0x000000b000017945 */ /* 0x000fd80003800200 */
[----:B------:R-:W-:Y:S05]  /*5bf0*/  @P0 BRA `(.L_x_569) ;  /* 0x0000000000240947 */ /* 0x000fea0003800000 */
[----:B0-----:R-:W0:Y:S01]  /*5c00*/  S2R R6, SR_CgaCtaId ;  /* 0x0000000000067919 */ /* 0x001e220000008800 */
[----:B------:R-:W-:Y:S01]  /*5c10*/  MOV R3, 0x400 ;  /* 0x0000040000037802 */ /* 0x000fe20000000f00 */
[----:B------:R-:W-:Y:S01]  /*5c20*/  IMAD.MOV.U32 R18, RZ, RZ, R17 ;  /* 0x000000ffff127224 */ /* 0x000fe200078e0011 */
[----:B------:R-:W-:-:S04]  /*5c30*/  SHF.R.U32.HI R2, RZ, 0x1, R4 ;  /* 0x00000001ff027819 */ /* 0x000fc80000011604 */
[----:B------:R-:W-:Y:S02]  /*5c40*/  LOP3.LUT R2, R2, 0x1f0, RZ, 0xc0, !PT ;  /* 0x000001f002027812 */ /* 0x000fe400078ec0ff */
[----:B0-----:R-:W-:-:S05]  /*5c50*/  LEA R3, R6, R3, 0x18 ;  /* 0x0000000306037211 */ /* 0x001fca00078ec0ff */
[----:B------:R-:W-:-:S05]  /*5c60*/  IMAD.IADD R3, R2, 0x1, R3 ;  /* 0x0000000102037824 */ /* 0x000fca00078e0203 */
[----:B------:R3:W-:Y:S04]  /*5c70*/  STS.64 [R3+0x10], R18 ;  /* 0x0000101203007388 */ /* 0x0007e80000000a00 */
[----:B------:R3:W-:Y:S02]  /*5c80*/  STS.64 [R3+0x8], R12 ;  /* 0x0000080c03007388 */ /* 0x0007e40000000a00 */
.L_x_569:
[----:B------:R-:W-:Y:S05]  /*5c90*/  BSYNC.RECONVERGENT B1 ;  /* 0x0000000000017941 */ /* 0x000fea0003800200 */
.L_x_568:
[----:B------:R-:W-:Y:S01]  /*5ca0*/  BAR.SYNC.DEFER_BLOCKING 0x0 ;  /* 0x0000000000007b1d */ /* 0x000fe20000010000 */
[----:B------:R-:W-:-:S13]  /*5cb0*/  ISETP.NE.AND P1, PT, R4, RZ, PT ;  /* 0x000000ff0400720c */ /* 0x000fda0003f25270 */
[----:B------:R-:W-:Y:S05]  /*5cc0*/  @P1 BRA `(.L_x_497) ;  /* 0x00000008008c1947 */ /* 0x000fea0003800000 */
[----:B0--3--:R-:W0:Y:S01]  /*5cd0*/  S2R R3, SR_CgaCtaId ;  /* 0x0000000000037919 */ /* 0x009e220000008800 */
[----:B------:R-:W-:Y:S01]  /*5ce0*/  MOV R2, 0x400 ;  /* 0x0000040000027802 */ /* 0x000fe20000000f00 */
[----:B------:R-:W-:Y:S03]  /*5cf0*/  BSSY.RECONVERGENT B1, `(.L_x_570) ;  /* 0x000001a000017945 */ /* 0x000fe60003800200 */
[----:B0-----:R-:W-:-:S05]  /*5d00*/  LEA R30, R3, R2, 0x18 ;  /* 0x00000002031e7211 */ /* 0x001fca00078ec0ff */
[----:B------:R-:W0:Y:S04]  /*5d10*/  LDS.64 R14, [R30+0x18] ;  /* 0x000018001e0e7984 */ /* 0x000e280000000a00 */
[----:B----4-:R-:W3:Y:S04]  /*5d20*/  LDS.128 R4, [R30+0x20] ;  /* 0x000020001e047984 */ /* 0x010ee80000000c00 */
[----:B------:R4:W1:Y:S04]  /*5d30*/  LDS.64 R28, [R30+0x80] ;  /* 0x000080001e1c7984 */ /* 0x0008680000000a00 */
[----:B--2---:R4:W2:Y:S01]  /*5d40*/  LDS.128 R8, [R30+0x30] ;  /* 0x000030001e087984 */ /* 0x0048a20000000c00 */
[----:B0-----:R-:W-:Y:S01]  /*5d50*/  DSETP.GEU.AND P0, PT, |R12|, |R14|, PT ;  /* 0x4000000e0c00722a */ /* 0x001fe20003f0e200 */
[----:B------:R-:W-:Y:S01]  /*5d60*/  MOV R2, R14 ;  /* 0x0000000e00027202 */ /* 0x000fe20000000f00 */
[----:B------:R-:W-:-:S02]  /*5d70*/  IMAD.MOV.U32 R3, RZ, RZ, R15 ;  /* 0x000000ffff037224 */ /* 0x000fc400078e000f */
[----:B---3--:R-:W-:Y:S02]  /*5d80*/  IMAD.MOV.U32 R31, RZ, RZ, R4 ;  /* 0x000000ffff1f7224 */ /* 0x008fe400078e0004 */
[----:B------:R-:W-:-:S08]  /*5d90*/  IMAD.MOV.U32 R33, RZ, RZ, R5 ;  /* 0x000000ffff217224 */ /* 0x000fd000078e0005 */
[----:B-12-4-:R-:W-:Y:S05]  /*5da0*/  @!P0 BRA `(.L_x_571) ;  /* 0x0000000000388947 */ /* 0x016fea0003800000 */
        /* <DEDUP_REMOVED lines=14> */
.L_x_571:
[----:B------:R-:W-:Y:S05]  /*5e90*/  BSYNC.RECONVERGENT B1 ;  /* 0x0000000000017941 */ /* 0x000fea0003800200 */
.L_x_570:
        /* <DEDUP_REMOVED lines=25> */
.L_x_573:
[----:B------:R-:W-:Y:S05]  /*6030*/  BSYNC.RECONVERGENT B1 ;  /* 0x0000000000017941 */ /* 0x000fea0003800200 */
.L_x_572:
        /* <DEDUP_REMOVED lines=21> */
.L_x_575:
[----:B------:R-:W-:Y:S05]  /*6190*/  BSYNC.RECONVERGENT B1 ;  /* 0x0000000000017941 */ /* 0x000fea0003800200 */
.L_x_574:
        /* <DEDUP_REMOVED lines=21> */
.L_x_577:
[----:B------:R-:W-:Y:S05]  /*62f0*/  BSYNC.RECONVERGENT B1 ;  /* 0x0000000000017941 */ /* 0x000fea0003800200 */
.L_x_576:
        /* <DEDUP_REMOVED lines=21> */
.L_x_579:
[----:B------:R-:W-:Y:S05]  /*6450*/  BSYNC.RECONVERGENT B1 ;  /* 0x0000000000017941 */ /* 0x000fea0003800200 */
.L_x_578:
        /* <DEDUP_REMOVED lines=21> */
.L_x_581:
[----:B------:R-:W-:Y:S05]  /*65b0*/  BSYNC.RECONVERGENT B1 ;  /* 0x0000000000017941 */ /* 0x000fea0003800200 */
.L_x_580:
        /* <DEDUP_REMOVED lines=20> */
.L_x_497:
[----:B------:R-:W-:Y:S05]  /*6700*/  BSYNC.RECONVERGENT B0 ;  /* 0x0000000000007941 */ /* 0x000fea0003800200 */
.L_x_464:
[----:B------:R-:W-:Y:S05]  /*6710*/  @P1 EXIT ;  /* 0x000000000000194d */ /* 0x000fea0003800000 */
[----:B01-3--:R-:W0:Y:S01]  /*6720*/  LDC.64 R2, c[0x0][0x390] ;  /* 0x0000e400ff027b82 */ /* 0x00be220000000a00 */
[----:B------:R-:W-:Y:S02]  /*6730*/  IMAD.MOV.U32 R18, RZ, RZ, R17 ;  /* 0x000000ffff127224 */ /* 0x000fe400078e0011 */
[----:B0-----:R-:W-:-:S05]  /*6740*/  IMAD.WIDE.U32 R2, R0, 0x10, R2 ;  /* 0x0000001000027825 */ /* 0x001fca00078e0002 */
[----:B------:R-:W-:Y:S04]  /*6750*/  STG.E.64 desc[UR10][R2.64], R12 ;  /* 0x0000000c02007986 */ /* 0x000fe8000c101b0a */
[----:B------:R-:W-:Y:S01]  /*6760*/  STG.E.64 desc[UR10][R2.64+0x8], R18 ;  /* 0x0000081202007986 */ /* 0x000fe2000c101b0a */
[----:B------:R-:W-:Y:S05]  /*6770*/  EXIT ;  /* 0x000000000000794d */ /* 0x000fea0003800000 */
.L_x_582:
        /* <DEDUP_REMOVED lines=16> */
.L_x_739:


//--------------------- .text._ZN6thrust24THRUST_300001_SM_1000_NS8cuda_cub4core6detail13_kernel_agentINS1_8__reduce11ReduceAgentINS0_12zip_iteratorIN4cuda3std3__45tupleIJNS0_10device_ptrIdEENS0_17counting_iteratorIlNS0_11use_defaultESF_SF_EEEEEEEPNSB_IJdlEEESJ_iNS1_9__extrema9arg_max_fIdl10comparatorEEEEJSI_SK_iSO_EEEvDpT0_ --------------------------
	.section	.text._ZN6thrust24THRUST_300001_SM_1000_NS8cuda_cub4core6detail13_kernel_agentINS1_8__reduce11ReduceAgentINS0_12zip_iteratorIN4cuda3std3__45tupleIJNS0_10device_ptrIdEENS0_17counting_iteratorIlNS0_11use_defaultESF_SF_EEEEEEEPNSB_IJdlEEESJ_iNS1_9__extrema9arg_max_fIdl10comparatorEEEEJSI_SK_iSO_EEEvDpT0_,"ax",@progbits
	.align	128
        .global         _ZN6thrust24THRUST_300001_SM_1000_NS8cuda_cub4core6detail13_kernel_agentINS1_8__reduce11ReduceAgentINS0_12zip_iteratorIN4cuda3std3__45tupleIJNS0_10device_ptrIdEENS0_17counting_iteratorIlNS0_11use_defaultESF_SF_EEEEEEEPNSB_IJdlEEESJ_iNS1_9__extrema9arg_max_fIdl10comparatorEEEEJSI_SK_iSO_EEEvDpT0_
        .type           _ZN6thrust24THRUST_300001_SM_1000_NS8cuda_cub4core6detail13_kernel_agentINS1_8__reduce11ReduceAgentINS0_12zip_iteratorIN4cuda3std3__45tupleIJNS0_10device_ptrIdEENS0_17counting_iteratorIlNS0_11use_defaultESF_SF_EEEEEEEPNSB_IJdlEEESJ_iNS1_9__extrema9arg_max_fIdl10comparatorEEEEJSI_SK_iSO_EEEvDpT0_,@function
        .size           _ZN6thrust24THRUST_300001_SM_1000_NS8cuda_cub4core6detail13_kernel_agentINS1_8__reduce11ReduceAgentINS0_12zip_iteratorIN4cuda3std3__45tupleIJNS0_10device_ptrIdEENS0_17counting_iteratorIlNS0_11use_defaultESF_SF_EEEEEEEPNSB_IJdlEEESJ_iNS1_9__extrema9arg_max_fIdl10comparatorEEEEJSI_SK_iSO_EEEvDpT0_,(.L_x_740 - _ZN6thrust24THRUST_300001_SM_1000_NS8cuda_cub4core6detail13_kernel_agentINS1_8__reduce11ReduceAgentINS0_12zip_iteratorIN4cuda3std3__45tupleIJNS0_10device_ptrIdEENS0_17counting_iteratorIlNS0_11use_defaultESF_SF_EEEEEEEPNSB_IJdlEEESJ_iNS1_9__extrema9arg_max_fIdl10comparatorEEEEJSI_SK_iSO_EEEvDpT0_)
        .other          _ZN6thrust24THRUST_300001_SM_1000_NS8cuda_cub4core6detail13_kernel_agentINS1_8__reduce11ReduceAgentINS0_12zip_iteratorIN4cuda3std3__45tupleIJNS0_10device_ptrIdEENS0_17counting_iteratorIlNS0_11use_defaultESF_SF_EEEEEEEPNSB_IJdlEEESJ_iNS1_9__extrema9arg_max_fIdl10comparatorEEEEJSI_SK_iSO_EEEvDpT0_,@"STO_CUDA_ENTRY STV_DEFAULT"
_ZN6thrust24THRUST_300001_SM_1000_NS8cuda_cub4core6detail13_kernel_agentINS1_8__reduce11ReduceAgentINS0_12zip_iteratorIN4cuda3std3__45tupleIJNS0_10device_ptrIdEENS0_17counting_iteratorIlNS0_11use_defaultESF_SF_EEEEEEEPNSB_IJdlEEESJ_iNS1_9__extrema9arg_max_fIdl10comparatorEEEEJSI_SK_iSO_EEEvDpT0_:
.text._ZN6thrust24THRUST_300001_SM_1000_NS8cuda_cub4core6detail13_kernel_agentINS1_8__reduce11ReduceAgentINS0_12zip_iteratorIN4cuda3std3__45tupleIJNS0_10device_ptrIdEENS0_17counting_iteratorIlNS0_11use_defaultESF_SF_EEEEEEEPNSB_IJdlEEESJ_iNS1_9__extrema9arg_max_fIdl10comparatorEEEEJSI_SK_iSO_EEEvDpT0_:
        /* <DEDUP_REMOVED lines=23> */
.L_x_586:
[----:B0-----:R-:W-:Y:S05]  /*0170*/  BSYNC.RECONVERGENT B1 ;  /* 0x0000000000017941 */ /* 0x001fea0003800200 */
.L_x_585:
        /* <DEDUP_REMOVED lines=19> */
.L_x_593:
        /* <DEDUP_REMOVED lines=31> */
.L_x_592:
[----:B------:R-:W-:Y:S05]  /*04a0*/  BSYNC.RECONVERGENT B3 ;  /* 0x0000000000037941 */ /* 0x000fea0003800200 */
.L_x_591:
[----:B------:R-:W-:Y:S01]  /*04b0*/  IADD3 R14, P0, PT, R14, 0x100, RZ ;  /* 0x000001000e0e7810 */ /* 0x000fe20007f1e0ff */
[----:B------:R-:W-:Y:S02]  /*04c0*/  VIADD R10, R10, 0x100 ;  /* 0x000001000a0a7836 */ /* 0x000fe40000000000 */
[----:B------:R-:W-:Y:S02]  /*04d0*/  IMAD.X R13, RZ, RZ, R13, P3 ;  /* 0x000000ffff0d7224 */ /* 0x000fe400018e060d */
[----:B------:R-:W-:Y:S01]  /*04e0*/  IMAD.X R15, RZ, RZ, R15, P0 ;  /* 0x000000ffff0f7224 */ /* 0x000fe200000e060f */
[----:B------:R-:W-:Y:S07]  /*04f0*/  @P2 BRA `(.L_x_593) ;  /* 0xfffffffc006c2947 */ /* 0x000fee000383ffff */
.L_x_590:
[----:B------:R-:W-:Y:S05]  /*0500*/  BSYNC.RECONVERGENT B2 ;  /* 0x0000000000027941 */ /* 0x000fea0003800200 */
.L_x_589:
[----:B------:R-:W-:-:S13]  /*0510*/  ISETP.GE.U32.AND P0, PT, R16, 0x300, PT ;  /* 0x000003001000780c */ /* 0x000fda0003f06070 */
[----:B------:R-:W-:Y:S05]  /*0520*/  @!P0 BRA `(.L_x_588) ;  /* 0x0000000400bc8947 */ /* 0x000fea0003800000 */
[----:B------:R-:W0:Y:S01]  /*0530*/  LDC.64 R4, c[0x0][0x380] ;  /* 0x0000e000ff047b82 */ /* 0x000e220000000a00 */
[----:B------:R-:W-:-:S07]  /*0540*/  VIADD R20, R10, 0x200 ;  /* 0x000002000a147836 */ /* 0x000fce0000000000 */
[----:B------:R-:W1:Y:S02]  /*0550*/  LDC.64 R6, c[0x0][0x388] ;  /* 0x0000e200ff067b82 */ /* 0x000e640000000a00 */
.L_x_602:
        /* <DEDUP_REMOVED lines=30> */
.L_x_595:
[----:B------:R-:W-:Y:S05]  /*0740*/  BSYNC.RECONVERGENT B2 ;  /* 0x0000000000027941 */ /* 0x000fea0003800200 */
.L_x_594:
[----:B-----5:R-:W-:Y:S01]  /*0750*/  DSETP.GEU.AND P0, PT, |R16|, |R14|, PT ;  /* 0x4000000e1000722a */ /* 0x020fe20003f0e200 */
[C---:B------:R-:W-:Y:S01]  /*0760*/  IADD3 R19, P1, PT, R23.reuse, R6, RZ ;  /* 0x0000000617137210 */ /* 0x040fe20007f3e0ff */
[----:B------:R-:W-:Y:S01]  /*0770*/  BSSY.RECONVERGENT B2, `(.L_x_596) ;  /* 0x0000015000027945 */ /* 0x000fe20003800200 */
[----:B------:R-:W-:Y:S02]  /*0780*/  IMAD.MOV.U32 R2, RZ, RZ, R14 ;  /* 0x000000ffff027224 */ /* 0x000fe400078e000e */
[----:B------:R-:W-:Y:S01]  /*0790*/  LEA.HI.X.SX32 R18, R23, R7, 0x1, P1 ;  /* 0x0000000717127211 */ /* 0x000fe200008f0eff */
[----:B------:R-:W-:Y:S02]  /*07a0*/  IMAD.MOV.U32 R9, RZ, RZ, R19 ;  /* 0x000000ffff097224 */ /* 0x000fe400078e0013 */
[----:B------:R-:W-:Y:S02]  /*07b0*/  IMAD.MOV.U32 R3, RZ, RZ, R15 ;  /* 0x000000ffff037224 */ /* 0x000fe400078e000f */
[----:B------:R-:W-:-:S04]  /*07c0*/  IMAD.MOV.U32 R8, RZ, RZ, R18 ;  /* 0x000000ffff087224 */ /* 0x000fc800078e0012 */
        /* <DEDUP_REMOVED lines=15> */
.L_x_597:
[----:B------:R-:W-:Y:S05]  /*08c0*/  BSYNC.RECONVERGENT B2 ;  /* 0x0000000000027941 */ /* 0x000fea0003800200 */
.L_x_596:
        /* <DEDUP_REMOVED lines=25> */
.L_x_599:
[----:B------:R-:W-:Y:S05]  /*0a60*/  BSYNC.RECONVERGENT B2 ;  /* 0x0000000000027941 */ /* 0x000fea0003800200 */
.L_x_598:
        /* <DEDUP_REMOVED lines=22> */
.L_x_601:
[----:B------:R-:W-:Y:S05]  /*0bd0*/  BSYNC.RECONVERGENT B2 ;  /* 0x0000000000027941 */ /* 0x000fea0003800200 */
.L_x_600:
[C---:B------:R-:W-:Y:S01]  /*0be0*/  VIADD R10, R20.reuse, 0x200 ;  /* 0x00000200140a7836 */ /* 0x040fe20000000000 */
[----:B------:R-:W-:-:S04]  /*0bf0*/  IADD3 R20, PT, PT, R20, 0x400, RZ ;  /* 0x0000040014147810 */ /* 0x000fc80007ffe0ff */
[----:B------:R-:W-:-:S13]  /*0c00*/  ISETP.GE.AND P0, PT, R10, UR5, PT ;  /* 0x000000050a007c0c */ /* 0x000fda000bf06270 */
[----:B------:R-:W-:Y:S05]  /*0c10*/  @!P0 BRA `(.L_x_602) ;  /* 0xfffffff800508947 */ /* 0x000fea000383ffff */
.L_x_588:
[----:B------:R-:W-:Y:S05]  /*0c20*/  BSYNC.RECONVERGENT B1 ;  /* 0x0000000000017941 */ /* 0x000fea0003800200 */
.L_x_587:
        /* <DEDUP_REMOVED lines=35> */
.L_x_605:
[----:B------:R-:W-:Y:S05]  /*0e60*/  BSYNC.RECONVERGENT B1 ;  /* 0x0000000000017941 */ /* 0x000fea0003800200 */
.L_x_604:
        /* <DEDUP_REMOVED lines=31> */
.L_x_607:
[----:B------:R-:W-:Y:S05]  /*1060*/  BSYNC.RECONVERGENT B1 ;  /* 0x0000000000017941 */ /* 0x000fea0003800200 */
.L_x_606:
        /* <DEDUP_REMOVED lines=31> */
.L_x_609:
[----:B------:R-:W-:Y:S05]  /*1260*/  BSYNC.RECONVERGENT B1 ;  /* 0x0000000000017941 */ /* 0x000fea0003800200 */
.L_x_608:
[----:B------:R-:W-:Y:S01]  /*1270*/  ISETP.GT.AND P0, PT, R10, 0x17, PT ;  /* 0x000000170a00780c */ /* 0x000fe20003f04270 */
[----:B-1----:R1:W1:Y:S01]  /*1280*/  SHFL.DOWN PT, R2, R4, 0x8, 0x1f ;  /* 0x09001f0004027f89 */ /* 0x00226200000e0000 */
[----:B------:R-:W-:Y:S01]  /*1290*/  BSSY.RECONVERGENT B1, `(.L_x_610) ;  /* 0x000001d000017945 */ /* 0x000fe20003800200 */
[----:B0-----:R-:W-:Y:S02]  /*12a0*/  IMAD.MOV.U32 R8, RZ, RZ, R11 ;  /* 0x000000ffff087224 */ /* 0x001fe400078e000b */
[----:B------:R0:W0:Y:S01]  /*12b0*/  SHFL.DOWN PT, R3, R5, 0x8, 0x1f ;  /* 0x09001f0005037f89 */ /* 0x00002200000e0000 */
[----:B------:R-:W-:Y:S02]  /*12c0*/  IMAD.MOV.U32 R9, RZ, RZ, R12 ;  /* 0x000000ffff097224 */ /* 0x000fe400078e000c */
[----:B------:R-:W-:Y:S01]  /*12d0*/  IMAD.MOV.U32 R6, RZ, RZ, R4 ;  /* 0x000000ffff067224 */ /* 0x000fe200078e0004 */
[----:B---3--:R3:W0:Y:S01]  /*12e0*/  SHFL.DOWN PT, R14, R11, 0x8, 0x1f ;  /* 0x09001f000b0e7f89 */ /* 0x00862200000e0000 */
[----:B--2---:R-:W-:-:S03]  /*12f0*/  IMAD.MOV.U32 R7, RZ, RZ, R5 ;  /* 0x000000ffff077224 */ /* 0x004fc600078e0005 */
[----:B----4-:R3:W2:Y:S01]  /*1300*/  SHFL.DOWN PT, R13, R12, 0x8, 0x1f ;  /* 0x09001f000c0d7f89 */ /* 0x0106a200000e0000 */
[----:B------:R-:W-:Y:S05]  /*1310*/  @P0 BRA `(.L_x_611) ;  /* 0x0000000000500947 */ /* 0x000fea0003800000 */
[----:B01----:R-:W-:Y:S01]  /*1320*/  DSETP.GEU.AND P0, PT, |R4|, |R2|, PT ;  /* 0x400000020400722a */ /* 0x003fe20003f0e200 */
[----:B------:R-:W-:Y:S01]  /*1330*/  IMAD.MOV.U32 R8, RZ, RZ, R14 ;  /* 0x000000ffff087224 */ /* 0x000fe200078e000e */
[----:B--2---:R-:W-:Y:S01]  /*1340*/  MOV R9, R13 ;  /* 0x0000000d00097202 */ /* 0x004fe20000000f00 */
        /* <DEDUP_REMOVED lines=17> */
.L_x_611:
[----:B------:R-:W-:Y:S05]  /*1460*/  BSYNC.RECONVERGENT B1 ;  /* 0x0000000000017941 */ /* 0x000fea0003800200 */
.L_x_610:
[----:B------:R-:W-:Y:S01]  /*1470*/  ISETP.GT.AND P0, PT, R10, 0xf, PT ;  /* 0x0000000f0a00780c */ /* 0x000fe20003f04270 */
[----:B-1----:R1:W4:Y:S01]  /*1480*/  SHFL.DOWN PT, R4, R6, 0x10, 0x1f ;  /* 0x0a001f0006047f89 */ /* 0x00232200000e0000 */
[----:B------:R-:W-:Y:S01]  /*1490*/  BSSY.RECONVERGENT B1, `(.L_x_612) ;  /* 0x000001d000017945 */ /* 0x000fe20003800200 */
[----:B0-----:R-:W-:Y:S02]  /*14a0*/  IMAD.MOV.U32 R14, RZ, RZ, R8 ;  /* 0x000000ffff0e7224 */ /* 0x001fe400078e0008 */
[----:B------:R1:W0:Y:S01]  /*14b0*/  SHFL.DOWN PT, R5, R7, 0x10, 0x1f ;  /* 0x0a001f0007057f89 */ /* 0x00022200000e0000 */
[----:B------:R-:W-:Y:S02]  /*14c0*/  IMAD.MOV.U32 R15, RZ, RZ, R9 ;  /* 0x000000ffff0f7224 */ /* 0x000fe400078e0009 */
[----:B------:R-:W-:Y:S01]  /*14d0*/  IMAD.MOV.U32 R2, RZ, RZ, R6 ;  /* 0x000000ffff027224 */ /* 0x000fe200078e0006 */
[----:B---3--:R1:W3:Y:S01]  /*14e0*/  SHFL.DOWN PT, R11, R8, 0x10, 0x1f ;  /* 0x0a001f00080b7f89 */ /* 0x0082e200000e0000 */
[----:B------:R-:W-:-:S03]  /*14f0*/  IMAD.MOV.U32 R3, RZ, RZ, R7 ;  /* 0x000000ffff037224 */ /* 0x000fc600078e0007 */
[----:B------:R1:W0:Y:S01]  /*1500*/  SHFL.DOWN PT, R12, R9, 0x10, 0x1f ;  /* 0x0a001f00090c7f89 */ /* 0x00022200000e0000 */
[----:B------:R-:W-:Y:S05]  /*1510*/  @P0 BRA `(.L_x_613) ;  /* 0x0000000000500947 */ /* 0x000fea0003800000 */
[----:B0---4-:R-:W-:Y:S01]  /*1520*/  DSETP.GEU.AND P0, PT, |R6|, |R4|, PT ;  /* 0x400000040600722a */ /* 0x011fe20003f0e200 */
[----:B---3--:R-:W-:Y:S02]  /*1530*/  IMAD.MOV.U32 R14, RZ, RZ, R11 ;  /* 0x000000ffff0e7224 */ /* 0x008fe400078e000b */
        /* <DEDUP_REMOVED lines=18> */
.L_x_613:
[----:B------:R-:W-:Y:S05]  /*1660*/  BSYNC.RECONVERGENT B1 ;  /* 0x0000000000017941 */ /* 0x000fea0003800200 */
.L_x_612:
[----:B------:R-:W-:Y:S01]  /*1670*/  ISETP.NE.AND P0, PT, R10, RZ, PT ;  /* 0x000000ff0a00720c */ /* 0x000fe20003f05270 */
[----:B------:R-:W-:-:S12]  /*1680*/  BSSY.RECONVERGENT B1, `(.L_x_614) ;  /* 0x000000a000017945 */ /* 0x000fd80003800200 */
[----:B------:R-:W-:Y:S05]  /*1690*/  @P0 BRA `(.L_x_615) ;  /* 0x0000000000200947 */ /* 0x000fea0003800000 */
[----:B-1----:R-:W1:Y:S01]  /*16a0*/  S2R R6, SR_CgaCtaId ;  /* 0x0000000000067919 */ /* 0x002e620000008800 */
[----:B0-----:R-:W-:Y:S02]  /*16b0*/  MOV R5, 0x400 ;  /* 0x0000040000057802 */ /* 0x001fe40000000f00 */
[----:B----4-:R-:W-:-:S04]  /*16c0*/  SHF.R.U32.HI R4, RZ, 0x1, R0 ;  /* 0x00000001ff047819 */ /* 0x010fc80000011600 */
[----:B------:R-:W-:Y:S02]  /*16d0*/  LOP3.LUT R4, R4, 0x1f0, RZ, 0xc0, !PT ;  /* 0x000001f004047812 */ /* 0x000fe400078ec0ff */
[----:B-1----:R-:W-:-:S05]  /*16e0*/  LEA R5, R6, R5, 0x18 ;  /* 0x0000000506057211 */ /* 0x002fca00078ec0ff */
[----:B------:R-:W-:-:S05]  /*16f0*/  IMAD.IADD R5, R4, 0x1, R5 ;  /* 0x0000000104057824 */ /* 0x000fca00078e0205 */
[----:B------:R0:W-:Y:S04]  /*1700*/  STS.64 [R5+0x10], R14 ;  /* 0x0000100e05007388 */ /* 0x0001e80000000a00 */
[----:B------:R0:W-:Y:S02]  /*1710*/  STS.64 [R5+0x8], R2 ;  /* 0x0000080205007388 */ /* 0x0001e40000000a00 */
.L_x_615:
[----:B------:R-:W-:Y:S05]  /*1720*/  BSYNC.RECONVERGENT B1 ;  /* 0x0000000000017941 */ /* 0x000fea0003800200 */
.L_x_614:
        /* <DEDUP_REMOVED lines=8> */
[----:B-1--4-:R-:W1:Y:S04]  /*17b0*/  LDS.128 R4, [R0+0x20] ;  /* 0x0000200000047984 */ /* 0x012e680000000c00 */
[----:B--2---:R2:W4:Y:S04]  /*17c0*/  LDS.64 R12, [R0+0x80] ;  /* 0x00008000000c7984 */ /* 0x0045280000000a00 */
[----:B---3--:R2:W3:Y:S01]  /*17d0*/  LDS.128 R8, [R0+0x30] ;  /* 0x0000300000087984 */ /* 0x0084e20000000c00 */
[----:B0-----:R-:W-:Y:S01]  /*17e0*/  DSETP.GEU.AND P0, PT, |R2|, |R16|, PT ;  /* 0x400000100200722a */ /* 0x001fe20003f0e200 */
[----:B------:R-:W-:Y:S01]  /*17f0*/  IMAD.MOV.U32 R24, RZ, RZ, R16 ;  /* 0x000000ffff187224 */ /* 0x000fe200078e0010 */
[----:B------:R-:W-:Y:S01]  /*1800*/  MOV R25, R17 ;  /* 0x0000001100197202 */ /* 0x000fe20000000f00 */
[----:B-1----:R-:W-:-:S02]  /*1810*/  IMAD.MOV.U32 R26, RZ, RZ, R4 ;  /* 0x000000ffff1a7224 */ /* 0x002fc400078e0004 */
[----:B------:R-:W-:-:S09]  /*1820*/  IMAD.MOV.U32 R27, RZ, RZ, R5 ;  /* 0x000000ffff1b7224 */ /* 0x000fd200078e0005 */
        /* <DEDUP_REMOVED lines=15> */
.L_x_618:
[----:B------:R-:W-:Y:S05]  /*1920*/  BSYNC.RECONVERGENT B1 ;  /* 0x0000000000017941 */ /* 0x000fea0003800200 */
.L_x_617:
        /* <DEDUP_REMOVED lines=23> */
.L_x_620:
[----:B------:R-:W-:Y:S05]  /*1aa0*/  BSYNC.RECONVERGENT B1 ;  /* 0x0000000000017941 */ /* 0x000fea0003800200 */
.L_x_619:
        /* <DEDUP_REMOVED lines=21> */
.L_x_622:
[----:B------:R-:W-:Y:S05]  /*1c00*/  BSYNC.RECONVERGENT B1 ;  /* 0x0000000000017941 */ /* 0x000fea0003800200 */
.L_x_621:
        /* <DEDUP_REMOVED lines=23> */
.L_x_624:
[----:B------:R-:W-:Y:S05]  /*1d80*/  BSYNC.RECONVERGENT B1 ;  /* 0x0000000000017941 */ /* 0x000fea0003800200 */
.L_x_623:
        /* <DEDUP_REMOVED lines=21> */
.L_x_626:
[----:B------:R-:W-:Y:S05]  /*1ee0*/  BSYNC.RECONVERGENT B1 ;  /* 0x0000000000017941 */ /* 0x000fea0003800200 */
.L_x_625:
[----:B------:R-:W-:Y:S01]  /*1ef0*/  DSETP.GEU.AND P0, PT, |R2|, |R10|, PT ;  /* 0x4000000a0200722a */ /* 0x000fe20003f0e200 */
[----:B------:R-:W-:Y:S01]  /*1f00*/  BSSY.RECONVERGENT B1, `(.L_x_627) ;  /* 0x0000014000017945 */ /* 0x000fe20003800200 */
[----:B------:R-:W-:Y:S01]  /*1f10*/  IMAD.MOV.U32 R8, RZ, RZ, R10 ;  /* 0x000000ffff087224 */ /* 0x000fe200078e000a */
[----:B---3--:R-:W-:Y:S01]  /*1f20*/  MOV R0, R5 ;  /* 0x0000000500007202 */ /* 0x008fe20000000f00 */
        /* <DEDUP_REMOVED lines=17> */
.L_x_628:
[----:B------:R-:W-:Y:S05]  /*2040*/  BSYNC.RECONVERGENT B1 ;  /* 0x0000000000017941 */ /* 0x000fea0003800200 */
.L_x_627:
        /* <DEDUP_REMOVED lines=21> */
.L_x_603:
        /* <DEDUP_REMOVED lines=9> */
[----:B------:R-:W-:Y:S02]  /*2230*/  VIADD R5, R5, UR6 ;  /* 0x0000000605057c36 */ /* 0x000fe40008000000 */
        /* <DEDUP_REMOVED lines=9> */
[----:B----4-:R-:W-:Y:S01]  /*22d0*/  IMAD.MOV.U32 R14, RZ, RZ, R12 ;  /* 0x000000ffff0e7224 */ /* 0x010fe200078e000c */
[----:B------:R-:W-:Y:S01]  /*22e0*/  MOV R6, R10 ;  /* 0x0000000a00067202 */ /* 0x000fe20000000f00 */
[----:B0-----:R-:W-:Y:S02]  /*22f0*/  IMAD.MOV.U32 R16, RZ, RZ, R13 ;  /* 0x000000ffff107224 */ /* 0x001fe400078e000d */
        /* <DEDUP_REMOVED lines=16> */
.L_x_630:
[----:B------:R-:W-:Y:S05]  /*2400*/  BSYNC.RECONVERGENT B1 ;  /* 0x0000000000017941 */ /* 0x000fea0003800200 */
.L_x_629:
        /* <DEDUP_REMOVED lines=32> */
.L_x_632:
[----:B------:R-:W-:Y:S05]  /*2610*/  BSYNC.RECONVERGENT B1 ;  /* 0x0000000000017941 */ /* 0x000fea0003800200 */
.L_x_631:
[----:B-1----:R-:W-:Y:S01]  /*2620*/  VIADD R2, R4, 0x4 ;  /* 0x0000000404027836 */ /* 0x002fe20000000000 */
[----:B------:R1:W4:Y:S01]  /*2630*/  SHFL.DOWN PT, R6, R8, 0x4, R5 ;  /* 0x0880000008067989 */ /* 0x00032200000e0005 */
[----:B------:R-:W-:Y:S01]  /*2640*/  BSSY.RECONVERGENT B1, `(.L_x_633) ;  /* 0x000001e000017945 */ /* 0x000fe20003800200 */
[----:B--2---:R-:W-:Y:S01]  /*2650*/  IMAD.MOV.U32 R14, RZ, RZ, R10 ;  /* 0x000000ffff0e7224 */ /* 0x004fe200078e000a */
[----:B------:R-:W-:Y:S01]  /*2660*/  MOV R16, R12 ;  /* 0x0000000c00107202 */ /* 0x000fe20000000f00 */
[----:B------:R1:W2:Y:S01]  /*2670*/  SHFL.DOWN PT, R7, R9, 0x4, R5 ;  /* 0x0880000009077989 */ /* 0x0002a200000e0005 */
[----:B------:R-:W-:Y:S01]  /*2680*/  ISETP.GT.AND P0, PT, R2, R5, PT ;  /* 0x000000050200720c */ /* 0x000fe20003f04270 */
[----:B------:R-:W-:Y:S02]  /*2690*/  IMAD.MOV.U32 R2, RZ, RZ, R8 ;  /* 0x000000ffff027224 */ /* 0x000fe400078e0008 */
[----:B---3--:R1:W3:Y:S01]  /*26a0*/  SHFL.DOWN PT, R11, R10, 0x4, R5 ;  /* 0x088000000a0b7989 */ /* 0x0082e200000e0005 */
[----:B------:R-:W-:-:S03]  /*26b0*/  IMAD.MOV.U32 R3, RZ, RZ, R9 ;  /* 0x000000ffff037224 */ /* 0x000fc600078e0009 */
[----:B0-----:R1:W0:Y:S06]  /*26c0*/  SHFL.DOWN PT, R13, R12, 0x4, R5 ;  /* 0x088000000c0d7989 */ /* 0x00122c00000e0005 */
        /* <DEDUP_REMOVED lines=21> */
.L_x_634:
[----:B------:R-:W-:Y:S05]  /*2820*/  BSYNC.RECONVERGENT B1 ;  /* 0x0000000000017941 */ /* 0x000fea0003800200 */
.L_x_633:
        /* <DEDUP_REMOVED lines=8> */
[----:B---3--:R3:W1:Y:S01]  /*28b0*/  SHFL.DOWN PT, R11, R14, 0x8, R5 ;  /* 0x090000000e0b7989 */ /* 0x00866200000e0005 */
[----:B--2---:R-:W-:-:S03]  /*28c0*/  IMAD.MOV.U32 R7, RZ, RZ, R3 ;  /* 0x000000ffff077224 */ /* 0x004fc600078e0003 */
[----:B0-----:R3:W0:Y:S04]  /*28d0*/  SHFL.DOWN PT, R13, R16, 0x8, R5 ;  /* 0x09000000100d7989 */ /* 0x00162800000e0005 */
        /* <DEDUP_REMOVED lines=21> */
.L_x_636:
[----:B------:R-:W-:Y:S05]  /*2a30*/  BSYNC.RECONVERGENT B1 ;  /* 0x0000000000017941 */ /* 0x000fea0003800200 */
.L_x_635:
[----:B-1----:R-:W-:Y:S01]  /*2a40*/  VIADD R2, R4, 0x10 ;  /* 0x0000001004027836 */ /* 0x002fe20000000000 */
[----:B----4-:R1:W2:Y:S01]  /*2a50*/  SHFL.DOWN PT, R8, R6, 0x10, R5 ;  /* 0x0a00000006087989 */ /* 0x0102a200000e0005 */
[----:B------:R-:W-:Y:S01]  /*2a60*/  BSSY.RECONVERGENT B1, `(.L_x_637) ;  /* 0x000001e000017945 */ /* 0x000fe20003800200 */
[----:B---3--:R-:W-:Y:S02]  /*2a70*/  IMAD.MOV.U32 R14, RZ, RZ, R10 ;  /* 0x000000ffff0e7224 */ /* 0x008fe400078e000a */
[----:B------:R-:W-:Y:S01]  /*2a80*/  ISETP.GT.AND P0, PT, R2, R5, PT ;  /* 0x000000050200720c */ /* 0x000fe20003f04270 */
[----:B------:R1:W3:Y:S01]  /*2a90*/  SHFL.DOWN PT, R9, R7, 0x10, R5 ;  /* 0x0a00000007097989 */ /* 0x0002e200000e0005 */
[----:B------:R-:W-:Y:S02]  /*2aa0*/  IMAD.MOV.U32 R15, RZ, RZ, R12 ;  /* 0x000000ffff0f7224 */ /* 0x000fe400078e000c */
[----:B------:R-:W-:Y:S01]  /*2ab0*/  IMAD.MOV.U32 R2, RZ, RZ, R6 ;  /* 0x000000ffff027224 */ /* 0x000fe200078e0006 */
[----:B------:R1:W4:Y:S01]  /*2ac0*/  SHFL.DOWN PT, R11, R10, 0x10, R5 ;  /* 0x0a0000000a0b7989 */ /* 0x00032200000e0005 */
        /* <DEDUP_REMOVED lines=23> */
.L_x_638:
[----:B------:R-:W-:Y:S05]  /*2c40*/  BSYNC.RECONVERGENT B1 ;  /* 0x0000000000017941 */ /* 0x000fea0003800200 */
.L_x_637:
        /* <DEDUP_REMOVED lines=11> */
.L_x_640:
[----:B------:R-:W-:Y:S05]  /*2d00*/  BSYNC.RECONVERGENT B1 ;  /* 0x0000000000017941 */ /* 0x000fea0003800200 */
.L_x_639:
[----:B------:R-:W-:Y:S01]  /*2d10*/  BAR.SYNC.DEFER_BLOCKING 0x0 ;  /* 0x0000000000007b1d */ /* 0x000fe20000010000 */
[----:B------:R-:W-:-:S13]  /*2d20*/  ISETP.NE.AND P1, PT, R0, RZ, PT ;  /* 0x000000ff0000720c */ /* 0x000fda0003f25270 */
[----:B------:R-:W-:Y:S05]  /*2d30*/  @P1 BRA `(.L_x_616) ;  /* 0x0000003400d41947 */ /* 0x000fea0003800000 */
[----:B------:R-:W-:Y:S01]  /*2d40*/  UISETP.GE.AND UP0, UPT, UR6, 0x21, UPT ;  /* 0x000000210600788c */ /* 0x000fe2000bf06270 */
[----:B----4-:R-:W-:Y:S02]  /*2d50*/  IMAD.MOV.U32 R11, RZ, RZ, R14 ;  /* 0x000000ffff0b7224 */ /* 0x010fe400078e000e */
[----:B--2---:R-:W-:Y:S02]  /*2d60*/  IMAD.MOV.U32 R8, RZ, RZ, R15 ;  /* 0x000000ffff087224 */ /* 0x004fe400078e000f */
        /* <DEDUP_REMOVED lines=8> */
[----:B0-----:R-:W0:Y:S01]  /*2df0*/  LDS.64 R12, [UR4+0x20] ;  /* 0x00002004ff0c7984 */ /* 0x001e220008000a00 */
[----:B-1----:R-:W-:Y:S01]  /*2e00*/  DSETP.GEU.AND P0, PT, |R2|, |R6|, PT ;  /* 0x400000060200722a */ /* 0x002fe20003f0e200 */
[----:B------:R-:W-:Y:S01]  /*2e10*/  MOV R4, R6 ;  /* 0x0000000600047202 */ /* 0x000fe20000000f00 */
[----:B------:R-:W-:Y:S02]  /*2e20*/  IMAD.MOV.U32 R5, RZ, RZ, R7 ;  /* 0x000000ffff057224 */ /* 0x000fe400078e0007 */
[----:B0-----:R-:W-:Y:S02]  /*2e30*/  IMAD.MOV.U32 R11, RZ, RZ, R12 ;  /* 0x000000ffff0b7224 */ /* 0x001fe400078e000c */
        /* <DEDUP_REMOVED lines=16> */
.L_x_642:
[----:B------:R-:W-:Y:S05]  /*2f40*/  BSYNC.RECONVERGENT B1 ;  /* 0x0000000000017941 */ /* 0x000fea0003800200 */
.L_x_641:
[----:B------:R-:W-:Y:S01]  /*2f50*/  UISETP.GE.AND UP0, UPT, UR6, 0x41, UPT ;  /* 0x000000410600788c */ /* 0x000fe2000bf06270 */
[----:B---3--:R-:W-:Y:S02]  /*2f60*/  IMAD.MOV.U32 R9, RZ, RZ, R11 ;  /* 0x000000ffff097224 */ /* 0x008fe400078e000b */
[----:B------:R-:W-:Y:S02]  /*2f70*/  IMAD.MOV.U32 R0, RZ, RZ, R8 ;  /* 0x000000ffff007224 */ /* 0x000fe400078e0008 */
[----:B------:R-:W-:Y:S02]  /*2f80*/  IMAD.MOV.U32 R2, RZ, RZ, R4 ;  /* 0x000000ffff027224 */ /* 0x000fe400078e0004 */
[----:B------:R-:W-:Y:S02]  /*2f90*/  IMAD.MOV.U32 R3, RZ, RZ, R5 ;  /* 0x000000ffff037224 */ /* 0x000fe400078e0005 */
        /* <DEDUP_REMOVED lines=8> */
[----:B------:R-:W-:Y:S02]  /*3020*/  IMAD.MOV.U32 R2, RZ, RZ, R6 ;  /* 0x000000ffff027224 */ /* 0x000fe400078e0006 */
[----:B------:R-:W-:Y:S02]  /*3030*/  IMAD.MOV.U32 R3, RZ, RZ, R7 ;  /* 0x000000ffff037224 */ /* 0x000fe400078e0007 */
[----:B0-----:R-:W-:-:S02]  /*3040*/  IMAD.MOV.U32 R9, RZ, RZ, R12 ;  /* 0x000000ffff097224 */ /* 0x001fc400078e000c */
        /* <DEDUP_REMOVED lines=16> */
.L_x_644:
[----:B------:R-:W-:Y:S05]  /*3150*/  BSYNC.RECONVERGENT B1 ;  /* 0x0000000000017941 */ /* 0x000fea0003800200 */
.L_x_643:
[----:B------:R-:W-:Y:S01]  /*3160*/  UISETP.GE.AND UP0, UPT, UR6, 0x61, UPT ;  /* 0x000000610600788c */ /* 0x000fe2000bf06270 */
[----:B------:R-:W-:Y:S01]  /*3170*/  IMAD.MOV.U32 R11, RZ, RZ, R9 ;  /* 0x000000ffff0b7224 */ /* 0x000fe200078e0009 */
[----:B------:R-:W-:Y:S01]  /*3180*/  MOV R8, R0 ;  /* 0x0000000000087202 */ /* 0x000fe20000000f00 */
[----:B------:R-:W-:Y:S02]  /*3190*/  IMAD.MOV.U32 R4, RZ, RZ, R2 ;  /* 0x000000ffff047224 */ /* 0x000fe400078e0002 */
[----:B------:R-:W-:-:S04]  /*31a0*/  IMAD.MOV.U32 R5, RZ, RZ, R3 ;  /* 0x000000ffff057224 */ /* 0x000fc800078e0003 */
        /* <DEDUP_REMOVED lines=27> */
.L_x_646:
[----:B------:R-:W-:Y:S05]  /*3360*/  BSYNC.RECONVERGENT B1 ;  /* 0x0000000000017941 */ /* 0x000fea0003800200 */
.L_x_645:
[----:B------:R-:W-:Y:S01]  /*3370*/  UISETP.GE.AND UP0, UPT, UR6, 0x81, UPT ;  /* 0x000000810600788c */ /* 0x000fe2000bf06270 */
[----:B------:R-:W-:Y:S02]  /*3380*/  IMAD.MOV.U32 R9, RZ, RZ, R11 ;  /* 0x000000ffff097224 */ /* 0x000fe400078e000b */
        /* <DEDUP_REMOVED lines=30> */
.L_x_648:
[----:B------:R-:W-:Y:S05]  /*3570*/  BSYNC.RECONVERGENT B1 ;  /* 0x0000000000017941 */ /* 0x000fea0003800200 */
.L_x_647:
        /* <DEDUP_REMOVED lines=32> */
.L_x_650:
[----:B------:R-:W-:Y:S05]  /*3780*/  BSYNC.RECONVERGENT B1 ;  /* 0x0000000000017941 */ /* 0x000fea0003800200 */
.L_x_649:
        /* <DEDUP_REMOVED lines=14> */
[----:B------:R-:W-:Y:S01]  /*3870*/  IMAD.MOV.U32 R7, RZ, RZ, R3 ;  /* 0x000000ffff077224 */ /* 0x000fe200078e0003 */
[----:B0-----:R-:W-:Y:S01]  /*3880*/  MOV R0, R13 ;  /* 0x0000000d00007202 */ /* 0x001fe20000000f00 */
        /* <DEDUP_REMOVED lines=16> */
.L_x_652:
[----:B------:R-:W-:Y:S05]  /*3990*/  BSYNC.RECONVERGENT B1 ;  /* 0x0000000000017941 */ /* 0x000fea0003800200 */
.L_x_651:
[----:B------:R-:W-:Y:S01]  /*39a0*/  UISETP.GE.AND UP0, UPT, UR6, 0xe1, UPT ;  /* 0x000000e10600788c */ /* 0x000fe2000bf06270 */
[----:B------:R-:W-:Y:S02]  /*39b0*/  IMAD.MOV.U32 R14, RZ, RZ, R9 ;  /* 0x000000ffff0e7224 */ /* 0x000fe400078e0009 */
[----:B------:R-:W-:Y:S02]  /*39c0*/  IMAD.MOV.U32 R15, RZ, RZ, R0 ;  /* 0x000000ffff0f7224 */ /* 0x000fe400078e0000 */
[----:B------:R-:W-:Y:S02]  /*39d0*/  IMAD.MOV.U32 R2, RZ, RZ, R6 ;  /* 0x000000ffff027224 */ /* 0x000fe400078e0006 */
[----:B------:R-:W-:Y:S02]  /*39e0*/  IMAD.MOV.U32 R3, RZ, RZ, R7 ;  /* 0x000000ffff037224 */ /* 0x000fe400078e0007 */
[----:B------:R-:W-:Y:S05]  /*39f0*/  BRA.U !UP0, `(.L_x_616) ;  /* 0x0000002908a47547 */ /* 0x000fea000b800000 */
[----:B------:R-:W1:Y:S01]  /*3a00*/  S2UR UR5, SR_CgaCtaId ;  /* 0x00000000000579c3 */ /* 0x000e620000008800 */
[----:B------:R-:W-:Y:S02]  /*3a10*/  UMOV UR4, 0x400 ;  /* 0x0000040000047882 */ /* 0x000fe40000000000 */
[----:B-1----:R-:W-:-:S09]  /*3a20*/  ULEA UR4, UR5, UR4, 0x18 ;  /* 0x0000000405047291 */ /* 0x002fd2000f8ec0ff */
[----:B------:R-:W1:Y:S04]  /*3a30*/  LDS.64 R4, [UR4+0x78] ;  /* 0x00007804ff047984 */ /* 0x000e680008000a00 */
[----:B------:R-:W2:Y:S01]  /*3a40*/  LDS.64 R10, [UR4+0x80] ;  /* 0x00008004ff0a7984 */ /* 0x000ea20008000a00 */
        /* <DEDUP_REMOVED lines=21> */
.L_x_584:
        /* <DEDUP_REMOVED lines=30> */
[----:B------:R-:W-:Y:S02]  /*3d80*/  ISETP.GE.U32.AND.EX P0, PT, RZ, RZ, PT, P0 ;  /* 0x000000ffff00720c */ /* 0x000fe40003f06100 */
[----:B------:R-:W-:-:S11]  /*3d90*/  IADD3.X R7, PT, PT, RZ, UR7, RZ, P1, !PT ;  /* 0x00000007ff077c10 */ /* 0x000fd60008ffe4ff */
[----:B------:R-:W-:-:S06]  /*3da0*/  DSETP.LT.OR P0, PT, |R8|, |R4|, !P0 ;  /* 0x400000040800722a */ /* 0x000fcc0004701600 */
[----:B------:R-:W-:Y:S02]  /*3db0*/  FSEL R8, R4, R8, P0 ;  /* 0x0000000804087208 */ /* 0x000fe40000000000 */
[----:B------:R-:W-:Y:S02]  /*3dc0*/  FSEL R9, R5, R9, P0 ;  /* 0x0000000905097208 */ /* 0x000fe40000000000 */
[----:B------:R-:W-:Y:S02]  /*3dd0*/  SEL R23, R6, R23, P0 ;  /* 0x0000001706177207 */ /* 0x000fe40000000000 */
[----:B------:R-:W-:-:S07]  /*3de0*/  SEL R24, R7, R24, P0 ;  /* 0x0000001807187207 */ /* 0x000fce0000000000 */
.L_x_654:
[----:B------:R-:W-:Y:S05]  /*3df0*/  BSYNC.RECONVERGENT B1 ;  /* 0x0000000000017941 */ /* 0x000fea0003800200 */
.L_x_653:
[----:B------:R-:W-:Y:S01]  /*3e00*/  UISETP.GE.U32.AND UP0, UPT, UR4, 0xa00, UPT ;  /* 0x00000a000400788c */ /* 0x000fe2000bf06070 */
[----:B------:R-:W-:-:S08]  /*3e10*/  IMAD.MOV.U32 R5, RZ, RZ, 0x500 ;  /* 0x00000500ff057424 */ /* 0x000fd000078e00ff */
[----:B------:R-:W-:Y:S05]  /*3e20*/  BRA.U !UP0, `(.L_x_655) ;  /* 0x00000005084c7547 */ /* 0x000fea000b800000 */
[----:B------:R-:W-:Y:S01]  /*3e30*/  IMAD.MOV.U32 R12, RZ, RZ, R8 ;  /* 0x000000ffff0c7224 */ /* 0x000fe200078e0008 */
[----:B------:R-:W0:Y:S01]  /*3e40*/  LDCU UR4, c[0x0][0x398] ;  /* 0x00007300ff0477ac */ /* 0x000e220008000800 */
[----:B------:R-:W-:Y:S02]  /*3e50*/  IMAD.MOV.U32 R13, RZ, RZ, R9 ;  /* 0x000000ffff0d7224 */ /* 0x000fe400078e0009 */
[----:B------:R-:W-:Y:S01]  /*3e60*/  IMAD.MOV.U32 R17, RZ, RZ, 0x500 ;  /* 0x00000500ff117424 */ /* 0x000fe200078e00ff */
[----:B------:R-:W1:Y:S01]  /*3e70*/  LDCU.64 UR6, c[0x0][0x388] ;  /* 0x00007100ff0677ac */ /* 0x000e620008000a00 */
[----:B------:R-:W-:-:S05]  /*3e80*/  NOP ;  /* 0x0000000000007918 */ /* 0x000fca0000000000 */
.L_x_656:
[----:B------:R-:W-:-:S05]  /*3e90*/  IMAD.WIDE.U32 R26, R17, 0x8, R2 ;  /* 0x00000008111a7825 */ /* 0x000fca00078e0002 */
[----:B------:R-:W2:Y:S04]  /*3ea0*/  LDG.E.64 R14, desc[UR8][R26.64] ;  /* 0x000000081a0e7981 */ /* 0x000ea8000c1e1b00 */
[----:B------:R-:W3:Y:S04]  /*3eb0*/  LDG.E.64 R4, desc[UR8][R26.64+0x800] ;  /* 0x000800081a047981 */ /* 0x000ee8000c1e1b00 */
[----:B------:R-:W4:Y:S04]  /*3ec0*/  LDG.E.64 R6, desc[UR8][R26.64+0x1000] ;  /* 0x001000081a067981 */ /* 0x000f28000c1e1b00 */
[----:B------:R-:W5:Y:S04]  /*3ed0*/  LDG.E.64 R10, desc[UR8][R26.64+0x1800] ;  /* 0x001800081a0a7981 */ /* 0x000f68000c1e1b00 */
[----:B------:R-:W5:Y:S01]  /*3ee0*/  LDG.E.64 R8, desc[UR8][R26.64+0x2000] ;  /* 0x002000081a087981 */ /* 0x000f62000c1e1b00 */
[----:B-1----:R-:W-:-:S04]  /*3ef0*/  IADD3 R18, P0, P1, R0, UR6, R17 ;  /* 0x0000000600127c10 */ /* 0x002fc8000f91e011 */
[----:B------:R-:W-:Y:S01]  /*3f00*/  IADD3.X R16, PT, PT, RZ, UR7, RZ, P0, P1 ;  /* 0x00000007ff107c10 */ /* 0x000fe200087e24ff */
[----:B------:R-:W-:Y:S01]  /*3f10*/  IMAD.MOV.U32 R20, RZ, RZ, R18 ;  /* 0x000000ffff147224 */ /* 0x000fe200078e0012 */
[----:B------:R-:W-:-:S03]  /*3f20*/  IADD3 R22, P3, PT, R18, 0x100, RZ ;  /* 0x0000010012167810 */ /* 0x000fc60007f7e0ff */
        /* <DEDUP_REMOVED lines=11> */
[----:B------:R-:W-:Y:S01]  /*3fe0*/  IMAD.X R24, RZ, RZ, R16, P3 ;  /* 0x000000ffff187224 */ /* 0x000fe200018e0610 */
[----:B------:R-:W-:-:S03]  /*3ff0*/  IADD3 R13, P3, PT, R18, 0x200, RZ ;  /* 0x00000200120d7810 */ /* 0x000fc60007f7e0ff */
[----:B---3--:R-:W-:-:S14]  /*4000*/  DSETP.GEU.AND P1, PT, |R14|, |R4|, PT ;  /* 0x400000040e00722a */ /* 0x008fdc0003f2e200 */
[----:B------:R-:W-:-:S04]  /*4010*/  @P1 ISETP.GE.U32.AND P0, PT, R20, R22, PT ;  /* 0x000000161400120c */ /* 0x000fc80003f06070 */
[----:B------:R-:W-:-:S13]  /*4020*/  @P1 ISETP.GE.AND.EX P0, PT, R19, R24, PT, P0 ;  /* 0x000000181300120c */ /* 0x000fda0003f06300 */
[----:B------:R-:W-:-:S06]  /*4030*/  @P1 DSETP.LT.OR P0, PT, |R4|, |R14|, !P0 ;  /* 0x4000000e0400122a */ /* 0x000fcc0004701600 */
[----:B------:R-:W-:Y:S01]  /*4040*/  @P1 FSEL R12, R14, R4, P0 ;  /* 0x000000040e0c1208 */ /* 0x000fe20000000000 */
[----:B------:R-:W-:Y:S01]  /*4050*/  IMAD.X R14, RZ, RZ, R16, P3 ;  /* 0x000000ffff0e7224 */ /* 0x000fe200018e0610 */
[----:B------:R-:W-:Y:S02]  /*4060*/  @P1 FSEL R15, R15, R5, P0 ;  /* 0x000000050f0f1208 */ /* 0x000fe40000000000 */
[----:B------:R-:W-:Y:S01]  /*4070*/  @P1 SEL R22, R20, R22, P0 ;  /* 0x0000001614161207 */ /* 0x000fe20000000000 */
[----:B------:R-:W-:Y:S01]  /*4080*/  @P1 IMAD.MOV.U32 R4, RZ, RZ, R12 ;  /* 0x000000ffff041224 */ /* 0x000fe200078e000c */
[----:B------:R-:W-:Y:S01]  /*4090*/  IADD3 R12, P3, PT, R18, 0x300, RZ ;  /* 0x00000300120c7810 */ /* 0x000fe20007f7e0ff */
[----:B------:R-:W-:Y:S02]  /*40a0*/  @P1 IMAD.MOV.U32 R5, RZ, RZ, R15 ;  /* 0x000000ffff051224 */ /* 0x000fe400078e000f */
[----:B------:R-:W-:Y:S01]  /*40b0*/  IMAD.MOV.U32 R15, RZ, RZ, R24 ;  /* 0x000000ffff0f7224 */ /* 0x000fe200078e0018 */
[----:B------:R-:W-:-:S03]  /*40c0*/  @P1 SEL R15, R19, R24, P0 ;  /* 0x00000018130f1207 */ /* 0x000fc60000000000 */
[----:B----4-:R-:W-:-:S14]  /*40d0*/  DSETP.GEU.AND P2, PT, |R4|, |R6|, PT ;  /* 0x400000060400722a */ /* 0x010fdc0003f4e200 */
[----:B------:R-:W-:-:S04]  /*40e0*/  @P2 ISETP.GE.U32.AND P0, PT, R22, R13, PT ;  /* 0x0000000d1600220c */ /* 0x000fc80003f06070 */
[----:B------:R-:W-:-:S13]  /*40f0*/  @P2 ISETP.GE.AND.EX P0, PT, R15, R14, PT, P0 ;  /* 0x0000000e0f00220c */ /* 0x000fda0003f06300 */
[----:B------:R-:W-:-:S06]  /*4100*/  @P2 DSETP.LT.OR P0, PT, |R6|, |R4|, !P0 ;  /* 0x400000040600222a */ /* 0x000fcc0004701600 */
[----:B------:R-:W-:Y:S02]  /*4110*/  @P2 FSEL R4, R4, R6, P0 ;  /* 0x0000000604042208 */ /* 0x000fe40000000000 */
[----:B------:R-:W-:Y:S02]  /*4120*/  @P2 FSEL R5, R5, R7, P0 ;  /* 0x0000000705052208 */ /* 0x000fe40000000000 */
[----:B------:R-:W-:Y:S01]  /*4130*/  @P2 SEL R14, R15, R14, P0 ;  /* 0x0000000e0f0e2207 */ /* 0x000fe20000000000 */
[----:B------:R-:W-:Y:S02]  /*4140*/  @P2 IMAD.MOV.U32 R6, RZ, RZ, R4 ;  /* 0x000000ffff062224 */ /* 0x000fe400078e0004 */
[----:B------:R-:W-:Y:S02]  /*4150*/  @P2 IMAD.MOV.U32 R7, RZ, RZ, R5 ;  /* 0x000000ffff072224 */ /* 0x000fe400078e0005 */
[----:B------:R-:W-:Y:S01]  /*4160*/  IMAD.MOV.U32 R5, RZ, RZ, R13 ;  /* 0x000000ffff057224 */ /* 0x000fe200078e000d */
[----:B------:R-:W-:Y:S01]  /*4170*/  @P2 SEL R5, R22, R13, P0 ;  /* 0x0000000d16052207 */ /* 0x000fe20000000000 */
        /* <DEDUP_REMOVED lines=13> */
[----:B------:R-:W-:-:S04]  /*4250*/  IADD3 R5, PT, PT, R17, 0xa00, RZ ;  /* 0x00000a0011057810 */ /* 0x000fc80007ffe0ff */
[----:B0-----:R-:W-:Y:S01]  /*4260*/  ISETP.GT.AND P1, PT, R5, UR4, PT ;  /* 0x0000000405007c0c */ /* 0x001fe2000bf24270 */
[----:B------:R-:W-:Y:S01]  /*4270*/  DSETP.GEU.AND P2, PT, |R10|, |R8|, PT ;  /* 0x400000080a00722a */ /* 0x000fe20003f4e200 */
[----:B------:R-:W-:-:S04]  /*4280*/  VIADD R5, R17, 0x500 ;  /* 0x0000050011057836 */ /* 0x000fc80000000000 */
[----:B------:R-:W-:-:S09]  /*4290*/  IMAD.MOV.U32 R17, RZ, RZ, R5 ;  /* 0x000000ffff117224 */ /* 0x000fd200078e0005 */
        /* <DEDUP_REMOVED lines=12> */
.L_x_655:
        /* <DEDUP_REMOVED lines=14> */
[----:B------:R-:W-:Y:S01]  /*4440*/  IMAD.IADD R7, R0, 0x1, R5 ;  /* 0x0000000100077824 */ /* 0x000fe200078e0205 */
[----:B------:R-:W-:-:S04]  /*4450*/  LEA.HI R4, R10, 0x1, RZ, 0x18 ;  /* 0x000000010a047811 */ /* 0x000fc800078fc0ff */
[C---:B------:R-:W-:Y:S02]  /*4460*/  IADD3 R14, P0, PT, R7.reuse, UR6, RZ ;  /* 0x00000006070e7c10 */ /* 0x040fe4000ff1e0ff */
[----:B------:R-:W-:Y:S01]  /*4470*/  LOP3.LUT R6, R4, 0x3, RZ, 0xc0, !PT ;  /* 0x0000000304067812 */ /* 0x000fe200078ec0ff */
[----:B------:R-:W-:Y:S02]  /*4480*/  IMAD.MOV.U32 R4, RZ, RZ, R0 ;  /* 0x000000ffff047224 */ /* 0x000fe400078e0000 */
[----:B------:R-:W-:Y:S02]  /*4490*/  IMAD.X R15, RZ, RZ, UR7, P0 ;  /* 0x00000007ff0f7e24 */ /* 0x000fe400080e06ff */
[----:B------:R-:W-:Y:S02]  /*44a0*/  IMAD.MOV R11, RZ, RZ, -R6 ;  /* 0x000000ffff0b7224 */ /* 0x000fe400078e0a06 */
[----:B0-----:R-:W-:-:S04]  /*44b0*/  IMAD.WIDE.U32 R2, R7, 0x8, R2 ;  /* 0x0000000807027825 */ /* 0x001fc800078e0002 */
[----:B------:R-:W-:Y:S02]  /*44c0*/  IMAD.MOV.U32 R12, RZ, RZ, R2 ;  /* 0x000000ffff0c7224 */ /* 0x000fe400078e0002 */
[----:B------:R-:W-:-:S07]  /*44d0*/  IMAD.MOV.U32 R13, RZ, RZ, R3 ;  /* 0x000000ffff0d7224 */ /* 0x000fce00078e0003 */
.L_x_663:
[----:B------:R-:W-:Y:S02]  /*44e0*/  IMAD.MOV.U32 R2, RZ, RZ, R12 ;  /* 0x000000ffff027224 */ /* 0x000fe400078e000c */
[----:B------:R-:W-:-:S06]  /*44f0*/  IMAD.MOV.U32 R3, RZ, RZ, R13 ;  /* 0x000000ffff037224 */ /* 0x000fcc00078e000d */
[----:B------:R-:W2:Y:S01]  /*4500*/  LDG.E.64 R2, desc[UR8][R2.64] ;  /* 0x0000000802027981 */ /* 0x000ea2000c1e1b00 */
[----:B------:R-:W-:Y:S01]  /*4510*/  VIADD R11, R11, 0x1 ;  /* 0x000000010b0b7836 */ /* 0x000fe20000000000 */
[----:B------:R-:W-:Y:S01]  /*4520*/  BSSY.RECONVERGENT B3, `(.L_x_661) ;  /* 0x000001b000037945 */ /* 0x000fe20003800200 */
[----:B------:R-:W-:Y:S01]  /*4530*/  IMAD.MOV.U32 R19, RZ, RZ, R23 ;  /* 0x000000ffff137224 */ /* 0x000fe200078e0017 */
[----:B------:R-:W-:Y:S01]  /*4540*/  MOV R7, R9 ;  /* 0x0000000900077202 */ /* 0x000fe20000000f00 */
[----:B------:R-:W-:Y:S01]  /*4550*/  IMAD.MOV.U32 R16, RZ, RZ, R24 ;  /* 0x000000ffff107224 */ /* 0x000fe200078e0018 */
[----:B------:R-:W-:Y:S01]  /*4560*/  ISETP.NE.AND P2, PT, R11, RZ, PT ;  /* 0x000000ff0b00720c */ /* 0x000fe20003f45270 */
[----:B------:R-:W-:Y:S01]  /*4570*/  IMAD.MOV.U32 R6, RZ, RZ, R8 ;  /* 0x000000ffff067224 */ /* 0x000fe200078e0008 */
[----:B------:R-:W-:Y:S01]  /*4580*/  IADD3 R12, P3, PT, R12, 0x800, RZ ;  /* 0x000008000c0c7810 */ /* 0x000fe20007f7e0ff */
[----:B------:R-:W-:Y:S02]  /*4590*/  IMAD.MOV.U32 R23, RZ, RZ, R14 ;  /* 0x000000ffff177224 */ /* 0x000fe400078e000e */
[----:B------:R-:W-:Y:S01]  /*45a0*/  IMAD.MOV.U32 R24, RZ, RZ, R15 ;  /* 0x000000ffff187224 */ /* 0x000fe200078e000f */
[----:B--2---:R-:W-:Y:S01]  /*45b0*/  DSETP.GEU.AND P0, PT, |R8|, |R2|, PT ;  /* 0x400000020800722a */ /* 0x004fe20003f0e200 */
[----:B------:R-:W-:-:S02]  /*45c0*/  IMAD.MOV.U32 R8, RZ, RZ, R2 ;  /* 0x000000ffff087224 */ /* 0x000fc400078e0002 */
        /* <DEDUP_REMOVED lines=16> */
.L_x_662:
[----:B------:R-:W-:Y:S05]  /*46d0*/  BSYNC.RECONVERGENT B3 ;  /* 0x0000000000037941 */ /* 0x000fea0003800200 */
.L_x_661:
[----:B------:R-:W-:Y:S01]  /*46e0*/  IADD3 R14, P0, PT, R14, 0x100, RZ ;  /* 0x000001000e0e7810 */ /* 0x000fe20007f1e0ff */
[----:B------:R-:W-:Y:S02]  /*46f0*/  VIADD R4, R4, 0x100 ;  /* 0x0000010004047836 */ /* 0x000fe40000000000 */
[----:B------:R-:W-:Y:S02]  /*4700*/  IMAD.X R13, RZ, RZ, R13, P3 ;  /* 0x000000ffff0d7224 */ /* 0x000fe400018e060d */
[----:B------:R-:W-:Y:S01]  /*4710*/  IMAD.X R15, RZ, RZ, R15, P0 ;  /* 0x000000ffff0f7224 */ /* 0x000fe200000e060f */
[----:B------:R-:W-:Y:S07]  /*4720*/  @P2 BRA `(.L_x_663) ;  /* 0xfffffffc006c2947 */ /* 0x000fee000383ffff */
.L_x_660:
[----:B------:R-:W-:Y:S05]  /*4730*/  BSYNC.RECONVERGENT B2 ;  /* 0x0000000000027941 */ /* 0x000fea0003800200 */
.L_x_659:
[----:B------:R-:W-:-:S13]  /*4740*/  ISETP.GE.U32.AND P0, PT, R10, 0x300, PT ;  /* 0x000003000a00780c */ /* 0x000fda0003f06070 */
[----:B------:R-:W-:Y:S05]  /*4750*/  @!P0 BRA `(.L_x_658) ;  /* 0x0000000400fc8947 */ /* 0x000fea0003800000 */
[----:B------:R-:W0:Y:S01]  /*4760*/  LDCU.128 UR12, c[0x0][0x380] ;  /* 0x00007000ff0c77ac */ /* 0x000e220008000c00 */
[----:B------:R-:W1:Y:S01]  /*4770*/  LDC.64 R20, c[0x0][0x380] ;  /* 0x0000e000ff147b82 */ /* 0x000e620000000a00 */
[C---:B------:R-:W-:Y:S01]  /*4780*/  IADD3 R7, P1, PT, R4.reuse, R5, RZ ;  /* 0x0000000504077210 */ /* 0x040fe20007f3e0ff */
[C---:B------:R-:W-:Y:S02]  /*4790*/  IMAD.IADD R16, R4.reuse, 0x1, R5 ;  /* 0x0000000104107824 */ /* 0x040fe400078e0205 */
[----:B------:R-:W-:Y:S02]  /*47a0*/  VIADD R22, R4, 0x200 ;  /* 0x0000020004167836 */ /* 0x000fe40000000000 */
[----:B------:R-:W-:Y:S02]  /*47b0*/  IMAD.X R10, RZ, RZ, RZ, P1 ;  /* 0x000000ffff0a7224 */ /* 0x000fe400008e06ff */
[----:B------:R-:W2:Y:S01]  /*47c0*/  LDC.64 R2, c[0x0][0x388] ;  /* 0x0000e200ff027b82 */ /* 0x000ea20000000a00 */
[----:B0-----:R-:W-:-:S02]  /*47d0*/  LEA R6, P2, R7, UR12, 0x3 ;  /* 0x0000000c07067c11 */ /* 0x001fc4000f8418ff */
[----:B------:R-:W-:Y:S02]  /*47e0*/  IADD3 R18, P0, PT, R16, UR14, RZ ;  /* 0x0000000e10127c10 */ /* 0x000fe4000ff1e0ff */
[----:B------:R-:W-:Y:S02]  /*47f0*/  IADD3 R6, P1, PT, R6, 0x1800, RZ ;  /* 0x0000180006067810 */ /* 0x000fe40007f3e0ff */
[----:B------:R-:W-:Y:S01]  /*4800*/  LEA.HI.X R5, R7, UR13, R10, 0x3, P2 ;  /* 0x0000000d07057c11 */ /* 0x000fe200090f1c0a */
[----:B-1----:R-:W-:-:S04]  /*4810*/  IMAD.WIDE.U32 R20, R16, 0x8, R20 ;  /* 0x0000000810147825 */ /* 0x002fc800078e0014 */
[----:B------:R-:W-:Y:S02]  /*4820*/  IMAD.X R19, RZ, RZ, UR15, P0 ;  /* 0x0000000fff137e24 */ /* 0x000fe400080e06ff */
[----:B------:R-:W-:-:S07]  /*4830*/  IMAD.X R5, RZ, RZ, R5, P1 ;  /* 0x000000ffff057224 */ /* 0x000fce00008e0605 */
.L_x_672:
[----:B------:R-:W3:Y:S01]  /*4840*/  LDG.E.64 R14, desc[UR8][R20.64] ;  /* 0x00000008140e7981 */ /* 0x000ee2000c1e1b00 */
[----:B------:R-:W-:-:S05]  /*4850*/  IMAD.MOV.U32 R4, RZ, RZ, R6 ;  /* 0x000000ffff047224 */ /* 0x000fca00078e0006 */
[----:B------:R0:W5:Y:S04]  /*4860*/  LDG.E.64 R10, desc[UR8][R4.64+-0x1000] ;  /* 0xfff00008040a7981 */ /* 0x000168000c1e1b00 */
[----:B------:R0:W5:Y:S01]  /*4870*/  LDG.E.64 R6, desc[UR8][R4.64+-0x800] ;  /* 0xfff8000804067981 */ /* 0x000162000c1e1b00 */
[----:B------:R-:W-:Y:S01]  /*4880*/  BSSY.RECONVERGENT B2, `(.L_x_664) ;  /* 0x0000015000027945 */ /* 0x000fe20003800200 */
[----:B------:R-:W-:Y:S02]  /*4890*/  IMAD.MOV.U32 R26, RZ, RZ, R18 ;  /* 0x000000ffff1a7224 */ /* 0x000fe400078e0012 */
[----:B------:R-:W-:Y:S01]  /*48a0*/  IMAD.MOV.U32 R25, RZ, RZ, R19 ;  /* 0x000000ffff197224 */ /* 0x000fe200078e0013 */
[----:B---3--:R-:W-:Y:S01]  /*48b0*/  DSETP.GEU.AND P0, PT, |R8|, |R14|, PT ;  /* 0x4000000e0800722a */ /* 0x008fe20003f0e200 */
[----:B------:R-:W-:Y:S01]  /*48c0*/  MOV R12, R14 ;  /* 0x0000000e000c7202 */ /* 0x000fe20000000f00 */
[----:B------:R-:W-:-:S12]  /*48d0*/  IMAD.MOV.U32 R13, RZ, RZ, R15 ;  /* 0x000000ffff0d7224 */ /* 0x000fd800078e000f */
        /* <DEDUP_REMOVED lines=15> */
.L_x_665:
[----:B------:R-:W-:Y:S05]  /*49d0*/  BSYNC.RECONVERGENT B2 ;  /* 0x0000000000027941 */ /* 0x000fea0003800200 */
.L_x_664:
[----:B-----5:R-:W-:Y:S01]  /*49e0*/  DSETP.GEU.AND P0, PT, |R12|, |R10|, PT ;  /* 0x4000000a0c00722a */ /* 0x020fe20003f0e200 */
[----:B------:R-:W-:Y:S01]  /*49f0*/  VIADD R9, R16, 0x100 ;  /* 0x0000010010097836 */ /* 0x000fe20000000000 */
[----:B------:R-:W-:Y:S01]  /*4a00*/  BSSY.RECONVERGENT B2, `(.L_x_666) ;  /* 0x0000016000027945 */ /* 0x000fe20003800200 */
[----:B------:R-:W-:-:S03]  /*4a10*/  IMAD.MOV.U32 R8, RZ, RZ, R10 ;  /* 0x000000ffff087224 */ /* 0x000fc600078e000a */
[----:B--2---:R-:W-:Y:S01]  /*4a20*/  IADD3 R23, P1, PT, R9, R2, RZ ;  /* 0x0000000209177210 */ /* 0x004fe20007f3e0ff */
[----:B------:R-:W-:-:S04]  /*4a30*/  IMAD.MOV.U32 R9, RZ, RZ, R11 ;  /* 0x000000ffff097224 */ /* 0x000fc800078e000b */
[----:B------:R-:W-:Y:S02]  /*4a40*/  IMAD.X R24, RZ, RZ, R3, P1 ;  /* 0x000000ffff187224 */ /* 0x000fe400008e0603 */
[----:B------:R-:W-:Y:S02]  /*4a50*/  IMAD.MOV.U32 R15, RZ, RZ, R23 ;  /* 0x000000ffff0f7224 */ /* 0x000fe400078e0017 */
[----:B------:R-:W-:Y:S01]  /*4a60*/  IMAD.MOV.U32 R14, RZ, RZ, R24 ;  /* 0x000000ffff0e7224 */ /* 0x000fe200078e0018 */
        /* <DEDUP_REMOVED lines=15> */
.L_x_667:
[----:B------:R-:W-:Y:S05]  /*4b60*/  BSYNC.RECONVERGENT B2 ;  /* 0x0000000000027941 */ /* 0x000fea0003800200 */
.L_x_666:
[----:B------:R0:W5:Y:S01]  /*4b70*/  LDG.E.64 R10, desc[UR8][R4.64] ;  /* 0x00000008040a7981 */ /* 0x000162000c1e1b00 */
[----:B------:R-:W-:Y:S01]  /*4b80*/  DSETP.GEU.AND P0, PT, |R8|, |R6|, PT ;  /* 0x400000060800722a */ /* 0x000fe20003f0e200 */
[----:B------:R-:W-:Y:S01]  /*4b90*/  VIADD R13, R16, 0x200 ;  /* 0x00000200100d7836 */ /* 0x000fe20000000000 */
[----:B------:R-:W-:Y:S01]  /*4ba0*/  BSSY.RECONVERGENT B2, `(.L_x_668) ;  /* 0x0000016000027945 */ /* 0x000fe20003800200 */
[----:B------:R-:W-:-:S03]  /*4bb0*/  MOV R12, R6 ;  /* 0x00000006000c7202 */ /* 0x000fc60000000f00 */
[----:B------:R-:W-:Y:S01]  /*4bc0*/  IADD3 R24, P1, PT, R13, R2, RZ ;  /* 0x000000020d187210 */ /* 0x000fe20007f3e0ff */
[----:B------:R-:W-:-:S04]  /*4bd0*/  IMAD.MOV.U32 R13, RZ, RZ, R7 ;  /* 0x000000ffff0d7224 */ /* 0x000fc800078e0007 */
[----:B------:R-:W-:Y:S02]  /*4be0*/  IMAD.X R23, RZ, RZ, R3, P1 ;  /* 0x000000ffff177224 */ /* 0x000fe400008e0603 */
        /* <DEDUP_REMOVED lines=17> */
.L_x_669:
[----:B------:R-:W-:Y:S05]  /*4d00*/  BSYNC.RECONVERGENT B2 ;  /* 0x0000000000027941 */ /* 0x000fea0003800200 */
.L_x_668:
[----:B-----5:R-:W-:Y:S01]  /*4d10*/  DSETP.GEU.AND P0, PT, |R12|, |R10|, PT ;  /* 0x4000000a0c00722a */ /* 0x020fe20003f0e200 */
[----:B------:R-:W-:Y:S01]  /*4d20*/  VIADD R7, R16, 0x300 ;  /* 0x0000030010077836 */ /* 0x000fe20000000000 */
[----:B------:R-:W-:Y:S01]  /*4d30*/  BSSY.RECONVERGENT B2, `(.L_x_670) ;  /* 0x0000016000027945 */ /* 0x000fe20003800200 */
[----:B------:R-:W-:Y:S02]  /*4d40*/  IMAD.MOV.U32 R8, RZ, RZ, R10 ;  /* 0x000000ffff087224 */ /* 0x000fe400078e000a */
[----:B------:R-:W-:Y:S01]  /*4d50*/  IMAD.MOV.U32 R9, RZ, RZ, R11 ;  /* 0x000000ffff097224 */ /* 0x000fe200078e000b */
[----:B------:R-:W-:-:S05]  /*4d60*/  IADD3 R7, P1, PT, R7, R2, RZ ;  /* 0x0000000207077210 */ /* 0x000fca0007f3e0ff */
        /* <DEDUP_REMOVED lines=18> */
.L_x_671:
[----:B------:R-:W-:Y:S05]  /*4e90*/  BSYNC.RECONVERGENT B2 ;  /* 0x0000000000027941 */ /* 0x000fea0003800200 */
.L_x_670:
[----:B------:R-:W-:Y:S01]  /*4ea0*/  VIADD R10, R22, 0x200 ;  /* 0x00000200160a7836 */ /* 0x000fe20000000000 */
[----:B------:R-:W-:Y:S01]  /*4eb0*/  IADD3 R6, P2, PT, R4, 0x2000, RZ ;  /* 0x0000200004067810 */ /* 0x000fe20007f5e0ff */
[----:B------:R-:W-:Y:S01]  /*4ec0*/  VIADD R22, R22, 0x400 ;  /* 0x0000040016167836 */ /* 0x000fe20000000000 */
[----:B------:R-:W-:Y:S01]  /*4ed0*/  IADD3 R18, P1, PT, R18, 0x400, RZ ;  /* 0x0000040012127810 */ /* 0x000fe20007f3e0ff */
[----:B------:R-:W-:Y:S01]  /*4ee0*/  VIADD R16, R16, 0x400 ;  /* 0x0000040010107836 */ /* 0x000fe20000000000 */
[----:B------:R-:W-:Y:S01]  /*4ef0*/  ISETP.GE.AND P0, PT, R10, R17, PT ;  /* 0x000000110a00720c */ /* 0x000fe20003f06270 */
[----:B------:R-:W-:Y:S01]  /*4f00*/  IMAD.X R5, RZ, RZ, R5, P2 ;  /* 0x000000ffff057224 */ /* 0x000fe200010e0605 */
[----:B------:R-:W-:Y:S02]  /*4f10*/  IADD3 R20, P2, PT, R20, 0x2000, RZ ;  /* 0x0000200014147810 */ /* 0x000fe40007f5e0ff */
[----:B------:R-:W-:-:S03]  /*4f20*/  IADD3.X R19, PT, PT, RZ, R19, RZ, P1, !PT ;  /* 0x00000013ff137210 */ /* 0x000fc60000ffe4ff */
[----:B------:R-:W-:-:S06]  /*4f30*/  IMAD.X R21, RZ, RZ, R21, P2 ;  /* 0x000000ffff157224 */ /* 0x000fcc00010e0615 */
[----:B------:R-:W-:Y:S05]  /*4f40*/  @!P0 BRA `(.L_x_672) ;  /* 0xfffffff8003c8947 */ /* 0x000fea000383ffff */
.L_x_658:
[----:B------:R-:W-:Y:S05]  /*4f50*/  BSYNC.RECONVERGENT B1 ;  /* 0x0000000000017941 */ /* 0x000fea0003800200 */
.L_x_657:
        /* <DEDUP_REMOVED lines=32> */
.L_x_674:
[----:B------:R-:W-:Y:S05]  /*5160*/  BSYNC.RECONVERGENT B1 ;  /* 0x0000000000017941 */ /* 0x000fea0003800200 */
.L_x_673:
        /* <DEDUP_REMOVED lines=31> */
.L_x_676:
[----:B------:R-:W-:Y:S05]  /*5360*/  BSYNC.RECONVERGENT B1 ;  /* 0x0000000000017941 */ /* 0x000fea0003800200 */
.L_x_675:
        /* <DEDUP_REMOVED lines=31> */
.L_x_678:
[----:B------:R-:W-:Y:S05]  /*5560*/  BSYNC.RECONVERGENT B1 ;  /* 0x0000000000017941 */ /* 0x000fea0003800200 */
.L_x_677:
[----:B------:R-:W-:Y:S01]  /*5570*/  ISETP.GT.AND P0, PT, R10, 0x17, PT ;  /* 0x000000170a00780c */ /* 0x000fe20003f04270 */
[----:B-1----:R1:W1:Y:S01]  /*5580*/  SHFL.DOWN PT, R6, R2, 0x8, 0x1f ;  /* 0x09001f0002067f89 */ /* 0x00226200000e0000 */
[----:B------:R-:W-:Y:S01]  /*5590*/  BSSY.RECONVERGENT B1, `(.L_x_679) ;  /* 0x000001d000017945 */ /* 0x000fe20003800200 */
[----:B0-----:R-:W-:Y:S01]  /*55a0*/  IMAD.MOV.U32 R8, RZ, RZ, R11 ;  /* 0x000000ffff087224 */ /* 0x001fe200078e000b */
[----:B------:R-:W-:Y:S01]  /*55b0*/  MOV R4, R2 ;  /* 0x0000000200047202 */ /* 0x000fe20000000f00 */
[----:B--2---:R0:W2:Y:S01]  /*55c0*/  SHFL.DOWN PT, R7, R3, 0x8, 0x1f ;  /* 0x09001f0003077f89 */ /* 0x0040a200000e0000 */
[----:B------:R-:W-:Y:S02]  /*55d0*/  IMAD.MOV.U32 R9, RZ, RZ, R12 ;  /* 0x000000ffff097224 */ /* 0x000fe400078e000c */
[----:B------:R-:W-:Y:S01]  /*55e0*/  IMAD.MOV.U32 R5, RZ, RZ, R3 ;  /* 0x000000ffff057224 */ /* 0x000fe200078e0003 */
[----:B---3--:R0:W3:Y:S04]  /*55f0*/  SHFL.DOWN PT, R14, R11, 0x8, 0x1f ;  /* 0x09001f000b0e7f89 */ /* 0x0080e800000e0000 */
        /* <DEDUP_REMOVED lines=22> */
.L_x_680:
[----:B------:R-:W-:Y:S05]  /*5760*/  BSYNC.RECONVERGENT B1 ;  /* 0x0000000000017941 */ /* 0x000fea0003800200 */
.L_x_679:
        /* <DEDUP_REMOVED lines=31> */
.L_x_682:
[----:B------:R-:W-:Y:S05]  /*5960*/  BSYNC.RECONVERGENT B1 ;  /* 0x0000000000017941 */ /* 0x000fea0003800200 */
.L_x_681:
        /* <DEDUP_REMOVED lines=11> */
.L_x_684:
[----:B------:R-:W-:Y:S05]  /*5a20*/  BSYNC.RECONVERGENT B1 ;  /* 0x0000000000017941 */ /* 0x000fea0003800200 */
.L_x_683:
        /* <DEDUP_REMOVED lines=31> */
.L_x_686:
[----:B------:R-:W-:Y:S05]  /*5c20*/  BSYNC.RECONVERGENT B1 ;  /* 0x0000000000017941 */ /* 0x000fea0003800200 */
.L_x_685:
        /* <DEDUP_REMOVED lines=23> */
.L_x_688:
[----:B------:R-:W-:Y:S05]  /*5da0*/  BSYNC.RECONVERGENT B1 ;  /* 0x0000000000017941 */ /* 0x000fea0003800200 */
.L_x_687:
[----:B------:R-:W-:Y:S01]  /*5db0*/  DSETP.GEU.AND P0, PT, |R4|, |R10|, PT ;  /* 0x4000000a0400722a */ /* 0x000fe20003f0e200 */
[----:B------:R-:W-:Y:S01]  /*5dc0*/  BSSY.RECONVERGENT B1, `(.L_x_689) ;  /* 0x0000014000017945 */ /* 0x000fe20003800200 */
[----:B------:R-:W-:Y:S01]  /*5dd0*/  IMAD.MOV.U32 R2, RZ, RZ, R10 ;  /* 0x000000ffff027224 */ /* 0x000fe200078e000a */
[----:B------:R-:W-:Y:S01]  /*5de0*/  MOV R3, R11 ;  /* 0x0000000b00037202 */ /* 0x000fe20000000f00 */
        /* <DEDUP_REMOVED lines=17> */
.L_x_690:
[----:B------:R-:W-:Y:S05]  /*5f00*/  BSYNC.RECONVERGENT B1 ;  /* 0x0000000000017941 */ /* 0x000fea0003800200 */
.L_x_689:
        /* <DEDUP_REMOVED lines=23> */
.L_x_692:
[----:B------:R-:W-:Y:S05]  /*6080*/  BSYNC.RECONVERGENT B1 ;  /* 0x0000000000017941 */ /* 0x000fea0003800200 */
.L_x_691:
        /* <DEDUP_REMOVED lines=21> */
.L_x_694:
[----:B------:R-:W-:Y:S05]  /*61e0*/  BSYNC.RECONVERGENT B1 ;  /* 0x0000000000017941 */ /* 0x000fea0003800200 */
.L_x_693:
        /* <DEDUP_REMOVED lines=21> */
.L_x_696:
[----:B------:R-:W-:Y:S05]  /*6340*/  BSYNC.RECONVERGENT B1 ;  /* 0x0000000000017941 */ /* 0x000fea0003800200 */
.L_x_695:
        /* <DEDUP_REMOVED lines=20> */
.L_x_616:
[----:B------:R-:W-:Y:S05]  /*6490*/  BSYNC.RECONVERGENT B0 ;  /* 0x0000000000007941 */ /* 0x000fea0003800200 */
.L_x_583:
[----:B------:R-:W-:Y:S05]  /*64a0*/  @P1 EXIT ;  /* 0x000000000000194d */ /* 0x000fea0003800000 */
[----:B012-4-:R-:W0:Y:S02]  /*64b0*/  LDC.64 R4, c[0x0][0x390] ;  /* 0x0000e400ff047b82 */ /* 0x017e240000000a00 */
[----:B0-----:R-:W-:Y:S04]  /*64c0*/  STG.E.64 desc[UR8][R4.64], R2 ;  /* 0x0000000204007986 */ /* 0x001fe8000c101b08 */
[----:B------:R-:W-:Y:S01]  /*64d0*/  STG.E.64 desc[UR8][R4.64+0x8], R14 ;  /* 0x0000080e04007986 */ /* 0x000fe2000c101b08 */
[----:B------:R-:W-:Y:S05]  /*64e0*/  EXIT ;  /* 0x000000000000794d */ /* 0x000fea0003800000 */
.L_x_697:
        /* <DEDUP_REMOVED lines=9> */
.L_x_740:


//--------------------- .text._Z6kernelPdiid      --------------------------
	.section	.text._Z6kernelPdiid,"ax",@progbits
	.align	128
        .global         _Z6kernelPdiid
        .type           _Z6kernelPdiid,@function
        .size           _Z6kernelPdiid,(.L_x_731 - _Z6kernelPdiid)
        .other          _Z6kernelPdiid,@"STO_CUDA_ENTRY STV_DEFAULT"
_Z6kernelPdiid:
.text._Z6kernelPdiid:
[----:B------:R-:W-:Y:S01]  /*0000*/  LDC R1, c[0x0][0x37c] ;  /* 0x0000df00ff017b82 */ /* 0x000fe20000000800 */
[----:B------:R-:W0:Y:S01]  /*0010*/  S2R R24, SR_CTAID.Y ;  /* 0x0000000000187919 */ /* 0x000e220000002600 */
[----:B------:R-:W1:Y:S01]  /*0020*/  LDCU.64 UR8, c[0x0][0x388] ;  /* 0x00007100ff0877ac */ /* 0x000e620008000a00 */
[----:B------:R-:W0:Y:S01]  /*0030*/  S2R R3, SR_TID.Y ;  /* 0x0000000000037919 */ /* 0x000e220000002200 */
[----:B------:R-:W2:Y:S01]  /*0040*/  LDCU UR7, c[0x0][0x370] ;  /* 0x00006e00ff0777ac */ /* 0x000ea20008000800 */
[----:B------:R-:W0:Y:S03]  /*0050*/  LDCU UR4, c[0x0][0x374] ;  /* 0x00006e80ff0477ac */ /* 0x000e260008000800 */
[----:B------:R-:W3:Y:S01]  /*0060*/  LDC R0, c[0x0][0x360] ;  /* 0x0000d800ff007b82 */ /* 0x000ee20000000800 */
[----:B-1----:R-:W-:Y:S01]  /*0070*/  UIADD3 UR6, UPT, UPT, UR8, 0x1, URZ ;  /* 0x0000000108067890 */ /* 0x002fe2000fffe0ff */
[----:B0-----:R-:W-:-:S05]  /*0080*/  IMAD R24, R24, UR4, R3 ;  /* 0x0000000418187c24 */ /* 0x001fca000f8e0203 */
[----:B------:R-:W-:-:S05]  /*0090*/  VIADD R24, R24, UR6 ;  /* 0x0000000618187c36 */ /* 0x000fca0008000000 */
[----:B------:R-:W-:-:S13]  /*00a0*/  ISETP.GE.AND P0, PT, R24, UR9, PT ;  /* 0x0000000918007c0c */ /* 0x000fda000bf06270 */
[----:B--23--:R-:W-:Y:S05]  /*00b0*/  @P0 EXIT ;  /* 0x000000000000094d */ /* 0x00cfea0003800000 */
[----:B------:R-:W0:Y:S01]  /*00c0*/  S2R R11, SR_CTAID.X ;  /* 0x00000000000b7919 */ /* 0x000e220000002500 */
[----:B------:R-:W-:Y:S01]  /*00d0*/  IMAD R2, R0, UR7, RZ ;  /* 0x0000000700027c24 */ /* 0x000fe2000f8e02ff */
[----:B------:R-:W1:Y:S01]  /*00e0*/  LDCU UR5, c[0x0][0x364] ;  /* 0x00006c80ff0577ac */ /* 0x000e620008000800 */
[----:B------:R-:W2:Y:S02]  /*00f0*/  S2R R10, SR_TID.X ;  /* 0x00000000000a7919 */ /* 0x000ea40000002100 */
[----:B------:R-:W3:Y:S01]  /*0100*/  I2F.U32.RP R7, R2 ;  /* 0x0000000200077306 */ /* 0x000ee20000209000 */
[----:B------:R-:W-:Y:S01]  /*0110*/  IMAD.MOV R9, RZ, RZ, -R2 ;  /* 0x000000ffff097224 */ /* 0x000fe200078e0a02 */
[----:B------:R-:W-:-:S06]  /*0120*/  ISETP.NE.U32.AND P3, PT, R2, RZ, PT ;  /* 0x000000ff0200720c */ /* 0x000fcc0003f65070 */
[----:B---3--:R-:W3:Y:S01]  /*0130*/  MUFU.RCP R7, R7 ;  /* 0x0000000700077308 */ /* 0x008ee20000001000 */
[----:B-1----:R-:W-:Y:S01]  /*0140*/  UIMAD UR4, UR4, UR5, URZ ;  /* 0x00000005040472a4 */ /* 0x002fe2000f8e02ff */
[----:B0-----:R-:W-:-:S04]  /*0150*/  IMAD.IADD R3, R0, 0x1, R11 ;  /* 0x0000000100037824 */ /* 0x001fc800078e020b */
[----:B------:R-:W-:Y:S01]  /*0160*/  IMAD R3, R3, UR7, RZ ;  /* 0x0000000703037c24 */ /* 0x000fe2000f8e02ff */
[----:B---3--:R-:W-:Y:S01]  /*0170*/  IADD3 R5, PT, PT, R7, 0xffffffe, RZ ;  /* 0x0ffffffe07057810 */ /* 0x008fe20007ffe0ff */
[----:B--2---:R-:W-:-:S03]  /*0180*/  VIADD R0, R10, UR8 ;  /* 0x000000080a007c36 */ /* 0x004fc60008000000 */
[----:B------:R-:W-:Y:S02]  /*0190*/  LOP3.LUT R6, RZ, R3, RZ, 0x33, !PT ;  /* 0x00000003ff067212 */ /* 0x000fe400078e33ff */
[----:B------:R-:W-:Y:S01]  /*01a0*/  IADD3 R4, PT, PT, R0, 0x1, R3 ;  /* 0x0000000100047810 */ /* 0x000fe20007ffe003 */
[----:B------:R-:W0:Y:S03]  /*01b0*/  F2I.FTZ.U32.TRUNC.NTZ R5, R5 ;  /* 0x0000000500057305 */ /* 0x000e26000021f000 */
[----:B------:R-:W-:Y:S01]  /*01c0*/  VIMNMX R3, PT, PT, R4, UR9, !PT ;  /* 0x0000000904037c48 */ /* 0x000fe2000ffe0100 */
[----:B------:R-:W-:-:S03]  /*01d0*/  IMAD.MOV.U32 R4, RZ, RZ, RZ ;  /* 0x000000ffff047224 */ /* 0x000fc600078e00ff */
[----:B------:R-:W-:-:S04]  /*01e0*/  IADD3 R3, PT, PT, -R0, R3, R6 ;  /* 0x0000000300037210 */ /* 0x000fc80007ffe106 */
[C---:B------:R-:W-:Y:S01]  /*01f0*/  ISETP.NE.AND P0, PT, R3.reuse, RZ, PT ;  /* 0x000000ff0300720c */ /* 0x040fe20003f05270 */
[----:B------:R-:W-:Y:S02]  /*0200*/  VIADD R7, R3, 0xffffffff ;  /* 0xffffffff03077836 */ /* 0x000fe40000000000 */
[----:B0-----:R-:W-:-:S04]  /*0210*/  IMAD R9, R9, R5, RZ ;  /* 0x0000000509097224 */ /* 0x001fc800078e02ff */
[----:B------:R-:W-:Y:S02]  /*0220*/  IMAD.HI.U32 R4, R5, R9, R4 ;  /* 0x0000000905047227 */ /* 0x000fe400078e0004 */
[----:B------:R-:W0:Y:S04]  /*0230*/  LDC.64 R8, c[0x0][0x380] ;  /* 0x0000e000ff087b82 */ /* 0x000e280000000a00 */
[----:B------:R-:W-:Y:S01]  /*0240*/  @!P0 IADD3 R7, PT, PT, R3, RZ, RZ ;  /* 0x000000ff03078210 */ /* 0x000fe20007ffe0ff */
[----:B------:R-:W-:-:S04]  /*0250*/  IMAD R3, R11, UR7, R10 ;  /* 0x000000070b037c24 */ /* 0x000fc8000f8e020a */
[----:B------:R-:W-:Y:S01]  /*0260*/  IMAD.HI.U32 R13, R4, R7, RZ ;  /* 0x00000007040d7227 */ /* 0x000fe200078e00ff */
[----:B------:R-:W-:Y:S01]  /*0270*/  IADD3 R3, PT, PT, R3, UR6, RZ ;  /* 0x0000000603037c10 */ /* 0x000fe2000fffe0ff */
[----:B------:R-:W1:Y:S01]  /*0280*/  LDCU.64 UR6, c[0x0][0x358] ;  /* 0x00006b00ff0677ac */ /* 0x000e620008000a00 */
[----:B------:R-:W-:Y:S01]  /*0290*/  SEL R4, RZ, 0x1, !P0 ;  /* 0x00000001ff047807 */ /* 0x000fe20004000000 */
[----:B------:R-:W-:Y:S01]  /*02a0*/  IMAD.MOV R0, RZ, RZ, -R13 ;  /* 0x000000ffff007224 */ /* 0x000fe200078e0a0d */
[----:B------:R-:W-:Y:S01]  /*02b0*/  LEA R5, R3, UR8, 0xe ;  /* 0x0000000803057c11 */ /* 0x000fe2000f8e70ff */
[C---:B------:R-:W-:Y:S01]  /*02c0*/  IMAD.IADD R25, R2.reuse, 0x1, R3 ;  /* 0x0000000102197824 */ /* 0x040fe200078e0203 */
[----:B------:R-:W2:Y:S01]  /*02d0*/  LDCU.64 UR8, c[0x0][0x388] ;  /* 0x00007100ff0877ac */ /* 0x000ea20008000a00 */
[C---:B------:R-:W-:Y:S02]  /*02e0*/  IMAD R7, R2.reuse, R0, R7 ;  /* 0x0000000002077224 */ /* 0x040fe400078e0207 */
[----:B------:R-:W-:-:S02]  /*02f0*/  IMAD R11, R2, 0x8000, R5 ;  /* 0x00008000020b7824 */ /* 0x000fc400078e0205 */
[----:B------:R-:W-:Y:S01]  /*0300*/  IMAD.IADD R27, R2, 0x1, R25 ;  /* 0x00000001021b7824 */ /* 0x000fe200078e0219 */
[----:B------:R-:W-:-:S13]  /*0310*/  ISETP.GE.U32.AND P1, PT, R7, R2, PT ;  /* 0x000000020700720c */ /* 0x000fda0003f26070 */
[----:B------:R-:W-:Y:S02]  /*0320*/  @P1 IMAD.IADD R7, R7, 0x1, -R2 ;  /* 0x0000000107071824 */ /* 0x000fe400078e0a02 */
[----:B------:R-:W-:-:S03]  /*0330*/  @P1 VIADD R13, R13, 0x1 ;  /* 0x000000010d0d1836 */ /* 0x000fc60000000000 */
[----:B------:R-:W-:Y:S01]  /*0340*/  ISETP.GE.U32.AND P2, PT, R7, R2, PT ;  /* 0x000000020700720c */ /* 0x000fe20003f46070 */
[----:B------:R-:W-:-:S04]  /*0350*/  IMAD R7, R2, 0x4000, R5 ;  /* 0x0000400002077824 */ /* 0x000fc800078e0205 */
[----:B0-----:R-:W-:-:S04]  /*0360*/  IMAD.WIDE R6, R7, 0x8, R8 ;  /* 0x0000000807067825 */ /* 0x001fc800078e0208 */
[----:B------:R-:W-:-:S04]  /*0370*/  IMAD.WIDE R8, R11, 0x8, R8 ;  /* 0x000000080b087825 */ /* 0x000fc800078e0208 */
[----:B------:R-:W-:Y:S01]  /*0380*/  @P2 VIADD R13, R13, 0x1 ;  /* 0x000000010d0d2836 */ /* 0x000fe20000000000 */
[----:B------:R-:W-:-:S04]  /*0390*/  @!P3 LOP3.LUT R13, RZ, R2, RZ, 0x33, !PT ;  /* 0x00000002ff0db212 */ /* 0x000fc800078e33ff */
[----:B-12---:R-:W-:-:S07]  /*03a0*/  IADD3 R4, PT, PT, R4, R13, RZ ;  /* 0x0000000d04047210 */ /* 0x006fce0007ffe0ff */
.L_x_705:
[----:B0-23--:R-:W0:Y:S01]  /*03b0*/  LDC.64 R12, c[0x0][0x388] ;  /* 0x0000e200ff0c7b82 */ /* 0x00de220000000a00 */
[----:B-1----:R-:W1:Y:S07]  /*03c0*/  LDCU UR5, c[0x0][0x394] ;  /* 0x00007280ff0577ac */ /* 0x002e6e0008000800 */
[----:B------:R-:W2:Y:S01]  /*03d0*/  LDC.64 R14, c[0x0][0x380] ;  /* 0x0000e000ff0e7b82 */ /* 0x000ea20000000a00 */
[----:B0-----:R-:W-:-:S04]  /*03e0*/  IMAD R11, R12, 0x4000, R24 ;  /* 0x000040000c0b7824 */ /* 0x001fc800078e0218 */
[----:B--2---:R-:W-:-:S03]  /*03f0*/  IMAD.WIDE R14, R11, 0x8, R14 ;  /* 0x000000080b0e7825 */ /* 0x004fc600078e020e */
[----:B------:R-:W0:Y:S03]  /*0400*/  LDC.64 R10, c[0x0][0x390] ;  /* 0x0000e400ff0a7b82 */ /* 0x000e260000000a00 */
[----:B------:R-:W2:Y:S01]  /*0410*/  LDG.E.64 R14, desc[UR6][R14.64] ;  /* 0x000000060e0e7981 */ /* 0x000ea2000c1e1b00 */
[----:B-1----:R-:W0:Y:S01]  /*0420*/  MUFU.RCP64H R17, UR5 ;  /* 0x0000000500117d08 */ /* 0x002e220008001800 */
[----:B------:R-:W-:Y:S01]  /*0430*/  HFMA2 R16, -RZ, RZ, 0, 5.9604644775390625e-08 ;  /* 0x00000001ff107431 */ /* 0x000fe200000001ff */
[----:B------:R-:W-:Y:S01]  /*0440*/  BSSY.RECONVERGENT B0, `(.L_x_698) ;  /* 0x0000012000007945 */ /* 0x000fe20003800200 */
[----:B------:R-:W-:-:S04]  /*0450*/  ISETP.GE.AND P1, PT, R3, R13, PT ;  /* 0x0000000d0300720c */ /* 0x000fc80003f26270 */
[----:B0-----:R-:W-:-:S08]  /*0460*/  DFMA R18, R16, -R10, 1 ;  /* 0x3ff000001012742b */ /* 0x001fd0000000080a */
[----:B------:R-:W-:-:S08]  /*0470*/  DFMA R18, R18, R18, R18 ;  /* 0x000000121212722b */ /* 0x000fd00000000012 */
[----:B------:R-:W-:-:S08]  /*0480*/  DFMA R16, R16, R18, R16 ;  /* 0x000000121010722b */ /* 0x000fd00000000010 */
[----:B------:R-:W-:-:S08]  /*0490*/  DFMA R18, R16, -R10, 1 ;  /* 0x3ff000001012742b */ /* 0x000fd0000000080a */
[----:B------:R-:W-:-:S08]  /*04a0*/  DFMA R16, R16, R18, R16 ;  /* 0x000000121010722b */ /* 0x000fd00000000010 */
[----:B--2---:R-:W-:Y:S01]  /*04b0*/  DMUL R18, R14, R16 ;  /* 0x000000100e127228 */ /* 0x004fe20000000000 */
[----:B------:R-:W-:-:S07]  /*04c0*/  FSETP.GEU.AND P2, PT, |R15|, 6.5827683646048100446e-37, PT ;  /* 0x036000000f00780b */ /* 0x000fce0003f4e200 */
[----:B------:R-:W-:-:S08]  /*04d0*/  DFMA R10, R18, -R10, R14 ;  /* 0x8000000a120a722b */ /* 0x000fd0000000000e */
[----:B------:R-:W-:-:S10]  /*04e0*/  DFMA R10, R16, R10, R18 ;  /* 0x0000000a100a722b */ /* 0x000fd40000000012 */
[----:B------:R-:W-:-:S05]  /*04f0*/  FFMA R0, RZ, UR5, R11 ;  /* 0x00000005ff007c23 */ /* 0x000fca000800000b */
[----:B------:R-:W-:-:S13]  /*0500*/  FSETP.GT.AND P0, PT, |R0|, 1.469367938527859385e-39, PT ;  /* 0x001000000000780b */ /* 0x000fda0003f04200 */
[----:B------:R-:W-:Y:S05]  /*0510*/  @P0 BRA P2, `(.L_x_699) ;  /* 0x0000000000100947 */ /* 0x000fea0001000000 */
[----:B------:R-:W-:-:S07]  /*0520*/  MOV R0, 0x540 ;  /* 0x0000054000007802 */ /* 0x000fce0000000f00 */
[----:B------:R-:W-:Y:S05]  /*0530*/  CALL.REL.NOINC `($__internal_0_$__cuda_sm20_div_rn_f64_full) ;  /* 0x0000000400487944 */ /* 0x000fea0003c00000 */
[----:B------:R-:W-:Y:S02]  /*0540*/  IMAD.MOV.U32 R10, RZ, RZ, R18 ;  /* 0x000000ffff0a7224 */ /* 0x000fe400078e0012 */
[----:B------:R-:W-:-:S07]  /*0550*/  IMAD.MOV.U32 R11, RZ, RZ, R19 ;  /* 0x000000ffff0b7224 */ /* 0x000fce00078e0013 */
.L_x_699:
[----:B------:R-:W-:Y:S05]  /*0560*/  BSYNC.RECONVERGENT B0 ;  /* 0x0000000000007941 */ /* 0x000fea0003800200 */
.L_x_698:
[----:B------:R-:W-:Y:S04]  /*0570*/  BSSY.RECONVERGENT B0, `(.L_x_700) ;  /* 0x0000049000007945 */ /* 0x000fe80003800200 */
[----:B------:R-:W-:Y:S05]  /*0580*/  @P1 BRA `(.L_x_701) ;  /* 0x00000004001c1947 */ /* 0x000fea0003800000 */
[----:B------:R-:W-:Y:S01]  /*0590*/  LOP3.LUT R0, R4, 0x3, RZ, 0xc0, !PT ;  /* 0x0000000304007812 */ /* 0x000fe200078ec0ff */
[----:B------:R-:W-:Y:S01]  /*05a0*/  BSSY.RECONVERGENT B1, `(.L_x_702) ;  /* 0x000001f000017945 */ /* 0x000fe20003800200 */
[----:B------:R-:W-:Y:S02]  /*05b0*/  IMAD.MOV.U32 R21, RZ, RZ, R3 ;  /* 0x000000ffff157224 */ /* 0x000fe400078e0003 */
[----:B------:R-:W-:-:S13]  /*05c0*/  ISETP.NE.AND P0, PT, R0, 0x3, PT ;  /* 0x000000030000780c */ /* 0x000fda0003f05270 */
[----:B------:R-:W-:Y:S05]  /*05d0*/  @!P0 BRA `(.L_x_703) ;  /* 0x00000000006c8947 */ /* 0x000fea0003800000 */
[----:B------:R-:W0:Y:S01]  /*05e0*/  LDC.64 R12, c[0x0][0x380] ;  /* 0x0000e000ff0c7b82 */ /* 0x000e220000000a00 */
[----:B------:R-:W-:Y:S01]  /*05f0*/  LEA R23, R3, R24, 0xe ;  /* 0x0000001803177211 */ /* 0x000fe200078e70ff */
[----:B0-----:R-:W-:-:S04]  /*0600*/  IMAD.WIDE R18, R5, 0x8, R12 ;  /* 0x0000000805127825 */ /* 0x001fc800078e020c */
[----:B------:R-:W-:Y:S02]  /*0610*/  IMAD.WIDE R14, R23, 0x8, R12 ;  /* 0x00000008170e7825 */ /* 0x000fe400078e020c */
[----:B------:R-:W2:Y:S04]  /*0620*/  LDG.E.64 R18, desc[UR6][R18.64] ;  /* 0x0000000612127981 */ /* 0x000ea8000c1e1b00 */
[----:B------:R-:W2:Y:S01]  /*0630*/  LDG.E.64 R16, desc[UR6][R14.64] ;  /* 0x000000060e107981 */ /* 0x000ea2000c1e1b00 */
[----:B------:R-:W-:Y:S01]  /*0640*/  ISETP.NE.AND P0, PT, R0, RZ, PT ;  /* 0x000000ff0000720c */ /* 0x000fe20003f05270 */
[----:B------:R-:W-:Y:S01]  /*0650*/  IMAD.MOV.U32 R21, RZ, RZ, R25 ;  /* 0x000000ffff157224 */ /* 0x000fe200078e0019 */
[----:B--2---:R-:W-:-:S07]  /*0660*/  DFMA R16, R18, -R10, R16 ;  /* 0x8000000a1210722b */ /* 0x004fce0000000010 */
[----:B------:R0:W-:Y:S04]  /*0670*/  STG.E.64 desc[UR6][R14.64], R16 ;  /* 0x000000100e007986 */ /* 0x0001e8000c101b06 */
[----:B------:R-:W-:Y:S05]  /*0680*/  @!P0 BRA `(.L_x_703) ;  /* 0x0000000000408947 */ /* 0x000fea0003800000 */
[----:B0-----:R-:W-:Y:S01]  /*0690*/  IMAD R15, R2, 0x4000, R23 ;  /* 0x00004000020f7824 */ /* 0x001fe200078e0217 */
[----:B------:R-:W2:Y:S03]  /*06a0*/  LDG.E.64 R16, desc[UR6][R6.64] ;  /* 0x0000000606107981 */ /* 0x000ea6000c1e1b00 */
[----:B------:R-:W-:-:S05]  /*06b0*/  IMAD.WIDE R14, R15, 0x8, R12 ;  /* 0x000000080f0e7825 */ /* 0x000fca00078e020c */
[----:B------:R-:W2:Y:S01]  /*06c0*/  LDG.E.64 R18, desc[UR6][R14.64] ;  /* 0x000000060e127981 */ /* 0x000ea2000c1e1b00 */
[----:B------:R-:W-:Y:S01]  /*06d0*/  ISETP.NE.AND P0, PT, R0, 0x1, PT ;  /* 0x000000010000780c */ /* 0x000fe20003f05270 */
[----:B------:R-:W-:Y:S01]  /*06e0*/  IMAD.MOV.U32 R21, RZ, RZ, R27 ;  /* 0x000000ffff157224 */ /* 0x000fe200078e001b */
[----:B--2---:R-:W-:-:S07]  /*06f0*/  DFMA R16, R16, -R10, R18 ;  /* 0x8000000a1010722b */ /* 0x004fce0000000012 */
[----:B------:R1:W-:Y:S04]  /*0700*/  STG.E.64 desc[UR6][R14.64], R16 ;  /* 0x000000100e007986 */ /* 0x0003e8000c101b06 */
[----:B------:R-:W-:Y:S05]  /*0710*/  @!P0 BRA `(.L_x_703) ;  /* 0x00000000001c8947 */ /* 0x000fea0003800000 */
[----:B-1----:R-:W-:-:S05]  /*0720*/  LEA R15, R2, R23, 0xf ;  /* 0x00000017020f7211 */ /* 0x002fca00078e78ff */
[----:B------:R-:W-:Y:S02]  /*0730*/  IMAD.WIDE R14, R15, 0x8, R12 ;  /* 0x000000080f0e7825 */ /* 0x000fe400078e020c */
[----:B------:R-:W2:Y:S04]  /*0740*/  LDG.E.64 R12, desc[UR6][R8.64] ;  /* 0x00000006080c7981 */ /* 0x000ea8000c1e1b00 */
[----:B------:R-:W2:Y:S01]  /*0750*/  LDG.E.64 R16, desc[UR6][R14.64] ;  /* 0x000000060e107981 */ /* 0x000ea2000c1e1b00 */
[----:B------:R-:W-:Y:S01]  /*0760*/  IMAD.IADD R21, R2, 0x1, R27 ;  /* 0x0000000102157824 */ /* 0x000fe200078e021b */
[----:B--2---:R-:W-:-:S07]  /*0770*/  DFMA R12, R12, -R10, R16 ;  /* 0x8000000a0c0c722b */ /* 0x004fce0000000010 */
[----:B------:R2:W-:Y:S04]  /*0780*/  STG.E.64 desc[UR6][R14.64], R12 ;  /* 0x0000000c0e007986 */ /* 0x0005e8000c101b06 */
.L_x_703:
[----:B------:R-:W-:Y:S05]  /*0790*/  BSYNC.RECONVERGENT B1 ;  /* 0x0000000000017941 */ /* 0x000fea0003800200 */
.L_x_702:
[----:B------:R-:W-:-:S13]  /*07a0*/  ISETP.GE.U32.AND P0, PT, R4, 0x3, PT ;  /* 0x000000030400780c */ /* 0x000fda0003f06070 */
[----:B------:R-:W-:Y:S05]  /*07b0*/  @!P0 BRA `(.L_x_701) ;  /* 0x0000000000908947 */ /* 0x000fea0003800000 */
.L_x_704:
[----:B--23--:R-:W2:Y:S01]  /*07c0*/  LDC.64 R12, c[0x0][0x380] ;  /* 0x0000e000ff0c7b82 */ /* 0x00cea20000000a00 */
[C---:B------:R-:W-:Y:S01]  /*07d0*/  LEA R29, R21.reuse, UR8, 0xe ;  /* 0x00000008151d7c11 */ /* 0x040fe2000f8e70ff */
[----:B------:R-:W-:-:S04]  /*07e0*/  IMAD R19, R21, 0x4000, R24 ;  /* 0x0000400015137824 */ /* 0x000fc800078e0218 */
[----:B--2---:R-:W-:-:S04]  /*07f0*/  IMAD.WIDE R22, R29, 0x8, R12 ;  /* 0x000000081d167825 */ /* 0x004fc800078e020c */
[----:B01----:R-:W-:Y:S02]  /*0800*/  IMAD.WIDE R16, R19, 0x8, R12 ;  /* 0x0000000813107825 */ /* 0x003fe400078e020c */
[----:B------:R-:W2:Y:S04]  /*0810*/  LDG.E.64 R22, desc[UR6][R22.64] ;  /* 0x0000000616167981 */ /* 0x000ea8000c1e1b00 */
[----:B------:R-:W2:Y:S01]  /*0820*/  LDG.E.64 R14, desc[UR6][R16.64] ;  /* 0x00000006100e7981 */ /* 0x000ea2000c1e1b00 */
[C---:B------:R-:W-:Y:S01]  /*0830*/  IMAD R0, R2.reuse, 0x4000, R29 ;  /* 0x0000400002007824 */ /* 0x040fe200078e021d */
[----:B------:R-:W-:Y:S01]  /*0840*/  LEA R18, R2, R19, 0xe ;  /* 0x0000001302127211 */ /* 0x000fe200078e70ff */
[----:B--2---:R-:W-:Y:S02]  /*0850*/  DFMA R14, R22, -R10, R14 ;  /* 0x8000000a160e722b */ /* 0x004fe4000000000e */
[----:B------:R-:W-:-:S05]  /*0860*/  IMAD.WIDE R22, R0, 0x8, R12 ;  /* 0x0000000800167825 */ /* 0x000fca00078e020c */
[----:B------:R0:W-:Y:S02]  /*0870*/  STG.E.64 desc[UR6][R16.64], R14 ;  /* 0x0000000e10007986 */ /* 0x0001e4000c101b06 */
[----:B0-----:R-:W-:Y:S02]  /*0880*/  IMAD.WIDE R14, R18, 0x8, R12 ;  /* 0x00000008120e7825 */ /* 0x001fe400078e020c */
[----:B------:R-:W2:Y:S04]  /*0890*/  LDG.E.64 R16, desc[UR6][R22.64] ;  /* 0x0000000616107981 */ /* 0x000ea8000c1e1b00 */
[----:B------:R-:W2:Y:S01]  /*08a0*/  LDG.E.64 R22, desc[UR6][R14.64] ;  /* 0x000000060e167981 */ /* 0x000ea2000c1e1b00 */
[C---:B------:R-:W-:Y:S02]  /*08b0*/  IMAD R29, R2.reuse, 0x8000, R29 ;  /* 0x00008000021d7824 */ /* 0x040fe400078e021d */
[----:B------:R-:W-:Y:S01]  /*08c0*/  IMAD R0, R2, 0x8000, R19 ;  /* 0x0000800002007824 */ /* 0x000fe200078e0213 */
[----:B--2---:R-:W-:Y:S01]  /*08d0*/  DFMA R22, R16, -R10, R22 ;  /* 0x8000000a1016722b */ /* 0x004fe20000000016 */
[----:B------:R-:W-:-:S06]  /*08e0*/  IMAD.WIDE R16, R29, 0x8, R12 ;  /* 0x000000081d107825 */ /* 0x000fcc00078e020c */
[----:B------:R0:W-:Y:S04]  /*08f0*/  STG.E.64 desc[UR6][R14.64], R22 ;  /* 0x000000160e007986 */ /* 0x0001e8000c101b06 */
[----:B------:R-:W2:Y:S01]  /*0900*/  LDG.E.64 R16, desc[UR6][R16.64] ;  /* 0x0000000610107981 */ /* 0x000ea2000c1e1b00 */
[----:B0-----:R-:W-:-:S05]  /*0910*/  IMAD.WIDE R14, R0, 0x8, R12 ;  /* 0x00000008000e7825 */ /* 0x001fca00078e020c */
[----:B------:R-:W2:Y:S01]  /*0920*/  LDG.E.64 R18, desc[UR6][R14.64] ;  /* 0x000000060e127981 */ /* 0x000ea2000c1e1b00 */
[C---:B------:R-:W-:Y:S01]  /*0930*/  IMAD R20, R2.reuse, 0x4000, R29 ;  /* 0x0000400002147824 */ /* 0x040fe200078e021d */
[----:B------:R-:W-:Y:S01]  /*0940*/  LEA R0, R2, R0, 0xe ;  /* 0x0000000002007211 */ /* 0x000fe200078e70ff */
[----:B--2---:R-:W-:Y:S02]  /*0950*/  DFMA R28, R16, -R10, R18 ;  /* 0x8000000a101c722b */ /* 0x004fe40000000012 */
[----:B------:R-:W-:-:S04]  /*0960*/  IMAD.WIDE R18, R20, 0x8, R12 ;  /* 0x0000000814127825 */ /* 0x000fc800078e020c */
[----:B------:R-:W-:Y:S01]  /*0970*/  IMAD.WIDE R12, R0, 0x8, R12 ;  /* 0x00000008000c7825 */ /* 0x000fe200078e020c */
[----:B------:R3:W-:Y:S04]  /*0980*/  STG.E.64 desc[UR6][R14.64], R28 ;  /* 0x0000001c0e007986 */ /* 0x0007e8000c101b06 */
[----:B------:R-:W2:Y:S04]  /*0990*/  LDG.E.64 R18, desc[UR6][R18.64] ;  /* 0x0000000612127981 */ /* 0x000ea8000c1e1b00 */
[----:B------:R-:W2:Y:S01]  /*09a0*/  LDG.E.64 R22, desc[UR6][R12.64] ;  /* 0x000000060c167981 */ /* 0x000ea2000c1e1b00 */
[----:B------:R-:W-:-:S05]  /*09b0*/  IMAD R21, R2, 0x4, R21 ;  /* 0x0000000402157824 */ /* 0x000fca00078e0215 */
[----:B------:R-:W-:Y:S01]  /*09c0*/  ISETP.GE.AND P0, PT, R21, UR9, PT ;  /* 0x0000000915007c0c */ /* 0x000fe2000bf06270 */
[----:B--2---:R-:W-:-:S07]  /*09d0*/  DFMA R22, R18, -R10, R22 ;  /* 0x8000000a1216722b */ /* 0x004fce0000000016 */
[----:B------:R3:W-:Y:S05]  /*09e0*/  STG.E.64 desc[UR6][R12.64], R22 ;  /* 0x000000160c007986 */ /* 0x0007ea000c101b06 */
[----:B------:R-:W-:Y:S05]  /*09f0*/  @!P0 BRA `(.L_x_704) ;  /* 0xfffffffc00708947 */ /* 0x000fea000383ffff */
.L_x_701:
[----:B------:R-:W-:Y:S05]  /*0a00*/  BSYNC.RECONVERGENT B0 ;  /* 0x0000000000007941 */ /* 0x000fea0003800200 */
.L_x_700:
[----:B------:R-:W4:Y:S01]  /*0a10*/  LDCU UR5, c[0x0][0x38c] ;  /* 0x00007180ff0577ac */ /* 0x000f220008000800 */
[----:B------:R-:W-:-:S05]  /*0a20*/  VIADD R24, R24, UR4 ;  /* 0x0000000418187c36 */ /* 0x000fca0008000000 */
[----:B----4-:R-:W-:-:S13]  /*0a30*/  ISETP.GE.AND P0, PT, R24, UR5, PT ;  /* 0x0000000518007c0c */ /* 0x010fda000bf06270 */
[----:B------:R-:W-:Y:S05]  /*0a40*/  @!P0 BRA `(.L_x_705) ;  /* 0xfffffff800588947 */ /* 0x000fea000383ffff */
[----:B------:R-:W-:Y:S05]  /*0a50*/  EXIT ;  /* 0x000000000000794d */ /* 0x000fea0003800000 */
        .weak           $__internal_0_$__cuda_sm20_div_rn_f64_full
        .type           $__internal_0_$__cuda_sm20_div_rn_f64_full,@function
        .size           $__internal_0_$__cuda_sm20_div_rn_f64_full,(.L_x_731 - $__internal_0_$__cuda_sm20_div_rn_f64_full)
$__internal_0_$__cuda_sm20_div_rn_f64_full:
[----:B------:R-:W0:Y:S01]  /*0a60*/  LDC.64 R10, c[0x0][0x390] ;  /* 0x0000e400ff0a7b82 */ /* 0x000e220000000a00 */
[C---:B------:R-:W-:Y:S01]  /*0a70*/  FSETP.GEU.AND P3, PT, |R15|.reuse, 1.469367938527859385e-39, PT ;  /* 0x001000000f00780b */ /* 0x040fe20003f6e200 */
[----:B------:R-:W-:Y:S01]  /*0a80*/  IMAD.MOV.U32 R18, RZ, RZ, 0x1 ;  /* 0x00000001ff127424 */ /* 0x000fe200078e00ff */
[----:B------:R-:W-:Y:S01]  /*0a90*/  LOP3.LUT R26, R15, 0x7ff00000, RZ, 0xc0, !PT ;  /* 0x7ff000000f1a7812 */ /* 0x000fe200078ec0ff */
[----:B------:R-:W-:Y:S01]  /*0aa0*/  BSSY.RECONVERGENT B1, `(.L_x_706) ;  /* 0x0000051000017945 */ /* 0x000fe20003800200 */
[----:B------:R-:W-:Y:S02]  /*0ab0*/  MOV R28, 0x1ca00000 ;  /* 0x1ca00000001c7802 */ /* 0x000fe40000000f00 */
[C---:B0-----:R-:W-:Y:S02]  /*0ac0*/  FSETP.GEU.AND P2, PT, |R11|.reuse, 1.469367938527859385e-39, PT ;  /* 0x001000000b00780b */ /* 0x041fe40003f4e200 */
[C---:B------:R-:W-:Y:S02]  /*0ad0*/  LOP3.LUT R12, R11.reuse, 0x800fffff, RZ, 0xc0, !PT ;  /* 0x800fffff0b0c7812 */ /* 0x040fe400078ec0ff */
[----:B------:R-:W-:-:S02]  /*0ae0*/  LOP3.LUT R29, R11, 0x7ff00000, RZ, 0xc0, !PT ;  /* 0x7ff000000b1d7812 */ /* 0x000fc400078ec0ff */
[----:B------:R-:W-:Y:S01]  /*0af0*/  LOP3.LUT R13, R12, 0x3ff00000, RZ, 0xfc, !PT ;  /* 0x3ff000000c0d7812 */ /* 0x000fe200078efcff */
[----:B------:R-:W-:Y:S01]  /*0b00*/  IMAD.MOV.U32 R12, RZ, RZ, R10 ;  /* 0x000000ffff0c7224 */ /* 0x000fe200078e000a */
[----:B------:R-:W-:-:S04]  /*0b10*/  ISETP.GE.U32.AND P0, PT, R26, R29, PT ;  /* 0x0000001d1a00720c */ /* 0x000fc80003f06070 */
[----:B------:R-:W-:Y:S01]  /*0b20*/  SEL R28, R28, 0x63400000, !P0 ;  /* 0x634000001c1c7807 */ /* 0x000fe20004000000 */
[----:B------:R-:W0:Y:S03]  /*0b30*/  @!P2 LDC.64 R16, c[0x0][0x390] ;  /* 0x0000e400ff10ab82 */ /* 0x000e260000000a00 */
[----:B------:R-:W-:-:S04]  /*0b40*/  @!P3 LOP3.LUT R20, R28, 0x80000000, R15, 0xf8, !PT ;  /* 0x800000001c14b812 */ /* 0x000fc800078ef80f */
[----:B------:R-:W-:Y:S01]  /*0b50*/  @!P3 LOP3.LUT R21, R20, 0x100000, RZ, 0xfc, !PT ;  /* 0x001000001415b812 */ /* 0x000fe200078efcff */
[----:B------:R-:W-:Y:S01]  /*0b60*/  @!P3 IMAD.MOV.U32 R20, RZ, RZ, RZ ;  /* 0x000000ffff14b224 */ /* 0x000fe200078e00ff */
[----:B0-----:R-:W-:Y:S01]  /*0b70*/  @!P2 DMUL R12, R16, 8.98846567431157953865e+307 ;  /* 0x7fe00000100ca828 */ /* 0x001fe20000000000 */
[----:B------:R-:W-:Y:S01]  /*0b80*/  LOP3.LUT R17, R28, 0x800fffff, R15, 0xf8, !PT ;  /* 0x800fffff1c117812 */ /* 0x000fe200078ef80f */
[----:B------:R-:W-:-:S04]  /*0b90*/  IMAD.MOV.U32 R16, RZ, RZ, R14 ;  /* 0x000000ffff107224 */ /* 0x000fc800078e000e */
[----:B------:R-:W0:Y:S02]  /*0ba0*/  MUFU.RCP64H R19, R13 ;  /* 0x0000000d00137308 */ /* 0x000e240000001800 */
[----:B------:R-:W-:Y:S02]  /*0bb0*/  @!P3 DFMA R16, R16, 2, -R20 ;  /* 0x400000001010b82b */ /* 0x000fe40000000814 */
[----:B0-----:R-:W-:-:S08]  /*0bc0*/  DFMA R20, R18, -R12, 1 ;  /* 0x3ff000001214742b */ /* 0x001fd0000000080c */
[----:B------:R-:W-:-:S08]  /*0bd0*/  DFMA R20, R20, R20, R20 ;  /* 0x000000141414722b */ /* 0x000fd00000000014 */
[----:B------:R-:W-:-:S08]  /*0be0*/  DFMA R20, R18, R20, R18 ;  /* 0x000000141214722b */ /* 0x000fd00000000012 */
[----:B------:R-:W-:-:S08]  /*0bf0*/  DFMA R18, R20, -R12, 1 ;  /* 0x3ff000001412742b */ /* 0x000fd0000000080c */
[----:B------:R-:W-:-:S08]  /*0c00*/  DFMA R18, R20, R18, R20 ;  /* 0x000000121412722b */ /* 0x000fd00000000014 */
[----:B------:R-:W-:-:S08]  /*0c10*/  DMUL R20, R18, R16 ;  /* 0x0000001012147228 */ /* 0x000fd00000000000 */
[----:B------:R-:W-:-:S08]  /*0c20*/  DFMA R22, R20, -R12, R16 ;  /* 0x8000000c1416722b */ /* 0x000fd00000000010 */
[----:B------:R-:W-:Y:S01]  /*0c30*/  DFMA R22, R18, R22, R20 ;  /* 0x000000161216722b */ /* 0x000fe20000000014 */
[----:B------:R-:W-:Y:S01]  /*0c40*/  MOV R20, R26 ;  /* 0x0000001a00147202 */ /* 0x000fe20000000f00 */
[----:B------:R-:W-:Y:S01]  /*0c50*/  IMAD.MOV.U32 R21, RZ, RZ, R29 ;  /* 0x000000ffff157224 */ /* 0x000fe200078e001d */
[----:B------:R-:W-:Y:S02]  /*0c60*/  @!P3 LOP3.LUT R20, R17, 0x7ff00000, RZ, 0xc0, !PT ;  /* 0x7ff000001114b812 */ /* 0x000fe400078ec0ff */
[----:B------:R-:W-:-:S03]  /*0c70*/  @!P2 LOP3.LUT R21, R13, 0x7ff00000, RZ, 0xc0, !PT ;  /* 0x7ff000000d15a812 */ /* 0x000fc600078ec0ff */
[----:B------:R-:W-:-:S05]  /*0c80*/  VIADD R18, R20, 0xffffffff ;  /* 0xffffffff14127836 */ /* 0x000fca0000000000 */
[----:B------:R-:W-:Y:S01]  /*0c90*/  ISETP.GT.U32.AND P0, PT, R18, 0x7feffffe, PT ;  /* 0x7feffffe1200780c */ /* 0x000fe20003f04070 */
[----:B------:R-:W-:-:S05]  /*0ca0*/  VIADD R18, R21, 0xffffffff ;  /* 0xffffffff15127836 */ /* 0x000fca0000000000 */
[----:B------:R-:W-:-:S13]  /*0cb0*/  ISETP.GT.U32.OR P0, PT, R18, 0x7feffffe, P0 ;  /* 0x7feffffe1200780c */ /* 0x000fda0000704470 */
[----:B------:R-:W-:Y:S05]  /*0cc0*/  @P0 BRA `(.L_x_707) ;  /* 0x0000000000600947 */ /* 0x000fea0003800000 */
[----:B------:R-:W-:Y:S01]  /*0cd0*/  VIADDMNMX R26, R26, -R29, 0xb9600000, !PT ;  /* 0xb96000001a1a7446 */ /* 0x000fe2000780091d */
[----:B------:R-:W-:-:S03]  /*0ce0*/  IMAD.MOV.U32 R14, RZ, RZ, RZ ;  /* 0x000000ffff0e7224 */ /* 0x000fc600078e00ff */
[----:B------:R-:W-:-:S04]  /*0cf0*/  VIMNMX R15, PT, PT, R26, 0x46a00000, PT ;  /* 0x46a000001a0f7848 */ /* 0x000fc80003fe0100 */
[----:B------:R-:W-:-:S05]  /*0d00*/  IADD3 R28, PT, PT, -R28, R15, RZ ;  /* 0x0000000f1c1c7210 */ /* 0x000fca0007ffe1ff */
[----:B------:R-:W-:-:S06]  /*0d10*/  VIADD R15, R28, 0x7fe00000 ;  /* 0x7fe000001c0f7836 */ /* 0x000fcc0000000000 */
[----:B------:R-:W-:-:S10]  /*0d20*/  DMUL R18, R22, R14 ;  /* 0x0000000e16127228 */ /* 0x000fd40000000000 */
[----:B------:R-:W-:-:S13]  /*0d30*/  FSETP.GTU.AND P0, PT, |R19|, 1.469367938527859385e-39, PT ;  /* 0x001000001300780b */ /* 0x000fda0003f0c200 */
[----:B------:R-:W-:Y:S05]  /*0d40*/  @P0 BRA `(.L_x_708) ;  /* 0x0000000000980947 */ /* 0x000fea0003800000 */
[----:B------:R-:W-:Y:S01]  /*0d50*/  DFMA R12, R22, -R12, R16 ;  /* 0x8000000c160c722b */ /* 0x000fe20000000010 */
[----:B------:R-:W-:-:S09]  /*0d60*/  IMAD.MOV.U32 R14, RZ, RZ, RZ ;  /* 0x000000ffff0e7224 */ /* 0x000fd200078e00ff */
[C---:B------:R-:W-:Y:S02]  /*0d70*/  FSETP.NEU.AND P0, PT, R13.reuse, RZ, PT ;  /* 0x000000ff0d00720b */ /* 0x040fe40003f0d000 */
[----:B------:R-:W-:-:S04]  /*0d80*/  LOP3.LUT R17, R13, 0x80000000, R11, 0x48, !PT ;  /* 0x800000000d117812 */ /* 0x000fc800078e480b */
[----:B------:R-:W-:-:S07]  /*0d90*/  LOP3.LUT R15, R17, R15, RZ, 0xfc, !PT ;  /* 0x0000000f110f7212 */ /* 0x000fce00078efcff */
[----:B------:R-:W-:Y:S05]  /*0da0*/  @!P0 BRA `(.L_x_708) ;  /* 0x0000000000808947 */ /* 0x000fea0003800000 */
[----:B------:R-:W-:Y:S01]  /*0db0*/  IADD3 R11, PT, PT, -R28, RZ, RZ ;  /* 0x000000ff1c0b7210 */ /* 0x000fe20007ffe1ff */
[----:B------:R-:W-:Y:S01]  /*0dc0*/  IMAD.MOV.U32 R10, RZ, RZ, RZ ;  /* 0x000000ffff0a7224 */ /* 0x000fe200078e00ff */
[----:B------:R-:W-:-:S05]  /*0dd0*/  DMUL.RP R14, R22, R14 ;  /* 0x0000000e160e7228 */ /* 0x000fca0000008000 */
[----:B------:R-:W-:-:S05]  /*0de0*/  DFMA R10, R18, -R10, R22 ;  /* 0x8000000a120a722b */ /* 0x000fca0000000016 */
[----:B------:R-:W-:Y:S02]  /*0df0*/  LOP3.LUT R17, R15, R17, RZ, 0x3c, !PT ;  /* 0x000000110f117212 */ /* 0x000fe400078e3cff */
[----:B------:R-:W-:-:S04]  /*0e00*/  IADD3 R10, PT, PT, -R28, -0x43300000, RZ ;  /* 0xbcd000001c0a7810 */ /* 0x000fc80007ffe1ff */
[----:B------:R-:W-:-:S04]  /*0e10*/  FSETP.NEU.AND P0, PT, |R11|, R10, PT ;  /* 0x0000000a0b00720b */ /* 0x000fc80003f0d200 */
[----:B------:R-:W-:Y:S02]  /*0e20*/  FSEL R18, R14, R18, !P0 ;  /* 0x000000120e127208 */ /* 0x000fe40004000000 */
[----:B------:R-:W-:Y:S01]  /*0e30*/  FSEL R19, R17, R19, !P0 ;  /* 0x0000001311137208 */ /* 0x000fe20004000000 */
[----:B------:R-:W-:Y:S06]  /*0e40*/  BRA `(.L_x_708) ;  /* 0x0000000000587947 */ /* 0x000fec0003800000 */
.L_x_707:
[----:B------:R-:W-:-:S14]  /*0e50*/  DSETP.NAN.AND P0, PT, R14, R14, PT ;  /* 0x0000000e0e00722a */ /* 0x000fdc0003f08000 */
[----:B------:R-:W-:Y:S05]  /*0e60*/  @P0 BRA `(.L_x_709) ;  /* 0x0000000000480947 */ /* 0x000fea0003800000 */
[----:B------:R-:W0:Y:S02]  /*0e70*/  LDC.64 R12, c[0x0][0x390] ;  /* 0x0000e400ff0c7b82 */ /* 0x000e240000000a00 */
[----:B0-----:R-:W-:-:S14]  /*0e80*/  DSETP.NAN.AND P0, PT, R12, R12, PT ;  /* 0x0000000c0c00722a */ /* 0x001fdc0003f08000 */
[----:B------:R-:W-:Y:S05]  /*0e90*/  @P0 BRA `(.L_x_710) ;  /* 0x0000000000300947 */ /* 0x000fea0003800000 */
[----:B------:R-:W-:Y:S01]  /*0ea0*/  ISETP.NE.AND P0, PT, R20, R21, PT ;  /* 0x000000151400720c */ /* 0x000fe20003f05270 */
[----:B------:R-:W-:Y:S01]  /*0eb0*/  IMAD.MOV.U32 R18, RZ, RZ, 0x0 ;  /* 0x00000000ff127424 */ /* 0x000fe200078e00ff */
[----:B------:R-:W-:-:S11]  /*0ec0*/  MOV R19, 0xfff80000 ;  /* 0xfff8000000137802 */ /* 0x000fd60000000f00 */
[----:B------:R-:W-:Y:S05]  /*0ed0*/  @!P0 BRA `(.L_x_708) ;  /* 0x0000000000348947 */ /* 0x000fea0003800000 */
[----:B------:R-:W-:Y:S02]  /*0ee0*/  ISETP.NE.AND P0, PT, R20, 0x7ff00000, PT ;  /* 0x7ff000001400780c */ /* 0x000fe40003f05270 */
[----:B------:R-:W-:Y:S02]  /*0ef0*/  LOP3.LUT R19, R15, 0x80000000, R11, 0x48, !PT ;  /* 0x800000000f137812 */ /* 0x000fe400078e480b */
[----:B------:R-:W-:-:S13]  /*0f00*/  ISETP.EQ.OR P0, PT, R21, RZ, !P0 ;  /* 0x000000ff1500720c */ /* 0x000fda0004702670 */
[----:B------:R-:W-:Y:S01]  /*0f10*/  @P0 LOP3.LUT R10, R19, 0x7ff00000, RZ, 0xfc, !PT ;  /* 0x7ff00000130a0812 */ /* 0x000fe200078efcff */
[----:B------:R-:W-:Y:S02]  /*0f20*/  @!P0 IMAD.MOV.U32 R18, RZ, RZ, RZ ;  /* 0x000000ffff128224 */ /* 0x000fe400078e00ff */
[----:B------:R-:W-:Y:S01]  /*0f30*/  @P0 IMAD.MOV.U32 R18, RZ, RZ, RZ ;  /* 0x000000ffff120224 */ /* 0x000fe200078e00ff */
[----:B------:R-:W-:Y:S01]  /*0f40*/  @P0 MOV R19, R10 ;  /* 0x0000000a00130202 */ /* 0x000fe20000000f00 */
[----:B------:R-:W-:Y:S06]  /*0f50*/  BRA `(.L_x_708) ;  /* 0x0000000000147947 */ /* 0x000fec0003800000 */
.L_x_710:
[----:B------:R-:W-:Y:S01]  /*0f60*/  LOP3.LUT R19, R11, 0x80000, RZ, 0xfc, !PT ;  /* 0x000800000b137812 */ /* 0x000fe200078efcff */
[----:B------:R-:W-:Y:S01]  /*0f70*/  IMAD.MOV.U32 R18, RZ, RZ, R10 ;  /* 0x000000ffff127224 */ /* 0x000fe200078e000a */
[----:B------:R-:W-:Y:S06]  /*0f80*/  BRA `(.L_x_708) ;  /* 0x0000000000087947 */ /* 0x000fec0003800000 */
.L_x_709:
[----:B------:R-:W-:Y:S01]  /*0f90*/  LOP3.LUT R19, R15, 0x80000, RZ, 0xfc, !PT ;  /* 0x000800000f137812 */ /* 0x000fe200078efcff */
[----:B------:R-:W-:-:S07]  /*0fa0*/  IMAD.MOV.U32 R18, RZ, RZ, R14 ;  /* 0x000000ffff127224 */ /* 0x000fce00078e000e */
.L_x_708:
[----:B------:R-:W-:Y:S05]  /*0fb0*/  BSYNC.RECONVERGENT B1 ;  /* 0x0000000000017941 */ /* 0x000fea0003800200 */
.L_x_706:
[----:B------:R-:W-:Y:S01]  /*0fc0*/  MOV R10, R0 ;  /* 0x00000000000a7202 */ /* 0x000fe20000000f00 */
[----:B------:R-:W-:-:S04]  /*0fd0*/  IMAD.MOV.U32 R11, RZ, RZ, 0x0 ;  /* 0x00000000ff0b7424 */ /* 0x000fc800078e00ff */
[----:B------:R-:W-:Y:S05]  /*0fe0*/  RET.REL.NODEC R10 `(_Z6kernelPdiid) ;  /* 0xfffffff00a047950 */ /* 0x000fea0003c3ffff */
.L_x_711:
        /* <DEDUP_REMOVED lines=9> */
.L_x_731:


//--------------------- .text._Z9print_matPdi     --------------------------
	.section	.text._Z9print_matPdi,"ax",@progbits
	.align	128
        .global         _Z9print_matPdi
        .type           _Z9print_matPdi,@function
        .size           _Z9print_matPdi,(.L_x_742 - _Z9print_matPdi)
        .other          _Z9print_matPdi,@"STO_CUDA_ENTRY STV_DEFAULT"
_Z9print_matPdi:
.text._Z9print_matPdi:
[----:B------:R-:W0:Y:S01]  /*0000*/  LDC R1, c[0x0][0x37c] ;  /* 0x0000df00ff017b82 */ /* 0x000e220000000800 */
[----:B------:R-:W1:Y:S01]  /*0010*/  S2R R16, SR_CTAID.X ;  /* 0x0000000000107919 */ /* 0x000e620000002500 */
[----:B------:R-:W2:Y:S01]  /*0020*/  LDCU UR5, c[0x0][0x2fc] ;  /* 0x00005f80ff0577ac */ /* 0x000ea20008000800 */
[----:B0-----:R-:W-:Y:S01]  /*0030*/  VIADD R1, R1, 0xfffffff0 ;  /* 0xfffffff001017836 */ /* 0x001fe20000000000 */
[----:B------:R-:W1:Y:S01]  /*0040*/  S2R R3, SR_TID.X ;  /* 0x0000000000037919 */ /* 0x000e620000002100 */
[----:B------:R-:W1:Y:S01]  /*0050*/  LDCU UR38, c[0x0][0x370] ;  /* 0x00006e00ff2677ac */ /* 0x000e620008000800 */
[----:B------:R-:W0:Y:S01]  /*0060*/  S2R R17, SR_CTAID.Y ;  /* 0x0000000000117919 */ /* 0x000e220000002600 */
[----:B------:R-:W3:Y:S01]  /*0070*/  LDCU UR7, c[0x0][0x388] ;  /* 0x00007100ff0777ac */ /* 0x000ee20008000800 */
[----:B------:R-:W0:Y:S01]  /*0080*/  S2R R0, SR_TID.Y ;  /* 0x0000000000007919 */ /* 0x000e220000002200 */
[----:B------:R-:W4:Y:S01]  /*0090*/  LDCU UR6, c[0x0][0x374] ;  /* 0x00006e80ff0677ac */ /* 0x000f220008000800 */
[----:B------:R-:W4:Y:S01]  /*00a0*/  LDC R24, c[0x0][0x364] ;  /* 0x0000d900ff187b82 */ /* 0x000f220000000800 */
[----:B------:R-:W5:Y:S02]  /*00b0*/  LDCU UR4, c[0x0][0x2f8] ;  /* 0x00005f00ff0477ac */ /* 0x000f640008000800 */
[----:B-----5:R-:W-:Y:S01]  /*00c0*/  IADD3 R18, P1, PT, R1, UR4, RZ ;  /* 0x0000000401127c10 */ /* 0x020fe2000ff3e0ff */
[----:B-1----:R-:W-:-:S02]  /*00d0*/  IMAD R16, R16, UR38, R3 ;  /* 0x0000002610107c24 */ /* 0x002fc4000f8e0203 */
[----:B----4-:R-:W-:Y:S02]  /*00e0*/  IMAD R24, R24, UR6, RZ ;  /* 0x0000000618187c24 */ /* 0x010fe4000f8e02ff */
[----:B--2---:R-:W-:Y:S01]  /*00f0*/  IMAD.X R2, RZ, RZ, UR5, P1 ;  /* 0x00000005ff027e24 */ /* 0x004fe200088e06ff */
[----:B---3--:R-:W-:Y:S01]  /*0100*/  ISETP.GE.AND P0, PT, R16, UR7, PT ;  /* 0x0000000710007c0c */ /* 0x008fe2000bf06270 */
[----:B0-----:R-:W-:-:S12]  /*0110*/  IMAD R17, R17, UR6, R0 ;  /* 0x0000000611117c24 */ /* 0x001fd8000f8e0200 */
[----:B------:R-:W-:Y:S05]  /*0120*/  @P0 EXIT ;  /* 0x000000000000094d */ /* 0x000fea0003800000 */
[----:B------:R-:W0:Y:S01]  /*0130*/  I2F.U32.RP R6, R24 ;  /* 0x0000001800067306 */ /* 0x000e220000209000 */
[----:B------:R-:W-:Y:S01]  /*0140*/  IMAD.IADD R0, R17, 0x1, R24 ;  /* 0x0000000111007824 */ /* 0x000fe200078e0218 */
[----:B------:R-:W-:Y:S01]  /*0150*/  IADD3 R7, PT, PT, RZ, -R24, RZ ;  /* 0x80000018ff077210 */ /* 0x000fe20007ffe0ff */
[----:B------:R-:W1:Y:S01]  /*0160*/  LDCU UR4, c[0x0][0x360] ;  /* 0x00006c00ff0477ac */ /* 0x000e620008000800 */
[----:B------:R-:W-:Y:S02]  /*0170*/  ISETP.NE.U32.AND P2, PT, R24, RZ, PT ;  /* 0x000000ff1800720c */ /* 0x000fe40003f45070 */
[C---:B------:R-:W-:Y:S01]  /*0180*/  ISETP.GE.AND P0, PT, R0.reuse, UR7, PT ;  /* 0x0000000700007c0c */ /* 0x040fe2000bf06270 */
[----:B------:R-:W2:Y:S01]  /*0190*/  LDCU.64 UR36, c[0x0][0x358] ;  /* 0x00006b00ff2477ac */ /* 0x000ea20008000a00 */
[----:B------:R-:W-:Y:S02]  /*01a0*/  VIMNMX R3, PT, PT, R0, UR7, !PT ;  /* 0x0000000700037c48 */ /* 0x000fe4000ffe0100 */
[----:B------:R-:W-:Y:S01]  /*01b0*/  SEL R19, RZ, 0x1, P0 ;  /* 0x00000001ff137807 */ /* 0x000fe20000000000 */
[----:B------:R-:W3:Y:S03]  /*01c0*/  LDCU UR39, c[0x0][0x388] ;  /* 0x00007100ff2777ac */ /* 0x000ee60008000800 */
[----:B------:R-:W-:Y:S01]  /*01d0*/  IADD3 R3, PT, PT, R3, -R0, -R19 ;  /* 0x8000000003037210 */ /* 0x000fe20007ffe813 */
[----:B0-----:R-:W0:Y:S01]  /*01e0*/  MUFU.RCP R6, R6 ;  /* 0x0000000600067308 */ /* 0x001e220000001000 */
[----:B-1----:R-:W-:Y:S01]  /*01f0*/  UIMAD UR38, UR38, UR4, URZ ;  /* 0x00000004262672a4 */ /* 0x002fe2000f8e02ff */
[----:B0-----:R-:W-:-:S06]  /*0200*/  VIADD R4, R6, 0xffffffe ;  /* 0x0ffffffe06047836 */ /* 0x001fcc0000000000 */
[----:B------:R0:W1:Y:S02]  /*0210*/  F2I.FTZ.U32.TRUNC.NTZ R5, R4 ;  /* 0x0000000400057305 */ /* 0x000064000021f000 */
[----:B0-----:R-:W-:Y:S02]  /*0220*/  IMAD.MOV.U32 R4, RZ, RZ, RZ ;  /* 0x000000ffff047224 */ /* 0x001fe400078e00ff */
[----:B-1----:R-:W-:-:S04]  /*0230*/  IMAD R7, R7, R5, RZ ;  /* 0x0000000507077224 */ /* 0x002fc800078e02ff */
[----:B------:R-:W-:-:S06]  /*0240*/  IMAD.HI.U32 R6, R5, R7, R4 ;  /* 0x0000000705067227 */ /* 0x000fcc00078e0004 */
[----:B------:R-:W-:-:S04]  /*0250*/  IMAD.HI.U32 R6, R6, R3, RZ ;  /* 0x0000000306067227 */ /* 0x000fc800078e00ff */
[----:B------:R-:W-:-:S04]  /*0260*/  IMAD.MOV R0, RZ, RZ, -R6 ;  /* 0x000000ffff007224 */ /* 0x000fc800078e0a06 */
[----:B------:R-:W-:-:S05]  /*0270*/  IMAD R3, R24, R0, R3 ;  /* 0x0000000018037224 */ /* 0x000fca00078e0203 */
[----:B------:R-:W-:-:S13]  /*0280*/  ISETP.GE.U32.AND P0, PT, R3, R24, PT ;  /* 0x000000180300720c */ /* 0x000fda0003f06070 */
[----:B------:R-:W-:Y:S01]  /*0290*/  @P0 IADD3 R3, PT, PT, -R24, R3, RZ ;  /* 0x0000000318030210 */ /* 0x000fe20007ffe1ff */
[----:B------:R-:W-:-:S03]  /*02a0*/  @P0 VIADD R6, R6, 0x1 ;  /* 0x0000000106060836 */ /* 0x000fc60000000000 */
[----:B------:R-:W-:-:S13]  /*02b0*/  ISETP.GE.U32.AND P1, PT, R3, R24, PT ;  /* 0x000000180300720c */ /* 0x000fda0003f26070 */
[----:B------:R-:W-:Y:S01]  /*02c0*/  @P1 VIADD R6, R6, 0x1 ;  /* 0x0000000106061836 */ /* 0x000fe20000000000 */
[----:B------:R-:W-:-:S05]  /*02d0*/  @!P2 LOP3.LUT R6, RZ, R24, RZ, 0x33, !PT ;  /* 0x00000018ff06a212 */ /* 0x000fca00078e33ff */
[----:B--23--:R-:W-:-:S07]  /*02e0*/  IMAD.IADD R19, R19, 0x1, R6 ;  /* 0x0000000113137824 */ /* 0x00cfce00078e0206 */
.L_x_724:
[----:B------:R-:W0:Y:S01]  /*02f0*/  LDCU UR4, c[0x0][0x388] ;  /* 0x00007100ff0477ac */ /* 0x000e220008000800 */
[----:B------:R-:W-:Y:S01]  /*0300*/  BSSY.RECONVERGENT B7, `(.L_x_712) ;  /* 0x000008c000077945 */ /* 0x000fe20003800200 */
[----:B0-----:R-:W-:-:S13]  /*0310*/  ISETP.GE.AND P0, PT, R17, UR4, PT ;  /* 0x0000000411007c0c */ /* 0x001fda000bf06270 */
[----:B------:R-:W-:Y:S05]  /*0320*/  @P0 BRA `(.L_x_713) ;  /* 0x0000000800240947 */ /* 0x000fea0003800000 */
[----:B------:R-:W-:Y:S01]  /*0330*/  LOP3.LUT R26, R19, 0x3, RZ, 0xc0, !PT ;  /* 0x00000003131a7812 */ /* 0x000fe200078ec0ff */
[----:B------:R-:W-:Y:S01]  /*0340*/  BSSY.RECONVERGENT B6, `(.L_x_714) ;  /* 0x0000042000067945 */ /* 0x000fe20003800200 */
[----:B------:R-:W-:Y:S02]  /*0350*/  MOV R23, R17 ;  /* 0x0000001100177202 */ /* 0x000fe40000000f00 */
[----:B------:R-:W-:-:S13]  /*0360*/  ISETP.NE.AND P0, PT, R26, 0x3, PT ;  /* 0x000000031a00780c */ /* 0x000fda0003f05270 */
[----:B------:R-:W-:Y:S05]  /*0370*/  @!P0 BRA `(.L_x_715) ;  /* 0x0000000000f88947 */ /* 0x000fea0003800000 */
[----:B------:R-:W0:Y:S01]  /*0380*/  LDC.64 R28, c[0x0][0x380] ;  /* 0x0000e000ff1c7b82 */ /* 0x000e220000000a00 */
[----:B------:R-:W-:Y:S01]  /*0390*/  IMAD R3, R16, 0x4000, R17 ;  /* 0x0000400010037824 */ /* 0x000fe200078e0211 */
[----:B------:R-:W-:Y:S01]  /*03a0*/  MOV R8, 0x170 ;  /* 0x0000017000087802 */ /* 0x000fe20000000f00 */
[----:B------:R-:W1:Y:S02]  /*03b0*/  LDCU.64 UR4, c[0x4][0x168] ;  /* 0x01002d00ff0477ac */ /* 0x000e640008000a00 */
[----:B0-----:R-:W-:-:S05]  /*03c0*/  IMAD.WIDE R28, R3, 0x8, R28 ;  /* 0x00000008031c7825 */ /* 0x001fca00078e021c */
[----:B------:R-:W2:Y:S01]  /*03d0*/  LDG.E.64 R10, desc[UR36][R28.64] ;  /* 0x000000241c0a7981 */ /* 0x000ea2000c1e1b00 */
[----:B------:R-:W0:Y:S01]  /*03e0*/  LDC.64 R8, c[0x4][R8] ;  /* 0x0100000008087b82 */ /* 0x000e220000000a00 */
[----:B------:R-:W-:Y:S01]  /*03f0*/  ISETP.NE.AND P0, PT, R26, RZ, PT ;  /* 0x000000ff1a00720c */ /* 0x000fe20003f05270 */
[----:B-1----:R-:W-:Y:S01]  /*0400*/  IMAD.U32 R4, RZ, RZ, UR4 ;  /* 0x00000004ff047e24 */ /* 0x002fe2000f8e00ff */
[----:B------:R1:W-:Y:S01]  /*0410*/  STL.64 [R1], R16 ;  /* 0x0000001001007387 */ /* 0x0003e20000100a00 */
[----:B------:R-:W-:Y:S01]  /*0420*/  IMAD.U32 R5, RZ, RZ, UR5 ;  /* 0x00000005ff057e24 */ /* 0x000fe2000f8e00ff */
[----:B------:R-:W-:Y:S01]  /*0430*/  P2R R0, PR, RZ, 0x1 ;  /* 0x00000001ff007803 */ /* 0x000fe20000000000 */
[----:B------:R-:W-:Y:S01]  /*0440*/  IMAD.MOV.U32 R7, RZ, RZ, R2 ;  /* 0x000000ffff077224 */ /* 0x000fe200078e0002 */
[----:B------:R-:W-:Y:S01]  /*0450*/  MOV R6, R18 ;  /* 0x0000001200067202 */ /* 0x000fe20000000f00 */
[----:B0-2---:R1:W-:Y:S06]  /*0460*/  STL.64 [R1+0x8], R10 ;  /* 0x0000080a01007387 */ /* 0x0053ec0000100a00 */
[----:B------:R-:W-:-:S07]  /*0470*/  LEPC R20, `(.L_x_716) ;  /* 0x000000001014794e */ /* 0x000fce0000000000 */
[----:B-1----:R-:W-:Y:S05]  /*0480*/  CALL.ABS.NOINC R8 ;  /* 0x0000000008007343 */ /* 0x002fea0003c00000 */
.L_x_716:
[----:B------:R-:W-:Y:S01]  /*0490*/  ISETP.NE.AND P6, PT, R26, RZ, PT ;  /* 0x000000ff1a00720c */ /* 0x000fe20003fc5270 */
[----:B------:R-:W-:-:S05]  /*04a0*/  IMAD.IADD R13, R17, 0x1, R24 ;  /* 0x00000001110d7824 */ /* 0x000fca00078e0218 */
[----:B------:R-:W-:-:S07]  /*04b0*/  MOV R23, R13 ;  /* 0x0000000d00177202 */ /* 0x000fce0000000f00 */
[----:B------:R-:W-:Y:S05]  /*04c0*/  @!P6 BRA `(.L_x_715) ;  /* 0x0000000000a4e947 */ /* 0x000fea0003800000 */
[----:B------:R-:W-:Y:S01]  /*04d0*/  IMAD.SHL.U32 R22, R24, 0x8, RZ ;  /* 0x0000000818167824 */ /* 0x000fe200078e00ff */
[----:B------:R-:W-:Y:S01]  /*04e0*/  MOV R12, R16 ;  /* 0x00000010000c7202 */ /* 0x000fe20000000f00 */
[----:B------:R-:W0:Y:S03]  /*04f0*/  LDCU.64 UR4, c[0x4][0x168] ;  /* 0x01002d00ff0477ac */ /* 0x000e260008000a00 */
[----:B------:R-:W-:-:S05]  /*0500*/  IADD3 R28, P0, PT, R28, R22, RZ ;  /* 0x000000161c1c7210 */ /* 0x000fca0007f1e0ff */
[----:B------:R-:W-:-:S05]  /*0510*/  IMAD.X R29, RZ, RZ, R29, P0 ;  /* 0x000000ffff1d7224 */ /* 0x000fca00000e061d */
[----:B------:R-:W2:Y:S01]  /*0520*/  LDG.E.64 R10, desc[UR36][R28.64] ;  /* 0x000000241c0a7981 */ /* 0x000ea2000c1e1b00 */
[----:B------:R-:W-:Y:S01]  /*0530*/  MOV R25, 0x170 ;  /* 0x0000017000197802 */ /* 0x000fe20000000f00 */
[----:B------:R-:W-:Y:S01]  /*0540*/  IMAD.MOV.U32 R7, RZ, RZ, R2 ;  /* 0x000000ffff077224 */ /* 0x000fe200078e0002 */
[----:B------:R-:W-:Y:S01]  /*0550*/  ISETP.NE.AND P0, PT, R26, 0x1, PT ;  /* 0x000000011a00780c */ /* 0x000fe20003f05270 */
[----:B------:R1:W-:Y:S01]  /*0560*/  STL.64 [R1], R12 ;  /* 0x0000000c01007387 */ /* 0x0003e20000100a00 */
[----:B------:R1:W3:Y:S01]  /*0570*/  LDC.64 R8, c[0x4][R25] ;  /* 0x0100000019087b82 */ /* 0x0002e20000000a00 */
[----:B0-----:R-:W-:Y:S01]  /*0580*/  IMAD.U32 R4, RZ, RZ, UR4 ;  /* 0x00000004ff047e24 */ /* 0x001fe2000f8e00ff */
[----:B------:R-:W-:Y:S01]  /*0590*/  P2R R0, PR, RZ, 0x1 ;  /* 0x00000001ff007803 */ /* 0x000fe20000000000 */
[----:B------:R-:W-:Y:S01]  /*05a0*/  IMAD.U32 R5, RZ, RZ, UR5 ;  /* 0x00000005ff057e24 */ /* 0x000fe2000f8e00ff */
[----:B------:R-:W-:Y:S01]  /*05b0*/  MOV R6, R18 ;  /* 0x0000001200067202 */ /* 0x000fe20000000f00 */
[----:B--23--:R1:W-:Y:S06]  /*05c0*/  STL.64 [R1+0x8], R10 ;  /* 0x0000080a01007387 */ /* 0x00c3ec0000100a00 */
[----:B------:R-:W-:-:S07]  /*05d0*/  LEPC R20, `(.L_x_717) ;  /* 0x000000001014794e */ /* 0x000fce0000000000 */
[----:B-1----:R-:W-:Y:S05]  /*05e0*/  CALL.ABS.NOINC R8 ;  /* 0x0000000008007343 */ /* 0x002fea0003c00000 */
.L_x_717:
[----:B------:R-:W-:Y:S01]  /*05f0*/  ISETP.NE.AND P6, PT, R26, 0x1, PT ;  /* 0x000000011a00780c */ /* 0x000fe20003fc5270 */
[----:B------:R-:W-:-:S05]  /*0600*/  IMAD.IADD R23, R17, 0x1, R24 ;  /* 0x0000000111177824 */ /* 0x000fca00078e0218 */
[----:B------:R-:W-:-:S07]  /*0610*/  IADD3 R23, PT, PT, R24, R23, RZ ;  /* 0x0000001718177210 */ /* 0x000fce0007ffe0ff */
[----:B------:R-:W-:Y:S05]  /*0620*/  @!P6 BRA `(.L_x_715) ;  /* 0x00000000004ce947 */ /* 0x000fea0003800000 */
[----:B------:R-:W0:Y:S01]  /*0630*/  LDC R3, c[0x0][0x380] ;  /* 0x0000e000ff037b82 */ /* 0x000e220000000800 */
[----:B------:R-:W-:Y:S01]  /*0640*/  IMAD R0, R16, 0x4000, R17 ;  /* 0x0000400010007824 */ /* 0x000fe200078e0211 */
[----:B------:R-:W1:Y:S03]  /*0650*/  LDCU.64 UR4, c[0x4][0x168] ;  /* 0x01002d00ff0477ac */ /* 0x000e660008000a00 */
[----:B0-----:R-:W-:-:S04]  /*0660*/  IMAD R3, R0, 0x8, R3 ;  /* 0x0000000800037824 */ /* 0x001fc800078e0203 */
[----:B------:R-:W-:-:S05]  /*0670*/  IMAD.IADD R3, R3, 0x1, R22 ;  /* 0x0000000103037824 */ /* 0x000fca00078e0216 */
[----:B------:R-:W-:-:S04]  /*0680*/  IADD3 R8, P0, PT, R22, R3, RZ ;  /* 0x0000000316087210 */ /* 0x000fc80007f1e0ff */
[----:B------:R-:W-:-:S06]  /*0690*/  IADD3.X R9, PT, PT, RZ, R29, RZ, P0, !PT ;  /* 0x0000001dff097210 */ /* 0x000fcc00007fe4ff */
[----:B------:R-:W2:Y:S01]  /*06a0*/  LDG.E.64 R8, desc[UR36][R8.64] ;  /* 0x0000002408087981 */ /* 0x000ea2000c1e1b00 */
[----:B------:R-:W-:Y:S01]  /*06b0*/  IMAD.MOV.U32 R22, RZ, RZ, R16 ;  /* 0x000000ffff167224 */ /* 0x000fe200078e0010 */
[----:B------:R0:W3:Y:S01]  /*06c0*/  LDC.64 R10, c[0x4][R25] ;  /* 0x01000000190a7b82 */ /* 0x0000e20000000a00 */
[----:B-1----:R-:W-:Y:S01]  /*06d0*/  IMAD.U32 R4, RZ, RZ, UR4 ;  /* 0x00000004ff047e24 */ /* 0x002fe2000f8e00ff */
[----:B------:R-:W-:Y:S01]  /*06e0*/  MOV R5, UR5 ;  /* 0x0000000500057c02 */ /* 0x000fe20008000f00 */
[----:B------:R-:W-:Y:S01]  /*06f0*/  IMAD.MOV.U32 R6, RZ, RZ, R18 ;  /* 0x000000ffff067224 */ /* 0x000fe200078e0012 */
[----:B------:R0:W-:Y:S01]  /*0700*/  STL.64 [R1], R22 ;  /* 0x0000001601007387 */ /* 0x0001e20000100a00 */
[----:B------:R-:W-:-:S03]  /*0710*/  IMAD.MOV.U32 R7, RZ, RZ, R2 ;  /* 0x000000ffff077224 */ /* 0x000fc600078e0002 */
[----:B--23--:R0:W-:Y:S04]  /*0720*/  STL.64 [R1+0x8], R8 ;  /* 0x0000080801007387 */ /* 0x00c1e80000100a00 */
[----:B------:R-:W-:-:S07]  /*0730*/  LEPC R20, `(.L_x_718) ;  /* 0x000000001014794e */ /* 0x000fce0000000000 */
[----:B0-----:R-:W-:Y:S05]  /*0740*/  CALL.ABS.NOINC R10 ;  /* 0x000000000a007343 */ /* 0x001fea0003c00000 */
.L_x_718:
[----:B------:R-:W-:-:S07]  /*0750*/  IADD3 R23, PT, PT, R24, R23, RZ ;  /* 0x0000001718177210 */ /* 0x000fce0007ffe0ff */
.L_x_715:
[----:B------:R-:W-:Y:S05]  /*0760*/  BSYNC.RECONVERGENT B6 ;  /* 0x0000000000067941 */ /* 0x000fea0003800200 */
.L_x_714:
[----:B------:R-:W-:-:S13]  /*0770*/  ISETP.GE.U32.AND P0, PT, R19, 0x3, PT ;  /* 0x000000031300780c */ /* 0x000fda0003f06070 */
[----:B------:R-:W-:Y:S05]  /*0780*/  @!P0 BRA `(.L_x_713) ;  /* 0x00000004000c8947 */ /* 0x000fea0003800000 */
.L_x_723:
[----:B------:R-:W0:Y:S01]  /*0790*/  LDC.64 R26, c[0x0][0x380] ;  /* 0x0000e000ff1a7b82 */ /* 0x000e220000000a00 */
[----:B------:R-:W-:Y:S01]  /*07a0*/  IMAD R3, R16, 0x4000, R23 ;  /* 0x0000400010037824 */ /* 0x000fe200078e0217 */
[----:B------:R-:W-:Y:S01]  /*07b0*/  MOV R8, 0x170 ;  /* 0x0000017000087802 */ /* 0x000fe20000000f00 */
[----:B------:R-:W-:Y:S01]  /*07c0*/  IMAD.MOV.U32 R22, RZ, RZ, R16 ;  /* 0x000000ffff167224 */ /* 0x000fe200078e0010 */
[----:B------:R-:W1:Y:S01]  /*07d0*/  LDCU.64 UR4, c[0x4][0x168] ;  /* 0x01002d00ff0477ac */ /* 0x000e620008000a00 */
[----:B0-----:R-:W-:-:S05]  /*07e0*/  IMAD.WIDE R26, R3, 0x8, R26 ;  /* 0x00000008031a7825 */ /* 0x001fca00078e021a */
[----:B------:R-:W2:Y:S01]  /*07f0*/  LDG.E.64 R10, desc[UR36][R26.64] ;  /* 0x000000241a0a7981 */ /* 0x000ea2000c1e1b00 */
[----:B------:R-:W0:Y:S01]  /*0800*/  LDC.64 R8, c[0x4][R8] ;  /* 0x0100000008087b82 */ /* 0x000e220000000a00 */
[----:B-1----:R-:W-:Y:S01]  /*0810*/  MOV R4, UR4 ;  /* 0x0000000400047c02 */ /* 0x002fe20008000f00 */
[----:B------:R-:W-:Y:S01]  /*0820*/  IMAD.U32 R5, RZ, RZ, UR5 ;  /* 0x00000005ff057e24 */ /* 0x000fe2000f8e00ff */
[----:B------:R1:W-:Y:S01]  /*0830*/  STL.64 [R1], R22 ;  /* 0x0000001601007387 */ /* 0x0003e20000100a00 */
[----:B------:R-:W-:Y:S01]  /*0840*/  IMAD.MOV.U32 R6, RZ, RZ, R18 ;  /* 0x000000ffff067224 */ /* 0x000fe200078e0012 */
[----:B------:R-:W-:Y:S02]  /*0850*/  MOV R7, R2 ;  /* 0x0000000200077202 */ /* 0x000fe40000000f00 */
[----:B0-2---:R1:W-:Y:S05]  /*0860*/  STL.64 [R1+0x8], R10 ;  /* 0x0000080a01007387 */ /* 0x0053ea0000100a00 */
[----:B------:R-:W-:-:S07]  /*0870*/  LEPC R20, `(.L_x_719) ;  /* 0x000000001014794e */ /* 0x000fce0000000000 */
[----:B-1----:R-:W-:Y:S05]  /*0880*/  CALL.ABS.NOINC R8 ;  /* 0x0000000008007343 */ /* 0x002fea0003c00000 */
.L_x_719:
[C---:B------:R-:W-:Y:S01]  /*0890*/  IMAD.SHL.U32 R29, R24.reuse, 0x8, RZ ;  /* 0x00000008181d7824 */ /* 0x040fe200078e00ff */
[----:B------:R-:W-:Y:S01]  /*08a0*/  IADD3 R23, PT, PT, R24, R23, RZ ;  /* 0x0000001718177210 */ /* 0x000fe20007ffe0ff */
[----:B------:R-:W-:Y:S01]  /*08b0*/  IMAD.MOV.U32 R22, RZ, RZ, R16 ;  /* 0x000000ffff167224 */ /* 0x000fe200078e0010 */
[----:B------:R-:W-:Y:S01]  /*08c0*/  MOV R25, 0x170 ;  /* 0x0000017000197802 */ /* 0x000fe20000000f00 */
[----:B------:R-:W0:Y:S01]  /*08d0*/  LDCU.64 UR4, c[0x4][0x168] ;  /* 0x01002d00ff0477ac */ /* 0x000e220008000a00 */
[----:B------:R-:W-:-:S05]  /*08e0*/  IADD3 R28, P0, PT, R29, R26, RZ ;  /* 0x0000001a1d1c7210 */ /* 0x000fca0007f1e0ff */
[----:B------:R-:W-:-:S05]  /*08f0*/  IMAD.X R29, RZ, RZ, R27, P0 ;  /* 0x000000ffff1d7224 */ /* 0x000fca00000e061b */
[----:B------:R-:W2:Y:S01]  /*0900*/  LDG.E.64 R10, desc[UR36][R28.64] ;  /* 0x000000241c0a7981 */ /* 0x000ea2000c1e1b00 */
[----:B------:R1:W3:Y:S01]  /*0910*/  LDC.64 R8, c[0x4][R25] ;  /* 0x0100000019087b82 */ /* 0x0002e20000000a00 */
[----:B------:R-:W-:Y:S02]  /*0920*/  IMAD.MOV.U32 R6, RZ, RZ, R18 ;  /* 0x000000ffff067224 */ /* 0x000fe400078e0012 */
[----:B------:R1:W-:Y:S01]  /*0930*/  STL.64 [R1], R22 ;  /* 0x0000001601007387 */ /* 0x0003e20000100a00 */
[----:B------:R-:W-:Y:S02]  /*0940*/  IMAD.MOV.U32 R7, RZ, RZ, R2 ;  /* 0x000000ffff077224 */ /* 0x000fe400078e0002 */
[----:B0-----:R-:W-:Y:S01]  /*0950*/  IMAD.U32 R4, RZ, RZ, UR4 ;  /* 0x00000004ff047e24 */ /* 0x001fe2000f8e00ff */
[----:B------:R-:W-:Y:S01]  /*0960*/  MOV R5, UR5 ;  /* 0x0000000500057c02 */ /* 0x000fe20008000f00 */
[----:B--23--:R1:W-:Y:S06]  /*0970*/  STL.64 [R1+0x8], R10 ;  /* 0x0000080a01007387 */ /* 0x00c3ec0000100a00 */
[----:B------:R-:W-:-:S07]  /*0980*/  LEPC R20, `(.L_x_720) ;  /* 0x000000001014794e */ /* 0x000fce0000000000 */
[----:B-1----:R-:W-:Y:S05]  /*0990*/  CALL.ABS.NOINC R8 ;  /* 0x0000000008007343 */ /* 0x002fea0003c00000 */
.L_x_720:
[C---:B------:R-:W-:Y:S01]  /*09a0*/  SHF.L.U32 R26, R24.reuse, 0x3, RZ ;  /* 0x00000003181a7819 */ /* 0x040fe200000006ff */
[----:B------:R-:W-:Y:S01]  /*09b0*/  IMAD.IADD R23, R24, 0x1, R23 ;  /* 0x0000000118177824 */ /* 0x000fe200078e0217 */
[----:B------:R-:W-:Y:S01]  /*09c0*/  MOV R22, R16 ;  /* 0x0000001000167202 */ /* 0x000fe20000000f00 */
[----:B------:R-:W0:Y:S01]  /*09d0*/  LDCU.64 UR4, c[0x4][0x168] ;  /* 0x01002d00ff0477ac */ /* 0x000e220008000a00 */
[----:B------:R-:W-:-:S05]  /*09e0*/  IADD3 R28, P0, PT, R26, R28, RZ ;  /* 0x0000001c1a1c7210 */ /* 0x000fca0007f1e0ff */
[----:B------:R-:W-:-:S05]  /*09f0*/  IMAD.X R29, RZ, RZ, R29, P0 ;  /* 0x000000ffff1d7224 */ /* 0x000fca00000e061d */
[----:B------:R-:W2:Y:S01]  /*0a00*/  LDG.E.64 R10, desc[UR36][R28.64] ;  /* 0x000000241c0a7981 */ /* 0x000ea2000c1e1b00 */
[----:B------:R1:W3:Y:S01]  /*0a10*/  LDC.64 R8, c[0x4][R25] ;  /* 0x0100000019087b82 */ /* 0x0002e20000000a00 */
[----:B------:R-:W-:Y:S01]  /*0a20*/  MOV R6, R18 ;  /* 0x0000001200067202 */ /* 0x000fe20000000f00 */
[----:B------:R-:W-:Y:S01]  /*0a30*/  IMAD.MOV.U32 R7, RZ, RZ, R2 ;  /* 0x000000ffff077224 */ /* 0x000fe200078e0002 */
[----:B------:R1:W-:Y:S01]  /*0a40*/  STL.64 [R1], R22 ;  /* 0x0000001601007387 */ /* 0x0003e20000100a00 */
[----:B0-----:R-:W-:Y:S02]  /*0a50*/  IMAD.U32 R4, RZ, RZ, UR4 ;  /* 0x00000004ff047e24 */ /* 0x001fe4000f8e00ff */
[----:B------:R-:W-:Y:S01]  /*0a60*/  IMAD.U32 R5, RZ, RZ, UR5 ;  /* 0x00000005ff057e24 */ /* 0x000fe2000f8e00ff */
[----:B--23--:R1:W-:Y:S06]  /*0a70*/  STL.64 [R1+0x8], R10 ;  /* 0x0000080a01007387 */ /* 0x00c3ec0000100a00 */
[----:B------:R-:W-:-:S07]  /*0a80*/  LEPC R20, `(.L_x_721) ;  /* 0x000000001014794e */ /* 0x000fce0000000000 */
[----:B-1----:R-:W-:Y:S05]  /*0a90*/  CALL.ABS.NOINC R8 ;  /* 0x0000000008007343 */ /* 0x002fea0003c00000 */
.L_x_721:
[----:B------:R-:W-:Y:S01]  /*0aa0*/  IADD3 R8, P0, PT, R26, R28, RZ ;  /* 0x0000001c1a087210 */ /* 0x000fe20007f1e0ff */
[----:B------:R-:W-:Y:S01]  /*0ab0*/  IMAD.MOV.U32 R22, RZ, RZ, R16 ;  /* 0x000000ffff167224 */ /* 0x000fe200078e0010 */
[----:B------:R-:W-:Y:S01]  /*0ac0*/  IADD3 R23, PT, PT, R24, R23, RZ ;  /* 0x0000001718177210 */ /* 0x000fe20007ffe0ff */
[----:B------:R-:W0:Y:S02]  /*0ad0*/  LDCU.64 UR4, c[0x4][0x168] ;  /* 0x01002d00ff0477ac */ /* 0x000e240008000a00 */
[----:B------:R-:W-:-:S06]  /*0ae0*/  IMAD.X R9, RZ, RZ, R29, P0 ;  /* 0x000000ffff097224 */ /* 0x000fcc00000e061d */
        /* <DEDUP_REMOVED lines=10> */
.L_x_722:
[----:B------:R-:W-:-:S04]  /*0b90*/  IADD3 R23, PT, PT, R24, R23, RZ ;  /* 0x0000001718177210 */ /* 0x000fc80007ffe0ff */
[----:B------:R-:W-:-:S13]  /*0ba0*/  ISETP.GE.AND P0, PT, R23, UR39, PT ;  /* 0x0000002717007c0c */ /* 0x000fda000bf06270 */
[----:B------:R-:W-:Y:S05]  /*0bb0*/  @!P0 BRA `(.L_x_723) ;  /* 0xfffffff800f48947 */ /* 0x000fea000383ffff */
.L_x_713:
[----:B------:R-:W-:Y:S05]  /*0bc0*/  BSYNC.RECONVERGENT B7 ;  /* 0x0000000000077941 */ /* 0x000fea0003800200 */
.L_x_712:
[----:B------:R-:W0:Y:S01]  /*0bd0*/  LDCU UR4, c[0x0][0x388] ;  /* 0x00007100ff0477ac */ /* 0x000e220008000800 */
[----:B------:R-:W-:-:S05]  /*0be0*/  VIADD R16, R16, UR38 ;  /* 0x0000002610107c36 */ /* 0x000fca0008000000 */
[----:B0-----:R-:W-:-:S13]  /*0bf0*/  ISETP.GE.AND P0, PT, R16, UR4, PT ;  /* 0x0000000410007c0c */ /* 0x001fda000bf06270 */
[----:B------:R-:W-:Y:S05]  /*0c00*/  @!P0 BRA `(.L_x_724) ;  /* 0xfffffff400b88947 */ /* 0x000fea000383ffff */
[----:B------:R-:W-:Y:S05]  /*0c10*/  EXIT ;  /* 0x000000000000794d */ /* 0x000fea0003800000 */
.L_x_725:
        /* <DEDUP_REMOVED lines=14> */
.L_x_742:


//--------------------- .text._Z7swapRowPdiii     --------------------------
	.section	.text._Z7swapRowPdiii,"ax",@progbits
	.align	128
        .global         _Z7swapRowPdiii
        .type           _Z7swapRowPdiii,@function
        .size           _Z7swapRowPdiii,(.L_x_743 - _Z7swapRowPdiii)
        .other          _Z7swapRowPdiii,@"STO_CUDA_ENTRY STV_DEFAULT"
_Z7swapRowPdiii:
.text._Z7swapRowPdiii:
[----:B------:R-:W-:Y:S01]  /*0000*/  LDC R1, c[0x0][0x37c] ;  /* 0x0000df00ff017b82 */ /* 0x000fe20000000800 */
[----:B------:R-:W0:Y:S01]  /*0010*/  S2R R3, SR_CTAID.X ;  /* 0x0000000000037919 */ /* 0x000e220000002500 */
[----:B------:R-:W0:Y:S06]  /*0020*/  LDCU UR4, c[0x0][0x370] ;  /* 0x00006e00ff0477ac */ /* 0x000e2c0008000800 */
[----:B------:R-:W1:Y:S01]  /*0030*/  LDC R2, c[0x0][0x360] ;  /* 0x0000d800ff027b82 */ /* 0x000e620000000800 */
[----:B------:R-:W0:Y:S01]  /*0040*/  S2R R0, SR_TID.X ;  /* 0x0000000000007919 */ /* 0x000e220000002100 */
[----:B------:R-:W2:Y:S01]  /*0050*/  LDCU UR6, c[0x0][0x390] ;  /* 0x00007200ff0677ac */ /* 0x000ea20008000800 */
[----:B0-----:R-:W-:-:S02]  /*0060*/  IMAD R3, R3, UR4, R0 ;  /* 0x0000000403037c24 */ /* 0x001fc4000f8e0200 */
[----:B-1----:R-:W-:-:S03]  /*0070*/  IMAD R0, R2, UR4, RZ ;  /* 0x0000000402007c24 */ /* 0x002fc6000f8e02ff */
[----:B--2---:R-:W-:-:S13]  /*0080*/  ISETP.GE.AND P0, PT, R3, UR6, PT ;  /* 0x0000000603007c0c */ /* 0x004fda000bf06270 */
[----:B------:R-:W-:Y:S05]  /*0090*/  @P0 EXIT ;  /* 0x000000000000094d */ /* 0x000fea0003800000 */
[----:B------:R-:W0:Y:S01]  /*00a0*/  I2F.U32.RP R8, R0 ;  /* 0x0000000000087306 */ /* 0x000e220000209000 */
[C---:B------:R-:W-:Y:S01]  /*00b0*/  IADD3 R2, PT, PT, R0.reuse, R3, RZ ;  /* 0x0000000300027210 */ /* 0x040fe20007ffe0ff */
[----:B------:R-:W-:Y:S01]  /*00c0*/  IMAD.MOV R9, RZ, RZ, -R0 ;  /* 0x000000ffff097224 */ /* 0x000fe200078e0a00 */
[----:B------:R-:W-:Y:S01]  /*00d0*/  ISETP.NE.U32.AND P2, PT, R0, RZ, PT ;  /* 0x000000ff0000720c */ /* 0x000fe20003f45070 */
[----:B------:R-:W1:Y:S01]  /*00e0*/  LDCU.64 UR10, c[0x0][0x388] ;  /* 0x00007100ff0a77ac */ /* 0x000e620008000a00 */
[C---:B------:R-:W-:Y:S01]  /*00f0*/  ISETP.GE.AND P0, PT, R2.reuse, UR6, PT ;  /* 0x0000000602007c0c */ /* 0x040fe2000bf06270 */
[----:B------:R-:W-:Y:S01]  /*0100*/  BSSY.RECONVERGENT B0, `(.L_x_726) ;  /* 0x000002c000007945 */ /* 0x000fe20003800200 */
[----:B------:R-:W-:Y:S01]  /*0110*/  VIMNMX R7, PT, PT, R2, UR6, !PT ;  /* 0x0000000602077c48 */ /* 0x000fe2000ffe0100 */
[----:B------:R-:W2:Y:S01]  /*0120*/  LDCU.64 UR4, c[0x0][0x358] ;  /* 0x00006b00ff0477ac */ /* 0x000ea20008000a00 */
[----:B------:R-:W-:-:S04]  /*0130*/  SEL R6, RZ, 0x1, P0 ;  /* 0x00000001ff067807 */ /* 0x000fc80000000000 */
[----:B------:R-:W-:Y:S01]  /*0140*/  IADD3 R7, PT, PT, R7, -R2, -R6 ;  /* 0x8000000207077210 */ /* 0x000fe20007ffe806 */
[----:B0-----:R-:W0:Y:S02]  /*0150*/  MUFU.RCP R8, R8 ;  /* 0x0000000800087308 */ /* 0x001e240000001000 */
[----:B0-----:R-:W-:-:S06]  /*0160*/  VIADD R4, R8, 0xffffffe ;  /* 0x0ffffffe08047836 */ /* 0x001fcc0000000000 */
[----:B------:R0:W3:Y:S02]  /*0170*/  F2I.FTZ.U32.TRUNC.NTZ R5, R4 ;  /* 0x0000000400057305 */ /* 0x0000e4000021f000 */
[----:B0-----:R-:W-:Y:S02]  /*0180*/  IMAD.MOV.U32 R4, RZ, RZ, RZ ;  /* 0x000000ffff047224 */ /* 0x001fe400078e00ff */
[----:B---3--:R-:W-:-:S04]  /*0190*/  IMAD R9, R9, R5, RZ ;  /* 0x0000000509097224 */ /* 0x008fc800078e02ff */
[----:B------:R-:W-:-:S06]  /*01a0*/  IMAD.HI.U32 R8, R5, R9, R4 ;  /* 0x0000000905087227 */ /* 0x000fcc00078e0004 */
[----:B------:R-:W-:-:S05]  /*01b0*/  IMAD.HI.U32 R5, R8, R7, RZ ;  /* 0x0000000708057227 */ /* 0x000fca00078e00ff */
[----:B------:R-:W-:-:S05]  /*01c0*/  IADD3 R2, PT, PT, -R5, RZ, RZ ;  /* 0x000000ff05027210 */ /* 0x000fca0007ffe1ff */
[----:B------:R-:W-:-:S05]  /*01d0*/  IMAD R7, R0, R2, R7 ;  /* 0x0000000200077224 */ /* 0x000fca00078e0207 */
[----:B------:R-:W-:-:S13]  /*01e0*/  ISETP.GE.U32.AND P0, PT, R7, R0, PT ;  /* 0x000000000700720c */ /* 0x000fda0003f06070 */
[----:B------:R-:W-:Y:S01]  /*01f0*/  @P0 IMAD.IADD R7, R7, 0x1, -R0 ;  /* 0x0000000107070824 */ /* 0x000fe200078e0a00 */
[----:B------:R-:W-:-:S04]  /*0200*/  @P0 IADD3 R5, PT, PT, R5, 0x1, RZ ;  /* 0x0000000105050810 */ /* 0x000fc80007ffe0ff */
[----:B------:R-:W-:-:S13]  /*0210*/  ISETP.GE.U32.AND P1, PT, R7, R0, PT ;  /* 0x000000000700720c */ /* 0x000fda0003f26070 */
[----:B------:R-:W-:Y:S01]  /*0220*/  @P1 VIADD R5, R5, 0x1 ;  /* 0x0000000105051836 */ /* 0x000fe20000000000 */
[----:B------:R-:W-:-:S04]  /*0230*/  @!P2 LOP3.LUT R5, RZ, R0, RZ, 0x33, !PT ;  /* 0x00000000ff05a212 */ /* 0x000fc800078e33ff */
[----:B------:R-:W-:-:S04]  /*0240*/  IADD3 R2, PT, PT, R6, R5, RZ ;  /* 0x0000000506027210 */ /* 0x000fc80007ffe0ff */
[C---:B------:R-:W-:Y:S02]  /*0250*/  LOP3.LUT R4, R2.reuse, 0x3, RZ, 0xc0, !PT ;  /* 0x0000000302047812 */ /* 0x040fe400078ec0ff */
[----:B------:R-:W-:Y:S02]  /*0260*/  ISETP.GE.U32.AND P1, PT, R2, 0x3, PT ;  /* 0x000000030200780c */ /* 0x000fe40003f26070 */
[----:B------:R-:W-:-:S13]  /*0270*/  ISETP.NE.AND P0, PT, R4, 0x3, PT ;  /* 0x000000030400780c */ /* 0x000fda0003f05270 */
[----:B-12---:R-:W-:Y:S05]  /*0280*/  @!P0 BRA `(.L_x_727) ;  /* 0x00000000004c8947 */ /* 0x006fea0003800000 */
[----:B------:R-:W0:Y:S01]  /*0290*/  LDC.64 R12, c[0x0][0x380] ;  /* 0x0000e000ff0c7b82 */ /* 0x000e220000000a00 */
[----:B------:R-:W1:Y:S01]  /*02a0*/  LDCU.64 UR8, c[0x0][0x388] ;  /* 0x00007100ff0877ac */ /* 0x000e620008000a00 */
[----:B------:R-:W-:-:S05]  /*02b0*/  VIADD R2, R2, 0x1 ;  /* 0x0000000102027836 */ /* 0x000fca0000000000 */
[----:B------:R-:W-:-:S04]  /*02c0*/  LOP3.LUT R2, R2, 0x3, RZ, 0xc0, !PT ;  /* 0x0000000302027812 */ /* 0x000fc800078ec0ff */
[----:B------:R-:W-:Y:S02]  /*02d0*/  IADD3 R2, PT, PT, -R2, RZ, RZ ;  /* 0x000000ff02027210 */ /* 0x000fe40007ffe1ff */
[C---:B-1----:R-:W-:Y:S02]  /*02e0*/  LEA R15, R3.reuse, UR9, 0xe ;  /* 0x00000009030f7c11 */ /* 0x042fe4000f8e70ff */
[----:B------:R-:W-:-:S07]  /*02f0*/  LEA R17, R3, UR8, 0xe ;  /* 0x0000000803117c11 */ /* 0x000fce000f8e70ff */
.L_x_728:
[----:B01----:R-:W-:-:S04]  /*0300*/  IMAD.WIDE R8, R15, 0x8, R12 ;  /* 0x000000080f087825 */ /* 0x003fc800078e020c */
[----:B------:R-:W-:Y:S01]  /*0310*/  IMAD.WIDE R4, R17, 0x8, R12 ;  /* 0x0000000811047825 */ /* 0x000fe200078e020c */
[----:B------:R-:W2:Y:S04]  /*0320*/  LDG.E.64 R10, desc[UR4][R8.64] ;  /* 0x00000004080a7981 */ /* 0x000ea8000c1e1b00 */
[----:B------:R-:W3:Y:S01]  /*0330*/  LDG.E.64 R6, desc[UR4][R4.64] ;  /* 0x0000000404067981 */ /* 0x000ee2000c1e1b00 */
[----:B------:R-:W-:Y:S01]  /*0340*/  VIADD R2, R2, 0x1 ;  /* 0x0000000102027836 */ /* 0x000fe20000000000 */
[C---:B------:R-:W-:Y:S01]  /*0350*/  IADD3 R3, PT, PT, R0.reuse, R3, RZ ;  /* 0x0000000300037210 */ /* 0x040fe20007ffe0ff */
[C---:B------:R-:W-:Y:S01]  /*0360*/  IMAD R15, R0.reuse, 0x4000, R15 ;  /* 0x00004000000f7824 */ /* 0x040fe200078e020f */
[----:B------:R-:W-:Y:S02]  /*0370*/  LEA R17, R0, R17, 0xe ;  /* 0x0000001100117211 */ /* 0x000fe400078e70ff */
[----:B------:R-:W-:Y:S01]  /*0380*/  ISETP.NE.AND P0, PT, R2, RZ, PT ;  /* 0x000000ff0200720c */ /* 0x000fe20003f05270 */
[----:B--2---:R1:W-:Y:S04]  /*0390*/  STG.E.64 desc[UR4][R4.64], R10 ;  /* 0x0000000a04007986 */ /* 0x0043e8000c101b04 */
[----:B---3--:R1:W-:Y:S08]  /*03a0*/  STG.E.64 desc[UR4][R8.64], R6 ;  /* 0x0000000608007986 */ /* 0x0083f0000c101b04 */
[----:B------:R-:W-:Y:S05]  /*03b0*/  @P0 BRA `(.L_x_728) ;  /* 0xfffffffc00d00947 */ /* 0x000fea000383ffff */
.L_x_727:
[----:B------:R-:W-:Y:S05]  /*03c0*/  BSYNC.RECONVERGENT B0 ;  /* 0x0000000000007941 */ /* 0x000fea0003800200 */
.L_x_726:
[----:B------:R-:W-:Y:S05]  /*03d0*/  @!P1 EXIT ;  /* 0x000000000000994d */ /* 0x000fea0003800000 */
.L_x_729:
[----:B-1-3--:R-:W0:Y:S01]  /*03e0*/  LDC.64 R4, c[0x0][0x380] ;  /* 0x0000e000ff047b82 */ /* 0x00ae220000000a00 */
[C---:B------:R-:W-:Y:S02]  /*03f0*/  LEA R13, R3.reuse, UR11, 0xe ;  /* 0x0000000b030d7c11 */ /* 0x040fe4000f8e70ff */
[----:B------:R-:W-:-:S03]  /*0400*/  LEA R11, R3, UR10, 0xe ;  /* 0x0000000a030b7c11 */ /* 0x000fc6000f8e70ff */
[----:B0-----:R-:W-:-:S04]  /*0410*/  IMAD.WIDE R18, R13, 0x8, R4 ;  /* 0x000000080d127825 */ /* 0x001fc800078e0204 */
[----:B------:R-:W-:Y:S01]  /*0420*/  IMAD.WIDE R14, R11, 0x8, R4 ;  /* 0x000000080b0e7825 */ /* 0x000fe200078e0204 */
[----:B------:R-:W2:Y:S04]  /*0430*/  LDG.E.64 R20, desc[UR4][R18.64] ;  /* 0x0000000412147981 */ /* 0x000ea8000c1e1b00 */
[----:B------:R-:W3:Y:S01]  /*0440*/  LDG.E.64 R16, desc[UR4][R14.64] ;  /* 0x000000040e107981 */ /* 0x000ee2000c1e1b00 */
[C---:B------:R-:W-:Y:S01]  /*0450*/  IMAD R7, R0.reuse, 0x4000, R13 ;  /* 0x0000400000077824 */ /* 0x040fe200078e020d */
[----:B------:R-:W-:-:S03]  /*0460*/  LEA R9, R0, R11, 0xe ;  /* 0x0000000b00097211 */ /* 0x000fc600078e70ff */
[----:B------:R-:W-:-:S04]  /*0470*/  IMAD.WIDE R6, R7, 0x8, R4 ;  /* 0x0000000807067825 */ /* 0x000fc800078e0204 */
[----:B------:R-:W-:Y:S01]  /*0480*/  IMAD.WIDE R8, R9, 0x8, R4 ;  /* 0x0000000809087825 */ /* 0x000fe200078e0204 */
[----:B--2---:R0:W-:Y:S04]  /*0490*/  STG.E.64 desc[UR4][R14.64], R20 ;  /* 0x000000140e007986 */ /* 0x0041e8000c101b04 */
[----:B---3--:R1:W-:Y:S04]  /*04a0*/  STG.E.64 desc[UR4][R18.64], R16 ;  /* 0x0000001012007986 */ /* 0x0083e8000c101b04 */
        /* <DEDUP_REMOVED lines=8> */
[----:B------:R-:W4:Y:S04]  /*0530*/  LDG.E.64 R26, desc[UR4][R10.64] ;  /* 0x000000040a1a7981 */ /* 0x000f28000c1e1b00 */
[----:B0-----:R-:W5:Y:S01]  /*0540*/  LDG.E.64 R14, desc[UR4][R12.64] ;  /* 0x000000040c0e7981 */ /* 0x001f62000c1e1b00 */
[C---:B-1----:R-:W-:Y:S01]  /*0550*/  IMAD R17, R0.reuse, 0x4000, R2 ;  /* 0x0000400000117824 */ /* 0x042fe200078e0202 */
[----:B------:R-:W-:-:S03]  /*0560*/  LEA R29, R0, R29, 0xe ;  /* 0x0000001d001d7211 */ /* 0x000fc600078e70ff */
[----:B------:R-:W-:-:S04]  /*0570*/  IMAD.WIDE R16, R17, 0x8, R4 ;  /* 0x0000000811107825 */ /* 0x000fc800078e0204 */
[----:B------:R-:W-:Y:S01]  /*0580*/  IMAD.WIDE R4, R29, 0x8, R4 ;  /* 0x000000081d047825 */ /* 0x000fe200078e0204 */
[----:B----4-:R3:W-:Y:S04]  /*0590*/  STG.E.64 desc[UR4][R12.64], R26 ;  /* 0x0000001a0c007986 */ /* 0x0107e8000c101b04 */
[----:B-----5:R3:W-:Y:S04]  /*05a0*/  STG.E.64 desc[UR4][R10.64], R14 ;  /* 0x0000000e0a007986 */ /* 0x0207e8000c101b04 */
[----:B------:R-:W4:Y:S04]  /*05b0*/  LDG.E.64 R18, desc[UR4][R16.64] ;  /* 0x0000000410127981 */ /* 0x000f28000c1e1b00 */
[----:B--2---:R-:W2:Y:S01]  /*05c0*/  LDG.E.64 R8, desc[UR4][R4.64] ;  /* 0x0000000404087981 */ /* 0x004ea2000c1e1b00 */
[----:B------:R-:W-:-:S05]  /*05d0*/  IMAD R3, R0, 0x4, R3 ;  /* 0x0000000400037824 */ /* 0x000fca00078e0203 */
[----:B------:R-:W-:Y:S01]  /*05e0*/  ISETP.GE.AND P0, PT, R3, UR6, PT ;  /* 0x0000000603007c0c */ /* 0x000fe2000bf06270 */
[----:B----4-:R3:W-:Y:S04]  /*05f0*/  STG.E.64 desc[UR4][R4.64], R18 ;  /* 0x0000001204007986 */ /* 0x0107e8000c101b04 */
[----:B--2---:R3:W-:Y:S08]  /*0600*/  STG.E.64 desc[UR4][R16.64], R8 ;  /* 0x0000000810007986 */ /* 0x0047f0000c101b04 */
[----:B------:R-:W-:Y:S05]  /*0610*/  @!P0 BRA `(.L_x_729) ;  /* 0xfffffffc00708947 */ /* 0x000fea000383ffff */
[----:B------:R-:W-:Y:S05]  /*0620*/  EXIT ;  /* 0x000000000000794d */ /* 0x000fea0003800000 */
.L_x_730:
        /* <DEDUP_REMOVED lines=13> */
.L_x_743:


//--------------------- .nv.global.init           --------------------------
	.section	.nv.global.init,"aw",@progbits
.nv.global.init:
	.type		$str,@object
	.size		$str,(.L_45 - $str)
$str:
        /*0000*/ 	.byte	0x25, 0x64, 0x20, 0x25, 0x64, 0x20, 0x25, 0x6c, 0x66, 0x0a, 0x00
.L_45:


//--------------------- .nv.shared._ZN3cub18CUB_300001_SM_10006detail11EmptyKernelIvEEvv --------------------------
	.section	.nv.shared._ZN3cub18CUB_300001_SM_10006detail11EmptyKernelIvEEvv,"aw",@nobits
	.sectionflags	@""
	.align	16
	.zero		1024


//--------------------- .nv.shared.reserved.0     --------------------------
	.section	.nv.shared.reserved.0,"aw",@nobits
	.weak		__nv_reservedSMEM_offset_0_alias
	.size		__nv_reservedSMEM_offset_0_alias, 0, 64
	.other		__nv_reservedSMEM_offset_0_alias,@"STO_CUDA_RESERVED_SHARED STV_DEFAULT"
__nv_reservedSMEM_offset_0_alias:
	.zero		0
	.zero		64


//--------------------- .nv.global                --------------------------
	.section	.nv.global,"aw",@nobits
.nv.global:
	.type		_ZN34_INTERNAL_08c1ad44_4_k_cu_ff65c53a6thrust24THRUST_300001_SM_1000_NS12placeholders2_8E,@object
	.size		_ZN34_INTERNAL_08c1ad44_4_k_cu_ff65c53a6thrust24THRUST_300001_SM_1000_NS12placeholders2_8E,(_ZN34_INTERNAL_08c1ad44_4_k_cu_ff65c53a4cuda3std3__436_GLOBAL__N__08c1ad44_4_k_cu_ff65c53a6ignoreE - _ZN34_INTERNAL_08c1ad44_4_k_cu_ff65c53a6thrust24THRUST_300001_SM_1000_NS12placeholders2_8E)
_ZN34_INTERNAL_08c1ad44_4_k_cu_ff65c53a6thrust24THRUST_300001_SM_1000_NS12placeholders2_8E:
	.zero		1
	.type		_ZN34_INTERNAL_08c1ad44_4_k_cu_ff65c53a4cuda3std3__436_GLOBAL__N__08c1ad44_4_k_cu_ff65c53a6ignoreE,@object
	.size		_ZN34_INTERNAL_08c1ad44_4_k_cu_ff65c53a4cuda3std3__436_GLOBAL__N__08c1ad44_4_k_cu_ff65c53a6ignoreE,(_ZN34_INTERNAL_08c1ad44_4_k_cu_ff65c53a4cuda3std6ranges3__45__cpo4dataE - _ZN34_INTERNAL_08c1ad44_4_k_cu_ff65c53a4cuda3std3__436_GLOBAL__N__08c1ad44_4_k_cu_ff65c53a6ignoreE)
_ZN34_INTERNAL_08c1ad44_4_k_cu_ff65c53a4cuda3std3__436_GLOBAL__N__08c1ad44_4_k_cu_ff65c53a6ignoreE:
	.zero		1
	.type		_ZN34_INTERNAL_08c1ad44_4_k_cu_ff65c53a4cuda3std6ranges3__45__cpo4dataE,@object
	.size		_ZN34_INTERNAL_08c1ad44_4_k_cu_ff65c53a4cuda3std6ranges3__45__cpo4dataE,(_ZN34_INTERNAL_08c1ad44_4_k_cu_ff65c53a6thrust24THRUST_300001_SM_1000_NS6system3cpp3parE - _ZN34_INTERNAL_08c1ad44_4_k_cu_ff65c53a4cuda3std6ranges3__45__cpo4dataE)
_ZN34_INTERNAL_08c1ad44_4_k_cu_ff65c53a4cuda3std6ranges3__45__cpo4dataE:
	.zero		1
	.type		_ZN34_INTERNAL_08c1ad44_4_k_cu_ff65c53a6thrust24THRUST_300001_SM_1000_NS6system3cpp3parE,@object
	.size		_ZN34_INTERNAL_08c1ad44_4_k_cu_ff65c53a6thrust24THRUST_300001_SM_1000_NS6system3cpp3parE,(_ZN34_INTERNAL_08c1ad44_4_k_cu_ff65c53a4cuda3std3__45__cpo5beginE - _ZN34_INTERNAL_08c1ad44_4_k_cu_ff65c53a6thrust24THRUST_300001_SM_1000_NS6system3cpp3parE)
_ZN34_INTERNAL_08c1ad44_4_k_cu_ff65c53a6thrust24THRUST_300001_SM_1000_NS6system3cpp3parE:
	.zero		1
	.type		_ZN34_INTERNAL_08c1ad44_4_k_cu_ff65c53a4cuda3std3__45__cpo5beginE,@object
	.size		_ZN34_INTERNAL_08c1ad44_4_k_cu_ff65c53a4cuda3std3__45__cpo5beginE,(_ZN34_INTERNAL_08c1ad44_4_k_cu_ff65c53a4cuda3std6ranges3__45__cpo5beginE - _ZN34_INTERNAL_08c1ad44_4_k_cu_ff65c53a4cuda3std3__45__cpo5beginE)
_ZN34_INTERNAL_08c1ad44_4_k_cu_ff65c53a4cuda3std3__45__cpo5beginE:
	.zero		1
	.type		_ZN34_INTERNAL_08c1ad44_4_k_cu_ff65c53a4cuda3std6ranges3__45__cpo5beginE,@object
	.size		_ZN34_INTERNAL_08c1ad44_4_k_cu_ff65c53a4cuda3std6ranges3__45__cpo5beginE,(_ZN34_INTERNAL_08c1ad44_4_k_cu_ff65c53a6thrust24THRUST_300001_SM_1000_NS6deviceE - _ZN34_INTERNAL_08c1ad44_4_k_cu_ff65c53a4cuda3std6ranges3__45__cpo5beginE)
_ZN34_INTERNAL_08c1ad44_4_k_cu_ff65c53a4cuda3std6ranges3__45__cpo5beginE:
	.zero		1
	.type		_ZN34_INTERNAL_08c1ad44_4_k_cu_ff65c53a6thrust24THRUST_300001_SM_1000_NS6deviceE,@object
	.size		_ZN34_INTERNAL_08c1ad44_4_k_cu_ff65c53a6thrust24THRUST_300001_SM_1000_NS6deviceE,(_ZN34_INTERNAL_08c1ad44_4_k_cu_ff65c53a4cuda3std3__47nulloptE - _ZN34_INTERNAL_08c1ad44_4_k_cu_ff65c53a6thrust24THRUST_300001_SM_1000_NS6deviceE)
_ZN34_INTERNAL_08c1ad44_4_k_cu_ff65c53a6thrust24THRUST_300001_SM_1000_NS6deviceE:
	.zero		1
	.type		_ZN34_INTERNAL_08c1ad44_4_k_cu_ff65c53a4cuda3std3__47nulloptE,@object
	.size		_ZN34_INTERNAL_08c1ad44_4_k_cu_ff65c53a4cuda3std3__47nulloptE,(_ZN34_INTERNAL_08c1ad44_4_k_cu_ff65c53a4cuda3std6ranges3__45__cpo8distanceE - _ZN34_INTERNAL_08c1ad44_4_k_cu_ff65c53a4cuda3std3__47nulloptE)
_ZN34_INTERNAL_08c1ad44_4_k_cu_ff65c53a4cuda3std3__47nulloptE:
	.zero		1
	.type		_ZN34_INTERNAL_08c1ad44_4_k_cu_ff65c53a4cuda3std6ranges3__45__cpo8distanceE,@object
	.size		_ZN34_INTERNAL_08c1ad44_4_k_cu_ff65c53a4cuda3std6ranges3__45__cpo8distanceE,(_ZN34_INTERNAL_08c1ad44_4_k_cu_ff65c53a6thrust24THRUST_300001_SM_1000_NS12placeholders2_4E - _ZN34_INTERNAL_08c1ad44_4_k_cu_ff65c53a4cuda3std6ranges3__45__cpo8distanceE)
_ZN34_INTERNAL_08c1ad44_4_k_cu_ff65c53a4cuda3std6ranges3__45__cpo8distanceE:
	.zero		1
	.type		_ZN34_INTERNAL_08c1ad44_4_k_cu_ff65c53a6thrust24THRUST_300001_SM_1000_NS12placeholders2_4E,@object
	.size		_ZN34_INTERNAL_08c1ad44_4_k_cu_ff65c53a6thrust24THRUST_300001_SM_1000_NS12placeholders2_4E,(_ZN34_INTERNAL_08c1ad44_4_k_cu_ff65c53a4cuda3std3__45__cpo6rbeginE - _ZN34_INTERNAL_08c1ad44_4_k_cu_ff65c53a6thrust24THRUST_300001_SM_1000_NS12placeholders2_4E)
_ZN34_INTERNAL_08c1ad44_4_k_cu_ff65c53a6thrust24THRUST_300001_SM_1000_NS12placeholders2_4E:
	.zero		1
	.type		_ZN34_INTERNAL_08c1ad44_4_k_cu_ff65c53a4cuda3std3__45__cpo6rbeginE,@object
	.size		_ZN34_INTERNAL_08c1ad44_4_k_cu_ff65c53a4cuda3std3__45__cpo6rbeginE,(_ZN34_INTERNAL_08c1ad44_4_k_cu_ff65c53a4cuda3std6ranges3__45__cpo7advanceE - _ZN34_INTERNAL_08c1ad44_4_k_cu_ff65c53a4cuda3std3__45__cpo6rbeginE)
_ZN34_INTERNAL_08c1ad44_4_k_cu_ff65c53a4cuda3std3__45__cpo6rbeginE:
	.zero		1
	.type		_ZN34_INTERNAL_08c1ad44_4_k_cu_ff65c53a4cuda3std6ranges3__45__cpo7advanceE,@object
	.size		_ZN34_INTERNAL_08c1ad44_4_k_cu_ff65c53a4cuda3std6ranges3__45__cpo7advanceE,(_ZN34_INTERNAL_08c1ad44_4_k_cu_ff65c53a6thrust24THRUST_300001_SM_1000_NS12placeholders3_10E - _ZN34_INTERNAL_08c1ad44_4_k_cu_ff65c53a4cuda3std6ranges3__45__cpo7advanceE)
_ZN34_INTERNAL_08c1ad44_4_k_cu_ff65c53a4cuda3std6ranges3__45__cpo7advanceE:
	.zero		1
	.type		_ZN34_INTERNAL_08c1ad44_4_k_cu_ff65c53a6thrust24THRUST_300001_SM_1000_NS12placeholders3_10E,@object
	.size		_ZN34_INTERNAL_08c1ad44_4_k_cu_ff65c53a6thrust24THRUST_300001_SM_1000_NS12placeholders3_10E,(_ZN34_INTERNAL_08c1ad44_4_k_cu_ff65c53a4cuda3std3__48in_placeE - _ZN34_INTERNAL_08c1ad44_4_k_cu_ff65c53a6thrust24THRUST_300001_SM_1000_NS12placeholders3_10E)
_ZN34_INTERNAL_08c1ad44_4_k_cu_ff65c53a6thrust24THRUST_300001_SM_1000_NS12placeholders3_10E:
	.zero		1
	.type		_ZN34_INTERNAL_08c1ad44_4_k_cu_ff65c53a4cuda3std3__48in_placeE,@object
	.size		_ZN34_INTERNAL_08c1ad44_4_k_cu_ff65c53a4cuda3std3__48in_placeE,(_ZN34_INTERNAL_08c1ad44_4_k_cu_ff65c53a4cuda3std6ranges3__45__cpo4sizeE - _ZN34_INTERNAL_08c1ad44_4_k_cu_ff65c53a4cuda3std3__48in_placeE)
_ZN34_INTERNAL_08c1ad44_4_k_cu_ff65c53a4cuda3std3__48in_placeE:
	.zero		1
	.type		_ZN34_INTERNAL_08c1ad44_4_k_cu_ff65c53a4cuda3std6ranges3__45__cpo4sizeE,@object
	.size		_ZN34_INTERNAL_08c1ad44_4_k_cu_ff65c53a4cuda3std6ranges3__45__cpo4sizeE,(_ZN34_INTERNAL_08c1ad44_4_k_cu_ff65c53a6thrust24THRUST_300001_SM_1000_NS12placeholders2_2E - _ZN34_INTERNAL_08c1ad44_4_k_cu_ff65c53a4cuda3std6ranges3__45__cpo4sizeE)
_ZN34_INTERNAL_08c1ad44_4_k_cu_ff65c53a4cuda3std6ranges3__45__cpo4sizeE:
	.zero		1
	.type		_ZN34_INTERNAL_08c1ad44_4_k_cu_ff65c53a6thrust24THRUST_300001_SM_1000_NS12placeholders2_2E,@object
	.size		_ZN34_INTERNAL_08c1ad44_4_k_cu_ff65c53a6thrust24THRUST_300001_SM_1000_NS12placeholders2_2E,(_ZN34_INTERNAL_08c1ad44_4_k_cu_ff65c53a4cuda3std3__45__cpo6cbeginE - _ZN34_INTERNAL_08c1ad44_4_k_cu_ff65c53a6thrust24THRUST_300001_SM_1000_NS12placeholders2_2E)
_ZN34_INTERNAL_08c1ad44_4_k_cu_ff65c53a6thrust24THRUST_300001_SM_1000_NS12placeholders2_2E:
	.zero		1
	.type		_ZN34_INTERNAL_08c1ad44_4_k_cu_ff65c53a4cuda3std3__45__cpo6cbeginE,@object
	.size		_ZN34_INTERNAL_08c1ad44_4_k_cu_ff65c53a4cuda3std3__45__cpo6cbeginE,(_ZN34_INTERNAL_08c1ad44_4_k_cu_ff65c53a4cuda3std6ranges3__45__cpo6cbeginE - _ZN34_INTERNAL_08c1ad44_4_k_cu_ff65c53a4cuda3std3__45__cpo6cbeginE)
_ZN34_INTERNAL_08c1ad44_4_k_cu_ff65c53a4cuda3std3__45__cpo6cbeginE:
	.zero		1
	.type		_ZN34_INTERNAL_08c1ad44_4_k_cu_ff65c53a4cuda3std6ranges3__45__cpo6cbeginE,@object
	.size		_ZN34_INTERNAL_08c1ad44_4_k_cu_ff65c53a4cuda3std6ranges3__45__cpo6cbeginE,(_ZN34_INTERNAL_08c1ad44_4_k_cu_ff65c53a6thrust24THRUST_300001_SM_1000_NS12placeholders2_6E - _ZN34_INTERNAL_08c1ad44_4_k_cu_ff65c53a4cuda3std6ranges3__45__cpo6cbeginE)
_ZN34_INTERNAL_08c1ad44_4_k_cu_ff65c53a4cuda3std6ranges3__45__cpo6cbeginE:
	.zero		1
	.type		_ZN34_INTERNAL_08c1ad44_4_k_cu_ff65c53a6thrust24THRUST_300001_SM_1000_NS12placeholders2_6E,@object
	.size		_ZN34_INTERNAL_08c1ad44_4_k_cu_ff65c53a6thrust24THRUST_300001_SM_1000_NS12placeholders2_6E,(_ZN34_INTERNAL_08c1ad44_4_k_cu_ff65c53a4cuda3std3__45__cpo7crbeginE - _ZN34_INTERNAL_08c1ad44_4_k_cu_ff65c53a6thrust24THRUST_300001_SM_1000_NS12placeholders2_6E)
_ZN34_INTERNAL_08c1ad44_4_k_cu_ff65c53a6thrust24THRUST_300001_SM_1000_NS12placeholders2_6E:
	.zero		1
	.type		_ZN34_INTERNAL_08c1ad44_4_k_cu_ff65c53a4cuda3std3__45__cpo7crbeginE,@object
	.size		_ZN34_INTERNAL_08c1ad44_4_k_cu_ff65c53a4cuda3std3__45__cpo7crbeginE,(_ZN34_INTERNAL_08c1ad44_4_k_cu_ff65c53a4cuda3std6ranges3__45__cpo4nextE - _ZN34_INTERNAL_08c1ad44_4_k_cu_ff65c53a4cuda3std3__45__cpo7crbeginE)
_ZN34_INTERNAL_08c1ad44_4_k_cu_ff65c53a4cuda3std3__45__cpo7crbeginE:
	.zero		1
	.type		_ZN34_INTERNAL_08c1ad44_4_k_cu_ff65c53a4cuda3std6ranges3__45__cpo4nextE,@object
	.size		_ZN34_INTERNAL_08c1ad44_4_k_cu_ff65c53a4cuda3std6ranges3__45__cpo4nextE,(_ZN34_INTERNAL_08c1ad44_4_k_cu_ff65c53a4cuda3std6ranges3__45__cpo4swapE - _ZN34_INTERNAL_08c1ad44_4_k_cu_ff65c53a4cuda3std6ranges3__45__cpo4nextE)
_ZN34_INTERNAL_08c1ad44_4_k_cu_ff65c53a4cuda3std6ranges3__45__cpo4nextE:
	.zero		1
	.type		_ZN34_INTERNAL_08c1ad44_4_k_cu_ff65c53a4cuda3std6ranges3__45__cpo4swapE,@object
	.size		_ZN34_INTERNAL_08c1ad44_4_k_cu_ff65c53a4cuda3std6ranges3__45__cpo4swapE,(_ZN34_INTERNAL_08c1ad44_4_k_cu_ff65c53a6thrust24THRUST_300001_SM_1000_NS8cuda_cub10par_nosyncE - _ZN34_INTERNAL_08c1ad44_4_k_cu_ff65c53a4cuda3std6ranges3__45__cpo4swapE)
_ZN34_INTERNAL_08c1ad44_4_k_cu_ff65c53a4cuda3std6ranges3__45__cpo4swapE:
	.zero		1
	.type		_ZN34_INTERNAL_08c1ad44_4_k_cu_ff65c53a6thrust24THRUST_300001_SM_1000_NS8cuda_cub10par_nosyncE,@object
	.size		_ZN34_INTERNAL_08c1ad44_4_k_cu_ff65c53a6thrust24THRUST_300001_SM_1000_NS8cuda_cub10par_nosyncE,(_ZN34_INTERNAL_08c1ad44_4_k_cu_ff65c53a6thrust24THRUST_300001_SM_1000_NS3seqE - _ZN34_INTERNAL_08c1ad44_4_k_cu_ff65c53a6thrust24THRUST_300001_SM_1000_NS8cuda_cub10par_nosyncE)
_ZN34_INTERNAL_08c1ad44_4_k_cu_ff65c53a6thrust24THRUST_300001_SM_1000_NS8cuda_cub10par_nosyncE:
	.zero		1
	.type		_ZN34_INTERNAL_08c1ad44_4_k_cu_ff65c53a6thrust24THRUST_300001_SM_1000_NS3seqE,@object
	.size		_ZN34_INTERNAL_08c1ad44_4_k_cu_ff65c53a6thrust24THRUST_300001_SM_1000_NS3seqE,(_ZN34_INTERNAL_08c1ad44_4_k_cu_ff65c53a4cuda3std3__420unreachable_sentinelE - _ZN34_INTERNAL_08c1ad44_4_k_cu_ff65c53a6thrust24THRUST_300001_SM_1000_NS3seqE)
_ZN34_INTERNAL_08c1ad44_4_k_cu_ff65c53a6thrust24THRUST_300001_SM_1000_NS3seqE:
	.zero		1
	.type		_ZN34_INTERNAL_08c1ad44_4_k_cu_ff65c53a4cuda3std3__420unreachable_sentinelE,@object
	.size		_ZN34_INTERNAL_08c1ad44_4_k_cu_ff65c53a4cuda3std3__420unreachable_sentinelE,(_ZN34_INTERNAL_08c1ad44_4_k_cu_ff65c53a4cuda3std6ranges3__45__cpo5ssizeE - _ZN34_INTERNAL_08c1ad44_4_k_cu_ff65c53a4cuda3std3__420unreachable_sentinelE)
_ZN34_INTERNAL_08c1ad44_4_k_cu_ff65c53a4cuda3std3__420unreachable_sentinelE:
	.zero		1
	.type		_ZN34_INTERNAL_08c1ad44_4_k_cu_ff65c53a4cuda3std6ranges3__45__cpo5ssizeE,@object
	.size		_ZN34_INTERNAL_08c1ad44_4_k_cu_ff65c53a4cuda3std6ranges3__45__cpo5ssizeE,(_ZN34_INTERNAL_08c1ad44_4_k_cu_ff65c53a6thrust24THRUST_300001_SM_1000_NS12placeholders2_3E - _ZN34_INTERNAL_08c1ad44_4_k_cu_ff65c53a4cuda3std6ranges3__45__cpo5ssizeE)
_ZN34_INTERNAL_08c1ad44_4_k_cu_ff65c53a4cuda3std6ranges3__45__cpo5ssizeE:
	.zero		1
	.type		_ZN34_INTERNAL_08c1ad44_4_k_cu_ff65c53a6thrust24THRUST_300001_SM_1000_NS12placeholders2_3E,@object
	.size		_ZN34_INTERNAL_08c1ad44_4_k_cu_ff65c53a6thrust24THRUST_300001_SM_1000_NS12placeholders2_3E,(_ZN34_INTERNAL_08c1ad44_4_k_cu_ff65c53a4cuda3std3__45__cpo4cendE - _ZN34_INTERNAL_08c1ad44_4_k_cu_ff65c53a6thrust24THRUST_300001_SM_1000_NS12placeholders2_3E)
_ZN34_INTERNAL_08c1ad44_4_k_cu_ff65c53a6thrust24THRUST_300001_SM_1000_NS12placeholders2_3E:
	.zero		1
	.type		_ZN34_INTERNAL_08c1ad44_4_k_cu_ff65c53a4cuda3std3__45__cpo4cendE,@object
	.size		_ZN34_INTERNAL_08c1ad44_4_k_cu_ff65c53a4cuda3std3__45__cpo4cendE,(_ZN34_INTERNAL_08c1ad44_4_k_cu_ff65c53a4cuda3std6ranges3__45__cpo4cendE - _ZN34_INTERNAL_08c1ad44_4_k_cu_ff65c53a4cuda3std3__45__cpo4cendE)
_ZN34_INTERNAL_08c1ad44_4_k_cu_ff65c53a4cuda3std3__45__cpo4cendE:
	.zero		1
	.type		_ZN34_INTERNAL_08c1ad44_4_k_cu_ff65c53a4cuda3std6ranges3__45__cpo4cendE,@object
	.size		_ZN34_INTERNAL_08c1ad44_4_k_cu_ff65c53a4cuda3std6ranges3__45__cpo4cendE,(_ZN34_INTERNAL_08c1ad44_4_k_cu_ff65c53a6thrust24THRUST_300001_SM_1000_NS12placeholders2_7E - _ZN34_INTERNAL_08c1ad44_4_k_cu_ff65c53a4cuda3std6ranges3__45__cpo4cendE)
_ZN34_INTERNAL_08c1ad44_4_k_cu_ff65c53a4cuda3std6ranges3__45__cpo4cendE:
	.zero		1
	.type		_ZN34_INTERNAL_08c1ad44_4_k_cu_ff65c53a6thrust24THRUST_300001_SM_1000_NS12placeholders2_7E,@object
	.size		_ZN34_INTERNAL_08c1ad44_4_k_cu_ff65c53a6thrust24THRUST_300001_SM_1000_NS12placeholders2_7E,(_ZN34_INTERNAL_08c1ad44_4_k_cu_ff65c53a4cuda3std3__45__cpo5crendE - _ZN34_INTERNAL_08c1ad44_4_k_cu_ff65c53a6thrust24THRUST_300001_SM_1000_NS12placeholders2_7E)
_ZN34_INTERNAL_08c1ad44_4_k_cu_ff65c53a6thrust24THRUST_300001_SM_1000_NS12placeholders2_7E:
	.zero		1
	.type		_ZN34_INTERNAL_08c1ad44_4_k_cu_ff65c53a4cuda3std3__45__cpo5crendE,@object
	.size		_ZN34_INTERNAL_08c1ad44_4_k_cu_ff65c53a4cuda3std3__45__cpo5crendE,(_ZN34_INTERNAL_08c1ad44_4_k_cu_ff65c53a4cuda3std6ranges3__45__cpo4prevE - _ZN34_INTERNAL_08c1ad44_4_k_cu_ff65c53a4cuda3std3__45__cpo5crendE)
_ZN34_INTERNAL_08c1ad44_4_k_cu_ff65c53a4cuda3std3__45__cpo5crendE:
	.zero		1
	.type		_ZN34_INTERNAL_08c1ad44_4_k_cu_ff65c53a4cuda3std6ranges3__45__cpo4prevE,@object
	.size		_ZN34_INTERNAL_08c1ad44_4_k_cu_ff65c53a4cuda3std6ranges3__45__cpo4prevE,(_ZN34_INTERNAL_08c1ad44_4_k_cu_ff65c53a4cuda3std6ranges3__45__cpo9iter_moveE - _ZN34_INTERNAL_08c1ad44_4_k_cu_ff65c53a4cuda3std6ranges3__45__cpo4prevE)
_ZN34_INTERNAL_08c1ad44_4_k_cu_ff65c53a4cuda3std6ranges3__45__cpo4prevE:
	.zero		1
	.type		_ZN34_INTERNAL_08c1ad44_4_k_cu_ff65c53a4cuda3std6ranges3__45__cpo9iter_moveE,@object
	.size		_ZN34_INTERNAL_08c1ad44_4_k_cu_ff65c53a4cuda3std6ranges3__45__cpo9iter_moveE,(_ZN34_INTERNAL_08c1ad44_4_k_cu_ff65c53a6thrust24THRUST_300001_SM_1000_NS6system6detail10sequential3seqE - _ZN34_INTERNAL_08c1ad44_4_k_cu_ff65c53a4cuda3std6ranges3__45__cpo9iter_moveE)
_ZN34_INTERNAL_08c1ad44_4_k_cu_ff65c53a4cuda3std6ranges3__45__cpo9iter_moveE:
	.zero		1
	.type		_ZN34_INTERNAL_08c1ad44_4_k_cu_ff65c53a6thrust24THRUST_300001_SM_1000_NS6system6detail10sequential3seqE,@object
	.size		_ZN34_INTERNAL_08c1ad44_4_k_cu_ff65c53a6thrust24THRUST_300001_SM_1000_NS6system6detail10sequential3seqE,(_ZN34_INTERNAL_08c1ad44_4_k_cu_ff65c53a6thrust24THRUST_300001_SM_1000_NS12placeholders2_9E - _ZN34_INTERNAL_08c1ad44_4_k_cu_ff65c53a6thrust24THRUST_300001_SM_1000_NS6system6detail10sequential3seqE)
_ZN34_INTERNAL_08c1ad44_4_k_cu_ff65c53a6thrust24THRUST_300001_SM_1000_NS6system6detail10sequential3seqE:
	.zero		1
	.type		_ZN34_INTERNAL_08c1ad44_4_k_cu_ff65c53a6thrust24THRUST_300001_SM_1000_NS12placeholders2_9E,@object
	.size		_ZN34_INTERNAL_08c1ad44_4_k_cu_ff65c53a6thrust24THRUST_300001_SM_1000_NS12placeholders2_9E,(_ZN34_INTERNAL_08c1ad44_4_k_cu_ff65c53a4cuda3std3__419piecewise_constructE - _ZN34_INTERNAL_08c1ad44_4_k_cu_ff65c53a6thrust24THRUST_300001_SM_1000_NS12placeholders2_9E)
_ZN34_INTERNAL_08c1ad44_4_k_cu_ff65c53a6thrust24THRUST_300001_SM_1000_NS12placeholders2_9E:
	.zero		1
	.type		_ZN34_INTERNAL_08c1ad44_4_k_cu_ff65c53a4cuda3std3__419piecewise_constructE,@object
	.size		_ZN34_INTERNAL_08c1ad44_4_k_cu_ff65c53a4cuda3std3__419piecewise_constructE,(_ZN34_INTERNAL_08c1ad44_4_k_cu_ff65c53a4cuda3std6ranges3__45__cpo5cdataE - _ZN34_INTERNAL_08c1ad44_4_k_cu_ff65c53a4cuda3std3__419piecewise_constructE)
_ZN34_INTERNAL_08c1ad44_4_k_cu_ff65c53a4cuda3std3__419piecewise_constructE:
	.zero		1
	.type		_ZN34_INTERNAL_08c1ad44_4_k_cu_ff65c53a4cuda3std6ranges3__45__cpo5cdataE,@object
	.size		_ZN34_INTERNAL_08c1ad44_4_k_cu_ff65c53a4cuda3std6ranges3__45__cpo5cdataE,(_ZN34_INTERNAL_08c1ad44_4_k_cu_ff65c53a6thrust24THRUST_300001_SM_1000_NS12placeholders2_1E - _ZN34_INTERNAL_08c1ad44_4_k_cu_ff65c53a4cuda3std6ranges3__45__cpo5cdataE)
_ZN34_INTERNAL_08c1ad44_4_k_cu_ff65c53a4cuda3std6ranges3__45__cpo5cdataE:
	.zero		1
	.type		_ZN34_INTERNAL_08c1ad44_4_k_cu_ff65c53a6thrust24THRUST_300001_SM_1000_NS12placeholders2_1E,@object
	.size		_ZN34_INTERNAL_08c1ad44_4_k_cu_ff65c53a6thrust24THRUST_300001_SM_1000_NS12placeholders2_1E,(_ZN34_INTERNAL_08c1ad44_4_k_cu_ff65c53a4cuda3std3__45__cpo3endE - _ZN34_INTERNAL_08c1ad44_4_k_cu_ff65c53a6thrust24THRUST_300001_SM_1000_NS12placeholders2_1E)
_ZN34_INTERNAL_08c1ad44_4_k_cu_ff65c53a6thrust24THRUST_300001_SM_1000_NS12placeholders2_1E:
	.zero		1
	.type		_ZN34_INTERNAL_08c1ad44_4_k_cu_ff65c53a4cuda3std3__45__cpo3endE,@object
	.size		_ZN34_INTERNAL_08c1ad44_4_k_cu_ff65c53a4cuda3std3__45__cpo3endE,(_ZN34_INTERNAL_08c1ad44_4_k_cu_ff65c53a4cuda3std6ranges3__45__cpo3endE - _ZN34_INTERNAL_08c1ad44_4_k_cu_ff65c53a4cuda3std3__45__cpo3endE)
_ZN34_INTERNAL_08c1ad44_4_k_cu_ff65c53a4cuda3std3__45__cpo3endE:
	.zero		1
	.type		_ZN34_INTERNAL_08c1ad44_4_k_cu_ff65c53a4cuda3std6ranges3__45__cpo3endE,@object
	.size		_ZN34_INTERNAL_08c1ad44_4_k_cu_ff65c53a4cuda3std6ranges3__45__cpo3endE,(_ZN34_INTERNAL_08c1ad44_4_k_cu_ff65c53a6thrust24THRUST_300001_SM_1000_NS12placeholders2_5E - _ZN34_INTERNAL_08c1ad44_4_k_cu_ff65c53a4cuda3std6ranges3__45__cpo3endE)
_ZN34_INTERNAL_08c1ad44_4_k_cu_ff65c53a4cuda3std6ranges3__45__cpo3endE:
	.zero		1
	.type		_ZN34_INTERNAL_08c1ad44_4_k_cu_ff65c53a6thrust24THRUST_300001_SM_1000_NS12placeholders2_5E,@object
	.size		_ZN34_INTERNAL_08c1ad44_4_k_cu_ff65c53a6thrust24THRUST_300001_SM_1000_NS12placeholders2_5E,(_ZN34_INTERNAL_08c1ad44_4_k_cu_ff65c53a4cuda3std3__45__cpo4rendE - _ZN34_INTERNAL_08c1ad44_4_k_cu_ff65c53a6thrust24THRUST_300001_SM_1000_NS12placeholders2_5E)
_ZN34_INTERNAL_08c1ad44_4_k_cu_ff65c53a6thrust24THRUST_300001_SM_1000_NS12placeholders2_5E:
	.zero		1
	.type		_ZN34_INTERNAL_08c1ad44_4_k_cu_ff65c53a4cuda3std3__45__cpo4rendE,@object
	.size		_ZN34_INTERNAL_08c1ad44_4_k_cu_ff65c53a4cuda3std3__45__cpo4rendE,(_ZN34_INTERNAL_08c1ad44_4_k_cu_ff65c53a4cuda3std6ranges3__45__cpo9iter_swapE - _ZN34_INTERNAL_08c1ad44_4_k_cu_ff65c53a4cuda3std3__45__cpo4rendE)
_ZN34_INTERNAL_08c1ad44_4_k_cu_ff65c53a4cuda3std3__45__cpo4rendE:
	.zero		1
	.type		_ZN34_INTERNAL_08c1ad44_4_k_cu_ff65c53a4cuda3std6ranges3__45__cpo9iter_swapE,@object
	.size		_ZN34_INTERNAL_08c1ad44_4_k_cu_ff65c53a4cuda3std6ranges3__45__cpo9iter_swapE,(_ZN34_INTERNAL_08c1ad44_4_k_cu_ff65c53a4cuda3std3__48unexpectE - _ZN34_INTERNAL_08c1ad44_4_k_cu_ff65c53a4cuda3std6ranges3__45__cpo9iter_swapE)
_ZN34_INTERNAL_08c1ad44_4_k_cu_ff65c53a4cuda3std6ranges3__45__cpo9iter_swapE:
	.zero		1
	.type		_ZN34_INTERNAL_08c1ad44_4_k_cu_ff65c53a4cuda3std3__48unexpectE,@object
	.size		_ZN34_INTERNAL_08c1ad44_4_k_cu_ff65c53a4cuda3std3__48unexpectE,(_ZN34_INTERNAL_08c1ad44_4_k_cu_ff65c53a6thrust24THRUST_300001_SM_1000_NS8cuda_cub3parE - _ZN34_INTERNAL_08c1ad44_4_k_cu_ff65c53a4cuda3std3__48unexpectE)
_ZN34_INTERNAL_08c1ad44_4_k_cu_ff65c53a4cuda3std3__48unexpectE:
	.zero		1
	.type		_ZN34_INTERNAL_08c1ad44_4_k_cu_ff65c53a6thrust24THRUST_300001_SM_1000_NS8cuda_cub3parE,@object
	.size		_ZN34_INTERNAL_08c1ad44_4_k_cu_ff65c53a6thrust24THRUST_300001_SM_1000_NS8cuda_cub3parE,(.L_29 - _ZN34_INTERNAL_08c1ad44_4_k_cu_ff65c53a6thrust24THRUST_300001_SM_1000_NS8cuda_cub3parE)
_ZN34_INTERNAL_08c1ad44_4_k_cu_ff65c53a6thrust24THRUST_300001_SM_1000_NS8cuda_cub3parE:
	.zero		1
.L_29:


//--------------------- .nv.shared._ZN6thrust24THRUST_300001_SM_1000_NS8cuda_cub4core6detail13_kernel_agentINS1_8__reduce11ReduceAgentIPN4cuda3std3__45tupleIJdlEEESC_SB_lNS1_9__extrema9arg_max_fIdl10comparatorEEEEJSC_SC_iSG_EEEvDpT0_ --------------------------
	.section	.nv.shared._ZN6thrust24THRUST_300001_SM_1000_NS8cuda_cub4core6detail13_kernel_agentINS1_8__reduce11ReduceAgentIPN4cuda3std3__45tupleIJdlEEESC_SB_lNS1_9__extrema9arg_max_fIdl10comparatorEEEEJSC_SC_iSG_EEEvDpT0_,"aw",@nobits
	.sectionflags	@""
	.align	16
	.zero		1024


//--------------------- .nv.shared._ZN6thrust24THRUST_300001_SM_1000_NS8cuda_cub4core6detail13_kernel_agentINS1_8__reduce10DrainAgentIlEEJN3cub18CUB_300001_SM_10009GridQueueIyEElEEEvDpT0_ --------------------------
	.section	.nv.shared._ZN6thrust24THRUST_300001_SM_1000_NS8cuda_cub4core6detail13_kernel_agentINS1_8__reduce10DrainAgentIlEEJN3cub18CUB_300001_SM_10009GridQueueIyEElEEEvDpT0_,"aw",@nobits
	.sectionflags	@""
	.align	16
	.zero		1024


//--------------------- .nv.shared._ZN6thrust24THRUST_300001_SM_1000_NS8cuda_cub4core6detail13_kernel_agentINS1_8__reduce11ReduceAgentINS0_12zip_iteratorIN4cuda3std3__45tupleIJNS0_10device_ptrIdEENS0_17counting_iteratorIlNS0_11use_defaultESF_SF_EEEEEEEPNSB_IJdlEEESJ_lNS1_9__extrema9arg_max_fIdl10comparatorEEEEJSI_SK_lN3cub18CUB_300001_SM_100013GridEvenShareIlEENSR_9GridQueueIyEESO_EEEvDpT0_ --------------------------
	.section	.nv.shared._ZN6thrust24THRUST_300001_SM_1000_NS8cuda_cub4core6detail13_kernel_agentINS1_8__reduce11ReduceAgentINS0_12zip_iteratorIN4cuda3std3__45tupleIJNS0_10device_ptrIdEENS0_17counting_iteratorIlNS0_11use_defaultESF_SF_EEEEEEEPNSB_IJdlEEESJ_lNS1_9__extrema9arg_max_fIdl10comparatorEEEEJSI_SK_lN3cub18CUB_300001_SM_100013GridEvenShareIlEENSR_9GridQueueIyEESO_EEEvDpT0_,"aw",@nobits
	.sectionflags	@""
	.align	16
	.zero		1024


//--------------------- .nv.shared._ZN6thrust24THRUST_300001_SM_1000_NS8cuda_cub4core6detail13_kernel_agentINS1_8__reduce11ReduceAgentINS0_12zip_iteratorIN4cuda3std3__45tupleIJNS0_10device_ptrIdEENS0_17counting_iteratorIlNS0_11use_defaultESF_SF_EEEEEEEPNSB_IJdlEEESJ_lNS1_9__extrema9arg_max_fIdl10comparatorEEEEJSI_SK_lSO_EEEvDpT0_ --------------------------
	.section	.nv.shared._ZN6thrust24THRUST_300001_SM_1000_NS8cuda_cub4core6detail13_kernel_agentINS1_8__reduce11ReduceAgentINS0_12zip_iteratorIN4cuda3std3__45tupleIJNS0_10device_ptrIdEENS0_17counting_iteratorIlNS0_11use_defaultESF_SF_EEEEEEEPNSB_IJdlEEESJ_lNS1_9__extrema9arg_max_fIdl10comparatorEEEEJSI_SK_lSO_EEEvDpT0_,"aw",@nobits
	.sectionflags	@""
	.align	16
	.zero		1024


//--------------------- .nv.shared._ZN6thrust24THRUST_300001_SM_1000_NS8cuda_cub4core6detail13_kernel_agentINS1_8__reduce11ReduceAgentIPN4cuda3std3__45tupleIJdlEEESC_SB_iNS1_9__extrema9arg_max_fIdl10comparatorEEEEJSC_SC_iSG_EEEvDpT0_ --------------------------
	.section	.nv.shared._ZN6thrust24THRUST_300001_SM_1000_NS8cuda_cub4core6detail13_kernel_agentINS1_8__reduce11ReduceAgentIPN4cuda3std3__45tupleIJdlEEESC_SB_iNS1_9__extrema9arg_max_fIdl10comparatorEEEEJSC_SC_iSG_EEEvDpT0_,"aw",@nobits
	.sectionflags	@""
	.align	16
	.zero		1024


//--------------------- .nv.shared._ZN6thrust24THRUST_300001_SM_1000_NS8cuda_cub4core6detail13_kernel_agentINS1_8__reduce10DrainAgentIiEEJN3cub18CUB_300001_SM_10009GridQueueIjEEiEEEvDpT0_ --------------------------
	.section	.nv.shared._ZN6thrust24THRUST_300001_SM_1000_NS8cuda_cub4core6detail13_kernel_agentINS1_8__reduce10DrainAgentIiEEJN3cub18CUB_300001_SM_10009GridQueueIjEEiEEEvDpT0_,"aw",@nobits
	.sectionflags	@""
	.align	16
	.zero		1024


//--------------------- .nv.shared._ZN6thrust24THRUST_300001_SM_1000_NS8cuda_cub4core6detail13_kernel_agentINS1_8__reduce11ReduceAgentINS0_12zip_iteratorIN4cuda3std3__45tupleIJNS0_10device_ptrIdEENS0_17counting_iteratorIlNS0_11use_defaultESF_SF_EEEEEEEPNSB_IJdlEEESJ_iNS1_9__extrema9arg_max_fIdl10comparatorEEEEJSI_SK_iN3cub18CUB_300001_SM_100013GridEvenShareIiEENSR_9GridQueueIjEESO_EEEvDpT0_ --------------------------
	.section	.nv.shared._ZN6thrust24THRUST_300001_SM_1000_NS8cuda_cub4core6detail13_kernel_agentINS1_8__reduce11ReduceAgentINS0_12zip_iteratorIN4cuda3std3__45tupleIJNS0_10device_ptrIdEENS0_17counting_iteratorIlNS0_11use_defaultESF_SF_EEEEEEEPNSB_IJdlEEESJ_iNS1_9__extrema9arg_max_fIdl10comparatorEEEEJSI_SK_iN3cub18CUB_300001_SM_100013GridEvenShareIiEENSR_9GridQueueIjEESO_EEEvDpT0_,"aw",@nobits
	.sectionflags	@""
	.align	16
	.zero		1024


//--------------------- .nv.shared._ZN6thrust24THRUST_300001_SM_1000_NS8cuda_cub4core6detail13_kernel_agentINS1_8__reduce11ReduceAgentINS0_12zip_iteratorIN4cuda3std3__45tupleIJNS0_10device_ptrIdEENS0_17counting_iteratorIlNS0_11use_defaultESF_SF_EEEEEEEPNSB_IJdlEEESJ_iNS1_9__extrema9arg_max_fIdl10comparatorEEEEJSI_SK_iSO_EEEvDpT0_ --------------------------
	.section	.nv.shared._ZN6thrust24THRUST_300001_SM_1000_NS8cuda_cub4core6detail13_kernel_agentINS1_8__reduce11ReduceAgentINS0_12zip_iteratorIN4cuda3std3__45tupleIJNS0_10device_ptrIdEENS0_17counting_iteratorIlNS0_11use_defaultESF_SF_EEEEEEEPNSB_IJdlEEESJ_iNS1_9__extrema9arg_max_fIdl10comparatorEEEEJSI_SK_iSO_EEEvDpT0_,"aw",@nobits
	.sectionflags	@""
	.align	16
	.zero		1024


//--------------------- .nv.shared._Z6kernelPdiid --------------------------
	.section	.nv.shared._Z6kernelPdiid,"aw",@nobits
	.sectionflags	@""
	.align	16
	.zero		1024


//--------------------- .nv.shared._Z9print_matPdi --------------------------
	.section	.nv.shared._Z9print_matPdi,"aw",@nobits
	.sectionflags	@""
	.align	16
	.zero		1024


//--------------------- .nv.shared._Z7swapRowPdiii --------------------------
	.section	.nv.shared._Z7swapRowPdiii,"aw",@nobits
	.sectionflags	@""
	.align	16
	.zero		1024


//--------------------- .nv.constant0._ZN3cub18CUB_300001_SM_10006detail11EmptyKernelIvEEvv --------------------------
	.section	.nv.constant0._ZN3cub18CUB_300001_SM_10006detail11EmptyKernelIvEEvv,"a",@progbits
	.sectionflags	@""
	.align	4
.nv.constant0._ZN3cub18CUB_300001_SM_10006detail11EmptyKernelIvEEvv:
	.zero		896


//--------------------- .nv.constant0._ZN6thrust24THRUST_300001_SM_1000_NS8cuda_cub4core6detail13_kernel_agentINS1_8__reduce11ReduceAgentIPN4cuda3std3__45tupleIJdlEEESC_SB_lNS1_9__extrema9arg_max_fIdl10comparatorEEEEJSC_SC_iSG_EEEvDpT0_ --------------------------
	.section	.nv.constant0._ZN6thrust24THRUST_300001_SM_1000_NS8cuda_cub4core6detail13_kernel_agentINS1_8__reduce11ReduceAgentIPN4cuda3std3__45tupleIJdlEEESC_SB_lNS1_9__extrema9arg_max_fIdl10comparatorEEEEJSC_SC_iSG_EEEvDpT0_,"a",@progbits
	.sectionflags	@""
	.align	4
.nv.constant0._ZN6thrust24THRUST_300001_SM_1000_NS8cuda_cub4core6detail13_kernel_agentINS1_8__reduce11ReduceAgentIPN4cuda3std3__45tupleIJdlEEESC_SB_lNS1_9__extrema9arg_max_fIdl10comparatorEEEEJSC_SC_iSG_EEEvDpT0_:
	.zero		917


//--------------------- .nv.constant0._ZN6thrust24THRUST_300001_SM_1000_NS8cuda_cub4core6detail13_kernel_agentINS1_8__reduce10DrainAgentIlEEJN3cub18CUB_300001_SM_10009GridQueueIyEElEEEvDpT0_ --------------------------
	.section	.nv.constant0._ZN6thrust24THRUST_300001_SM_1000_NS8cuda_cub4core6detail13_kernel_agentINS1_8__reduce10DrainAgentIlEEJN3cub18CUB_300001_SM_10009GridQueueIyEElEEEvDpT0_,"a",@progbits
	.sectionflags	@""
	.align	4
.nv.constant0._ZN6thrust24THRUST_300001_SM_1000_NS8cuda_cub4core6detail13_kernel_agentINS1_8__reduce10DrainAgentIlEEJN3cub18CUB_300001_SM_10009GridQueueIyEElEEEvDpT0_:
	.zero		912


//--------------------- .nv.constant0._ZN6thrust24THRUST_300001_SM_1000_NS8cuda_cub4core6detail13_kernel_agentINS1_8__reduce11ReduceAgentINS0_12zip_iteratorIN4cuda3std3__45tupleIJNS0_10device_ptrIdEENS0_17counting_iteratorIlNS0_11use_defaultESF_SF_EEEEEEEPNSB_IJdlEEESJ_lNS1_9__extrema9arg_max_fIdl10comparatorEEEEJSI_SK_lN3cub18CUB_300001_SM_100013GridEvenShareIlEENSR_9GridQueueIyEESO_EEEvDpT0_ --------------------------
	.section	.nv.constant0._ZN6thrust24THRUST_300001_SM_1000_NS8cuda_cub4core6detail13_kernel_agentINS1_8__reduce11ReduceAgentINS0_12zip_iteratorIN4cuda3std3__45tupleIJNS0_10device_ptrIdEENS0_17counting_iteratorIlNS0_11use_defaultESF_SF_EEEEEEEPNSB_IJdlEEESJ_lNS1_9__extrema9arg_max_fIdl10comparatorEEEEJSI_SK_lN3cub18CUB_300001_SM_100013GridEvenShareIlEENSR_9GridQueueIyEESO_EEEvDpT0_,"a",@progbits
	.sectionflags	@""
	.align	4
.nv.constant0._ZN6thrust24THRUST_300001_SM_1000_NS8cuda_cub4core6detail13_kernel_agentINS1_8__reduce11ReduceAgentINS0_12zip_iteratorIN4cuda3std3__45tupleIJNS0_10device_ptrIdEENS0_17counting_iteratorIlNS0_11use_defaultESF_SF_EEEEEEEPNSB_IJdlEEESJ_lNS1_9__extrema9arg_max_fIdl10comparatorEEEEJSI_SK_lN3cub18CUB_300001_SM_100013GridEvenShareIlEENSR_9GridQueueIyEESO_EEEvDpT0_:
	.zero		1009


//--------------------- .nv.constant0._ZN6thrust24THRUST_300001_SM_1000_NS8cuda_cub4core6detail13_kernel_agentINS1_8__reduce11ReduceAgentINS0_12zip_iteratorIN4cuda3std3__45tupleIJNS0_10device_ptrIdEENS0_17counting_iteratorIlNS0_11use_defaultESF_SF_EEEEEEEPNSB_IJdlEEESJ_lNS1_9__extrema9arg_max_fIdl10comparatorEEEEJSI_SK_lSO_EEEvDpT0_ --------------------------
	.section	.nv.constant0._ZN6thrust24THRUST_300001_SM_1000_NS8cuda_cub4core6detail13_kernel_agentINS1_8__reduce11ReduceAgentINS0_12zip_iteratorIN4cuda3std3__45tupleIJNS0_10device_ptrIdEENS0_17counting_iteratorIlNS0_11use_defaultESF_SF_EEEEEEEPNSB_IJdlEEESJ_lNS1_9__extrema9arg_max_fIdl10comparatorEEEEJSI_SK_lSO_EEEvDpT0_,"a",@progbits
	.sectionflags	@""
	.align	4
.nv.constant0._ZN6thrust24THRUST_300001_SM_1000_NS8cuda_cub4core6detail13_kernel_agentINS1_8__reduce11ReduceAgentINS0_12zip_iteratorIN4cuda3std3__45tupleIJNS0_10device_ptrIdEENS0_17counting_iteratorIlNS0_11use_defaultESF_SF_EEEEEEEPNSB_IJdlEEESJ_lNS1_9__extrema9arg_max_fIdl10comparatorEEEEJSI_SK_lSO_EEEvDpT0_:
	.zero		929


//--------------------- .nv.constant0._ZN6thrust24THRUST_300001_SM_1000_NS8cuda_cub4core6detail13_kernel_agentINS1_8__reduce11ReduceAgentIPN4cuda3std3__45tupleIJdlEEESC_SB_iNS1_9__extrema9arg_max_fIdl10comparatorEEEEJSC_SC_iSG_EEEvDpT0_ --------------------------
	.section	.nv.constant0._ZN6thrust24THRUST_300001_SM_1000_NS8cuda_cub4core6detail13_kernel_agentINS1_8__reduce11ReduceAgentIPN4cuda3std3__45tupleIJdlEEESC_SB_iNS1_9__extrema9arg_max_fIdl10comparatorEEEEJSC_SC_iSG_EEEvDpT0_,"a",@progbits
	.sectionflags	@""
	.align	4
.nv.constant0._ZN6thrust24THRUST_300001_SM_1000_NS8cuda_cub4core6detail13_kernel_agentINS1_8__reduce11ReduceAgentIPN4cuda3std3__45tupleIJdlEEESC_SB_iNS1_9__extrema9arg_max_fIdl10comparatorEEEEJSC_SC_iSG_EEEvDpT0_:
	.zero		917


//--------------------- .nv.constant0._ZN6thrust24THRUST_300001_SM_1000_NS8cuda_cub4core6detail13_kernel_agentINS1_8__reduce10DrainAgentIiEEJN3cub18CUB_300001_SM_10009GridQueueIjEEiEEEvDpT0_ --------------------------
	.section	.nv.constant0._ZN6thrust24THRUST_300001_SM_1000_NS8cuda_cub4core6detail13_kernel_agentINS1_8__reduce10DrainAgentIiEEJN3cub18CUB_300001_SM_10009GridQueueIjEEiEEEvDpT0_,"a",@progbits
	.sectionflags	@""
	.align	4
.nv.constant0._ZN6thrust24THRUST_300001_SM_1000_NS8cuda_cub4core6detail13_kernel_agentINS1_8__reduce10DrainAgentIiEEJN3cub18CUB_300001_SM_10009GridQueueIjEEiEEEvDpT0_:
	.zero		908


//--------------------- .nv.constant0._ZN6thrust24THRUST_300001_SM_1000_NS8cuda_cub4core6detail13_kernel_agentINS1_8__reduce11ReduceAgentINS0_12zip_iteratorIN4cuda3std3__45tupleIJNS0_10device_ptrIdEENS0_17counting_iteratorIlNS0_11use_defaultESF_SF_EEEEEEEPNSB_IJdlEEESJ_iNS1_9__extrema9arg_max_fIdl10comparatorEEEEJSI_SK_iN3cub18CUB_300001_SM_100013GridEvenShareIiEENSR_9GridQueueIjEESO_EEEvDpT0_ --------------------------
	.section	.nv.constant0._ZN6thrust24THRUST_300001_SM_1000_NS8cuda_cub4core6detail13_kernel_agentINS1_8__reduce11ReduceAgentINS0_12zip_iteratorIN4cuda3std3__45tupleIJNS0_10device_ptrIdEENS0_17counting_iteratorIlNS0_11use_defaultESF_SF_EEEEEEEPNSB_IJdlEEESJ_iNS1_9__extrema9arg_max_fIdl10comparatorEEEEJSI_SK_iN3cub18CUB_300001_SM_100013GridEvenShareIiEENSR_9GridQueueIjEESO_EEEvDpT0_,"a",@progbits
	.sectionflags	@""
	.align	4
.nv.constant0._ZN6thrust24THRUST_300001_SM_1000_NS8cuda_cub4core6detail13_kernel_agentINS1_8__reduce11ReduceAgentINS0_12zip_iteratorIN4cuda3std3__45tupleIJNS0_10device_ptrIdEENS0_17counting_iteratorIlNS0_11use_defaultESF_SF_EEEEEEEPNSB_IJdlEEESJ_iNS1_9__extrema9arg_max_fIdl10comparatorEEEEJSI_SK_iN3cub18CUB_300001_SM_100013GridEvenShareIiEENSR_9GridQueueIjEESO_EEEvDpT0_:
	.zero		977


//--------------------- .nv.constant0._ZN6thrust24THRUST_300001_SM_1000_NS8cuda_cub4core6detail13_kernel_agentINS1_8__reduce11ReduceAgentINS0_12zip_iteratorIN4cuda3std3__45tupleIJNS0_10device_ptrIdEENS0_17counting_iteratorIlNS0_11use_defaultESF_SF_EEEEEEEPNSB_IJdlEEESJ_iNS1_9__extrema9arg_max_fIdl10comparatorEEEEJSI_SK_iSO_EEEvDpT0_ --------------------------
	.section	.nv.constant0._ZN6thrust24THRUST_300001_SM_1000_NS8cuda_cub4core6detail13_kernel_agentINS1_8__reduce11ReduceAgentINS0_12zip_iteratorIN4cuda3std3__45tupleIJNS0_10device_ptrIdEENS0_17counting_iteratorIlNS0_11use_defaultESF_SF_EEEEEEEPNSB_IJdlEEESJ_iNS1_9__extrema9arg_max_fIdl10comparatorEEEEJSI_SK_iSO_EEEvDpT0_,"a",@progbits
	.sectionflags	@""
	.align	4
.nv.constant0._ZN6thrust24THRUST_300001_SM_1000_NS8cuda_cub4core6detail13_kernel_agentINS1_8__reduce11ReduceAgentINS0_12zip_iteratorIN4cuda3std3__45tupleIJNS0_10device_ptrIdEENS0_17counting_iteratorIlNS0_11use_defaultESF_SF_EEEEEEEPNSB_IJdlEEESJ_iNS1_9__extrema9arg_max_fIdl10comparatorEEEEJSI_SK_iSO_EEEvDpT0_:
	.zero		925


//--------------------- .nv.constant0._Z6kernelPdiid --------------------------
	.section	.nv.constant0._Z6kernelPdiid,"a",@progbits
	.sectionflags	@""
	.align	4
.nv.constant0._Z6kernelPdiid:
	.zero		920


//--------------------- .nv.constant0._Z9print_matPdi --------------------------
	.section	.nv.constant0._Z9print_matPdi,"a",@progbits
	.sectionflags	@""
	.align	4
.nv.constant0._Z9print_matPdi:
	.zero		908


//--------------------- .nv.constant0._Z7swapRowPdiii --------------------------
	.section	.nv.constant0._Z7swapRowPdiii,"a",@progbits
	.sectionflags	@""
	.align	4
.nv.constant0._Z7swapRowPdiii:
	.zero		916


//--------------------- SYMBOLS --------------------------

	.type		.nv.reservedSmem.offset0,@object
	.size		.nv.reservedSmem.offset0,0x4
	.type		.nv.reservedSmem.cap,@object
	.size		.nv.reservedSmem.cap,0x4
	.type		vprintf,@function
